//
// Generated by NVIDIA NVVM Compiler
//
// Compiler Build ID: CL-36424714
// Cuda compilation tools, release 13.0, V13.0.88
// Based on NVVM 20.0.0
//

.version 9.0
.target sm_100
.address_size 64

	// .globl	init_CUDA
.global .align 4 .u32 N;
.global .align 4 .u32 typeCode;
.global .align 8 .f64 Lx;
.global .align 8 .f64 Ly;
.global .align 8 .f64 dt;
.global .align 8 .f64 a;
.global .align 8 .f64 b;
.global .align 8 .f64 c;
.global .align 8 .f64 d;
.global .align 8 .f64 h;
.global .align 8 .f64 flow;
.global .align 8 .f64 range;
.global .align 8 .u64 v;
.global .align 8 .u64 dx;
.global .align 8 .u64 dy;
.global .align 8 .u64 dr;
.global .align 8 .u64 pointer;
.global .align 8 .u64 kx1;
.global .align 8 .u64 kx2;
.global .align 8 .u64 kx3;
.global .align 8 .u64 kx4;
.global .align 8 .u64 ky1;
.global .align 8 .u64 ky2;
.global .align 8 .u64 ky3;
.global .align 8 .u64 ky4;
.global .align 8 .u64 kvx1;
.global .align 8 .u64 kvx2;
.global .align 8 .u64 kvx3;
.global .align 8 .u64 kvx4;
.global .align 8 .u64 kvy1;
.global .align 8 .u64 kvy2;
.global .align 8 .u64 kvy3;
.global .align 8 .u64 kvy4;
.global .align 8 .u64 sx;
.global .align 8 .u64 sy;
.global .align 8 .u64 svx;
.global .align 8 .u64 svy;

.visible .entry init_CUDA(
	.param .f64 init_CUDA_param_0,
	.param .u64 .ptr .align 1 init_CUDA_param_1,
	.param .u64 .ptr .align 1 init_CUDA_param_2,
	.param .u64 .ptr .align 1 init_CUDA_param_3,
	.param .u64 .ptr .align 1 init_CUDA_param_4,
	.param .u64 .ptr .align 1 init_CUDA_param_5,
	.param .u64 .ptr .align 1 init_CUDA_param_6,
	.param .u64 .ptr .align 1 init_CUDA_param_7,
	.param .u64 .ptr .align 1 init_CUDA_param_8,
	.param .u64 .ptr .align 1 init_CUDA_param_9,
	.param .u64 .ptr .align 1 init_CUDA_param_10,
	.param .u64 .ptr .align 1 init_CUDA_param_11,
	.param .u64 .ptr .align 1 init_CUDA_param_12,
	.param .u64 .ptr .align 1 init_CUDA_param_13,
	.param .u64 .ptr .align 1 init_CUDA_param_14,
	.param .u64 .ptr .align 1 init_CUDA_param_15,
	.param .u64 .ptr .align 1 init_CUDA_param_16,
	.param .u64 .ptr .align 1 init_CUDA_param_17,
	.param .u64 .ptr .align 1 init_CUDA_param_18,
	.param .u64 .ptr .align 1 init_CUDA_param_19,
	.param .u64 .ptr .align 1 init_CUDA_param_20,
	.param .u64 .ptr .align 1 init_CUDA_param_21,
	.param .u64 .ptr .align 1 init_CUDA_param_22,
	.param .u64 .ptr .align 1 init_CUDA_param_23,
	.param .u64 .ptr .align 1 init_CUDA_param_24,
	.param .u64 .ptr .align 1 init_CUDA_param_25
)
{
	.reg .pred 	%p<19>;
	.reg .b32 	%r<55>;
	.reg .b64 	%rd<224>;
	.reg .b64 	%fd<2>;

	ld.param.f64 	%fd1, [init_CUDA_param_0];
	ld.param.u64 	%rd15, [init_CUDA_param_1];
	ld.param.u64 	%rd16, [init_CUDA_param_2];
	ld.param.u64 	%rd17, [init_CUDA_param_3];
	ld.param.u64 	%rd18, [init_CUDA_param_4];
	ld.param.u64 	%rd20, [init_CUDA_param_6];
	ld.param.u64 	%rd21, [init_CUDA_param_7];
	ld.param.u64 	%rd22, [init_CUDA_param_8];
	ld.param.u64 	%rd23, [init_CUDA_param_9];
	ld.param.u64 	%rd24, [init_CUDA_param_10];
	ld.param.u64 	%rd25, [init_CUDA_param_11];
	ld.param.u64 	%rd29, [init_CUDA_param_15];
	ld.param.u64 	%rd30, [init_CUDA_param_16];
	ld.param.u64 	%rd31, [init_CUDA_param_17];
	ld.param.u64 	%rd32, [init_CUDA_param_18];
	ld.param.u64 	%rd33, [init_CUDA_param_19];
	ld.param.u64 	%rd34, [init_CUDA_param_20];
	ld.param.u64 	%rd35, [init_CUDA_param_21];
	ld.param.u64 	%rd36, [init_CUDA_param_22];
	ld.param.u64 	%rd37, [init_CUDA_param_23];
	ld.param.u64 	%rd38, [init_CUDA_param_24];
	ld.param.u64 	%rd39, [init_CUDA_param_25];
	mov.u32 	%r27, %ctaid.x;
	mov.u32 	%r28, %ctaid.y;
	or.b32  	%r29, %r27, %r28;
	mov.u32 	%r30, %tid.x;
	or.b32  	%r31, %r29, %r30;
	mov.u32 	%r32, %tid.y;
	or.b32  	%r33, %r31, %r32;
	setp.ne.s32 	%p1, %r33, 0;
	@%p1 bra 	$L__BB0_25;
	cvt.rzi.s32.f64 	%r53, %fd1;
	st.global.u32 	[N], %r53;
	st.global.u64 	[v], %rd15;
	setp.lt.s32 	%p2, %r53, 1;
	@%p2 bra 	$L__BB0_8;
	setp.lt.u32 	%p3, %r53, 4;
	mov.b32 	%r47, 0;
	@%p3 bra 	$L__BB0_5;
	and.b32  	%r47, %r53, 2147483644;
	neg.s32 	%r46, %r47;
	mov.b64 	%rd218, 0;
$L__BB0_4:
	ld.global.u64 	%rd41, [v];
	add.s64 	%rd42, %rd41, %rd218;
	mov.b64 	%rd43, 0;
	st.u64 	[%rd42], %rd43;
	ld.global.u64 	%rd44, [v];
	add.s64 	%rd45, %rd44, %rd218;
	st.u64 	[%rd45+8], %rd43;
	ld.global.u64 	%rd46, [v];
	add.s64 	%rd47, %rd46, %rd218;
	st.u64 	[%rd47+16], %rd43;
	ld.global.u64 	%rd48, [v];
	add.s64 	%rd49, %rd48, %rd218;
	st.u64 	[%rd49+24], %rd43;
	add.s32 	%r46, %r46, 4;
	add.s64 	%rd218, %rd218, 32;
	setp.ne.s32 	%p4, %r46, 0;
	@%p4 bra 	$L__BB0_4;
$L__BB0_5:
	and.b32  	%r36, %r53, 3;
	setp.eq.s32 	%p5, %r36, 0;
	@%p5 bra 	$L__BB0_8;
	mul.wide.u32 	%rd219, %r47, 8;
	neg.s32 	%r48, %r36;
$L__BB0_7:
	.pragma "nounroll";
	ld.global.u64 	%rd50, [v];
	add.s64 	%rd51, %rd50, %rd219;
	mov.b64 	%rd52, 0;
	st.u64 	[%rd51], %rd52;
	add.s64 	%rd219, %rd219, 8;
	add.s32 	%r48, %r48, 1;
	setp.ne.s32 	%p6, %r48, 0;
	@%p6 bra 	$L__BB0_7;
$L__BB0_8:
	st.global.u64 	[dx], %rd16;
	st.global.u64 	[dy], %rd17;
	st.global.u64 	[dr], %rd18;
	setp.eq.s32 	%p7, %r53, 0;
	@%p7 bra 	$L__BB0_15;
	mul.lo.s32 	%r39, %r53, %r53;
	max.u32 	%r10, %r39, 1;
	and.b32  	%r11, %r10, 1;
	setp.lt.u32 	%p8, %r39, 4;
	mov.b32 	%r50, 0;
	@%p8 bra 	$L__BB0_12;
	and.b32  	%r50, %r10, 2147483644;
	neg.s32 	%r49, %r50;
	mov.b64 	%rd220, 0;
$L__BB0_11:
	ld.global.u64 	%rd54, [dx];
	add.s64 	%rd55, %rd54, %rd220;
	mov.b64 	%rd56, 0;
	st.u64 	[%rd55], %rd56;
	ld.global.u64 	%rd57, [dy];
	add.s64 	%rd58, %rd57, %rd220;
	st.u64 	[%rd58], %rd56;
	ld.global.u64 	%rd59, [dr];
	add.s64 	%rd60, %rd59, %rd220;
	st.u64 	[%rd60], %rd56;
	ld.global.u64 	%rd61, [dx];
	add.s64 	%rd62, %rd61, %rd220;
	st.u64 	[%rd62+8], %rd56;
	ld.global.u64 	%rd63, [dy];
	add.s64 	%rd64, %rd63, %rd220;
	st.u64 	[%rd64+8], %rd56;
	ld.global.u64 	%rd65, [dr];
	add.s64 	%rd66, %rd65, %rd220;
	st.u64 	[%rd66+8], %rd56;
	ld.global.u64 	%rd67, [dx];
	add.s64 	%rd68, %rd67, %rd220;
	st.u64 	[%rd68+16], %rd56;
	ld.global.u64 	%rd69, [dy];
	add.s64 	%rd70, %rd69, %rd220;
	st.u64 	[%rd70+16], %rd56;
	ld.global.u64 	%rd71, [dr];
	add.s64 	%rd72, %rd71, %rd220;
	st.u64 	[%rd72+16], %rd56;
	ld.global.u64 	%rd73, [dx];
	add.s64 	%rd74, %rd73, %rd220;
	st.u64 	[%rd74+24], %rd56;
	ld.global.u64 	%rd75, [dy];
	add.s64 	%rd76, %rd75, %rd220;
	st.u64 	[%rd76+24], %rd56;
	ld.global.u64 	%rd77, [dr];
	add.s64 	%rd78, %rd77, %rd220;
	st.u64 	[%rd78+24], %rd56;
	add.s32 	%r49, %r49, 4;
	add.s64 	%rd220, %rd220, 32;
	setp.ne.s32 	%p9, %r49, 0;
	@%p9 bra 	$L__BB0_11;
$L__BB0_12:
	setp.eq.s32 	%p10, %r11, 0;
	@%p10 bra 	$L__BB0_15;
	mul.wide.u32 	%rd221, %r50, 8;
	neg.s32 	%r51, %r11;
$L__BB0_14:
	.pragma "nounroll";
	ld.global.u64 	%rd79, [dx];
	add.s64 	%rd80, %rd79, %rd221;
	mov.b64 	%rd81, 0;
	st.u64 	[%rd80], %rd81;
	ld.global.u64 	%rd82, [dy];
	add.s64 	%rd83, %rd82, %rd221;
	st.u64 	[%rd83], %rd81;
	ld.global.u64 	%rd84, [dr];
	add.s64 	%rd85, %rd84, %rd221;
	st.u64 	[%rd85], %rd81;
	add.s64 	%rd221, %rd221, 8;
	add.s32 	%r51, %r51, 1;
	setp.ne.s32 	%p11, %r51, 0;
	@%p11 bra 	$L__BB0_14;
$L__BB0_15:
	ld.param.u64 	%rd214, [init_CUDA_param_5];
	setp.lt.s32 	%p12, %r53, 1;
	st.global.u64 	[pointer], %rd214;
	@%p12 bra 	$L__BB0_18;
	mov.b32 	%r52, 0;
$L__BB0_17:
	ld.global.u64 	%rd86, [pointer];
	mul.wide.u32 	%rd87, %r52, 4;
	add.s64 	%rd88, %rd86, %rd87;
	mov.b32 	%r41, 0;
	st.u32 	[%rd88], %r41;
	add.s32 	%r52, %r52, 1;
	ld.global.u32 	%r53, [N];
	mul.lo.s32 	%r42, %r53, 6;
	setp.lt.s32 	%p13, %r52, %r42;
	@%p13 bra 	$L__BB0_17;
$L__BB0_18:
	ld.param.u64 	%rd217, [init_CUDA_param_14];
	ld.param.u64 	%rd216, [init_CUDA_param_13];
	ld.param.u64 	%rd215, [init_CUDA_param_12];
	st.global.u64 	[kx1], %rd20;
	st.global.u64 	[kx2], %rd21;
	st.global.u64 	[kx3], %rd22;
	st.global.u64 	[kx4], %rd23;
	st.global.u64 	[ky1], %rd24;
	st.global.u64 	[ky2], %rd25;
	st.global.u64 	[ky3], %rd215;
	st.global.u64 	[ky4], %rd216;
	st.global.u64 	[kvx1], %rd217;
	st.global.u64 	[kvx2], %rd29;
	st.global.u64 	[kvx3], %rd30;
	st.global.u64 	[kvx4], %rd31;
	st.global.u64 	[kvy1], %rd32;
	st.global.u64 	[kvy2], %rd33;
	st.global.u64 	[kvy3], %rd34;
	st.global.u64 	[kvy4], %rd35;
	st.global.u64 	[sx], %rd36;
	st.global.u64 	[sy], %rd37;
	st.global.u64 	[svx], %rd38;
	st.global.u64 	[svy], %rd39;
	setp.lt.s32 	%p14, %r53, 1;
	@%p14 bra 	$L__BB0_25;
	setp.eq.s32 	%p15, %r53, 1;
	mov.b64 	%rd223, 0;
	@%p15 bra 	$L__BB0_23;
	and.b32  	%r43, %r53, 2147483646;
	neg.s32 	%r54, %r43;
	mov.b64 	%rd222, 0;
$L__BB0_21:
	ld.global.u64 	%rd91, [kx1];
	add.s64 	%rd92, %rd91, %rd222;
	mov.b64 	%rd93, 0;
	st.u64 	[%rd92], %rd93;
	ld.global.u64 	%rd94, [kx2];
	add.s64 	%rd95, %rd94, %rd222;
	st.u64 	[%rd95], %rd93;
	ld.global.u64 	%rd96, [kx3];
	add.s64 	%rd97, %rd96, %rd222;
	st.u64 	[%rd97], %rd93;
	ld.global.u64 	%rd98, [kx4];
	add.s64 	%rd99, %rd98, %rd222;
	st.u64 	[%rd99], %rd93;
	ld.global.u64 	%rd100, [ky1];
	add.s64 	%rd101, %rd100, %rd222;
	st.u64 	[%rd101], %rd93;
	ld.global.u64 	%rd102, [ky2];
	add.s64 	%rd103, %rd102, %rd222;
	st.u64 	[%rd103], %rd93;
	ld.global.u64 	%rd104, [ky3];
	add.s64 	%rd105, %rd104, %rd222;
	st.u64 	[%rd105], %rd93;
	ld.global.u64 	%rd106, [ky4];
	add.s64 	%rd107, %rd106, %rd222;
	st.u64 	[%rd107], %rd93;
	ld.global.u64 	%rd108, [kvx1];
	add.s64 	%rd109, %rd108, %rd222;
	st.u64 	[%rd109], %rd93;
	ld.global.u64 	%rd110, [kvx2];
	add.s64 	%rd111, %rd110, %rd222;
	st.u64 	[%rd111], %rd93;
	ld.global.u64 	%rd112, [kvx3];
	add.s64 	%rd113, %rd112, %rd222;
	st.u64 	[%rd113], %rd93;
	ld.global.u64 	%rd114, [kvx4];
	add.s64 	%rd115, %rd114, %rd222;
	st.u64 	[%rd115], %rd93;
	ld.global.u64 	%rd116, [kvy1];
	add.s64 	%rd117, %rd116, %rd222;
	st.u64 	[%rd117], %rd93;
	ld.global.u64 	%rd118, [kvy2];
	add.s64 	%rd119, %rd118, %rd222;
	st.u64 	[%rd119], %rd93;
	ld.global.u64 	%rd120, [kvy3];
	add.s64 	%rd121, %rd120, %rd222;
	st.u64 	[%rd121], %rd93;
	ld.global.u64 	%rd122, [kvy4];
	add.s64 	%rd123, %rd122, %rd222;
	st.u64 	[%rd123], %rd93;
	ld.global.u64 	%rd124, [sx];
	add.s64 	%rd125, %rd124, %rd222;
	st.u64 	[%rd125], %rd93;
	ld.global.u64 	%rd126, [sy];
	add.s64 	%rd127, %rd126, %rd222;
	st.u64 	[%rd127], %rd93;
	ld.global.u64 	%rd128, [svx];
	add.s64 	%rd129, %rd128, %rd222;
	st.u64 	[%rd129], %rd93;
	ld.global.u64 	%rd130, [svy];
	add.s64 	%rd131, %rd130, %rd222;
	st.u64 	[%rd131], %rd93;
	ld.global.u64 	%rd132, [kx1];
	add.s64 	%rd133, %rd132, %rd222;
	st.u64 	[%rd133+8], %rd93;
	ld.global.u64 	%rd134, [kx2];
	add.s64 	%rd135, %rd134, %rd222;
	st.u64 	[%rd135+8], %rd93;
	ld.global.u64 	%rd136, [kx3];
	add.s64 	%rd137, %rd136, %rd222;
	st.u64 	[%rd137+8], %rd93;
	ld.global.u64 	%rd138, [kx4];
	add.s64 	%rd139, %rd138, %rd222;
	st.u64 	[%rd139+8], %rd93;
	ld.global.u64 	%rd140, [ky1];
	add.s64 	%rd141, %rd140, %rd222;
	st.u64 	[%rd141+8], %rd93;
	ld.global.u64 	%rd142, [ky2];
	add.s64 	%rd143, %rd142, %rd222;
	st.u64 	[%rd143+8], %rd93;
	ld.global.u64 	%rd144, [ky3];
	add.s64 	%rd145, %rd144, %rd222;
	st.u64 	[%rd145+8], %rd93;
	ld.global.u64 	%rd146, [ky4];
	add.s64 	%rd147, %rd146, %rd222;
	st.u64 	[%rd147+8], %rd93;
	ld.global.u64 	%rd148, [kvx1];
	add.s64 	%rd149, %rd148, %rd222;
	st.u64 	[%rd149+8], %rd93;
	ld.global.u64 	%rd150, [kvx2];
	add.s64 	%rd151, %rd150, %rd222;
	st.u64 	[%rd151+8], %rd93;
	ld.global.u64 	%rd152, [kvx3];
	add.s64 	%rd153, %rd152, %rd222;
	st.u64 	[%rd153+8], %rd93;
	ld.global.u64 	%rd154, [kvx4];
	add.s64 	%rd155, %rd154, %rd222;
	st.u64 	[%rd155+8], %rd93;
	ld.global.u64 	%rd156, [kvy1];
	add.s64 	%rd157, %rd156, %rd222;
	st.u64 	[%rd157+8], %rd93;
	ld.global.u64 	%rd158, [kvy2];
	add.s64 	%rd159, %rd158, %rd222;
	st.u64 	[%rd159+8], %rd93;
	ld.global.u64 	%rd160, [kvy3];
	add.s64 	%rd161, %rd160, %rd222;
	st.u64 	[%rd161+8], %rd93;
	ld.global.u64 	%rd162, [kvy4];
	add.s64 	%rd163, %rd162, %rd222;
	st.u64 	[%rd163+8], %rd93;
	ld.global.u64 	%rd164, [sx];
	add.s64 	%rd165, %rd164, %rd222;
	st.u64 	[%rd165+8], %rd93;
	ld.global.u64 	%rd166, [sy];
	add.s64 	%rd167, %rd166, %rd222;
	st.u64 	[%rd167+8], %rd93;
	ld.global.u64 	%rd168, [svx];
	add.s64 	%rd169, %rd168, %rd222;
	st.u64 	[%rd169+8], %rd93;
	ld.global.u64 	%rd170, [svy];
	add.s64 	%rd171, %rd170, %rd222;
	st.u64 	[%rd171+8], %rd93;
	add.s32 	%r54, %r54, 2;
	add.s64 	%rd222, %rd222, 16;
	setp.ne.s32 	%p16, %r54, 0;
	@%p16 bra 	$L__BB0_21;
	cvt.u64.u32 	%rd223, %r43;
$L__BB0_23:
	and.b32  	%r45, %r53, 1;
	setp.eq.b32 	%p17, %r45, 1;
	not.pred 	%p18, %p17;
	@%p18 bra 	$L__BB0_25;
	ld.global.u64 	%rd172, [kx1];
	shl.b64 	%rd173, %rd223, 3;
	add.s64 	%rd174, %rd172, %rd173;
	mov.b64 	%rd175, 0;
	st.u64 	[%rd174], %rd175;
	ld.global.u64 	%rd176, [kx2];
	add.s64 	%rd177, %rd176, %rd173;
	st.u64 	[%rd177], %rd175;
	ld.global.u64 	%rd178, [kx3];
	add.s64 	%rd179, %rd178, %rd173;
	st.u64 	[%rd179], %rd175;
	ld.global.u64 	%rd180, [kx4];
	add.s64 	%rd181, %rd180, %rd173;
	st.u64 	[%rd181], %rd175;
	ld.global.u64 	%rd182, [ky1];
	add.s64 	%rd183, %rd182, %rd173;
	st.u64 	[%rd183], %rd175;
	ld.global.u64 	%rd184, [ky2];
	add.s64 	%rd185, %rd184, %rd173;
	st.u64 	[%rd185], %rd175;
	ld.global.u64 	%rd186, [ky3];
	add.s64 	%rd187, %rd186, %rd173;
	st.u64 	[%rd187], %rd175;
	ld.global.u64 	%rd188, [ky4];
	add.s64 	%rd189, %rd188, %rd173;
	st.u64 	[%rd189], %rd175;
	ld.global.u64 	%rd190, [kvx1];
	add.s64 	%rd191, %rd190, %rd173;
	st.u64 	[%rd191], %rd175;
	ld.global.u64 	%rd192, [kvx2];
	add.s64 	%rd193, %rd192, %rd173;
	st.u64 	[%rd193], %rd175;
	ld.global.u64 	%rd194, [kvx3];
	add.s64 	%rd195, %rd194, %rd173;
	st.u64 	[%rd195], %rd175;
	ld.global.u64 	%rd196, [kvx4];
	add.s64 	%rd197, %rd196, %rd173;
	st.u64 	[%rd197], %rd175;
	ld.global.u64 	%rd198, [kvy1];
	add.s64 	%rd199, %rd198, %rd173;
	st.u64 	[%rd199], %rd175;
	ld.global.u64 	%rd200, [kvy2];
	add.s64 	%rd201, %rd200, %rd173;
	st.u64 	[%rd201], %rd175;
	ld.global.u64 	%rd202, [kvy3];
	add.s64 	%rd203, %rd202, %rd173;
	st.u64 	[%rd203], %rd175;
	ld.global.u64 	%rd204, [kvy4];
	add.s64 	%rd205, %rd204, %rd173;
	st.u64 	[%rd205], %rd175;
	ld.global.u64 	%rd206, [sx];
	add.s64 	%rd207, %rd206, %rd173;
	st.u64 	[%rd207], %rd175;
	ld.global.u64 	%rd208, [sy];
	add.s64 	%rd209, %rd208, %rd173;
	st.u64 	[%rd209], %rd175;
	ld.global.u64 	%rd210, [svx];
	add.s64 	%rd211, %rd210, %rd173;
	st.u64 	[%rd211], %rd175;
	ld.global.u64 	%rd212, [svy];
	add.s64 	%rd213, %rd212, %rd173;
	st.u64 	[%rd213], %rd175;
$L__BB0_25:
	ret;

}
	// .globl	const_value_set
.visible .entry const_value_set(
	.param .f64 const_value_set_param_0,
	.param .f64 const_value_set_param_1,
	.param .f64 const_value_set_param_2,
	.param .f64 const_value_set_param_3,
	.param .f64 const_value_set_param_4,
	.param .f64 const_value_set_param_5,
	.param .f64 const_value_set_param_6,
	.param .f64 const_value_set_param_7,
	.param .f64 const_value_set_param_8,
	.param .f64 const_value_set_param_9,
	.param .f64 const_value_set_param_10
)
{
	.reg .pred 	%p<2>;
	.reg .b32 	%r<9>;
	.reg .b64 	%fd<12>;

	ld.param.f64 	%fd1, [const_value_set_param_0];
	ld.param.f64 	%fd2, [const_value_set_param_1];
	ld.param.f64 	%fd3, [const_value_set_param_2];
	ld.param.f64 	%fd4, [const_value_set_param_3];
	ld.param.f64 	%fd5, [const_value_set_param_4];
	ld.param.f64 	%fd6, [const_value_set_param_5];
	ld.param.f64 	%fd7, [const_value_set_param_6];
	ld.param.f64 	%fd8, [const_value_set_param_7];
	ld.param.f64 	%fd9, [const_value_set_param_8];
	ld.param.f64 	%fd10, [const_value_set_param_9];
	ld.param.f64 	%fd11, [const_value_set_param_10];
	mov.u32 	%r1, %ctaid.x;
	mov.u32 	%r2, %ctaid.y;
	or.b32  	%r3, %r1, %r2;
	mov.u32 	%r4, %tid.x;
	or.b32  	%r5, %r3, %r4;
	mov.u32 	%r6, %tid.y;
	or.b32  	%r7, %r5, %r6;
	setp.ne.s32 	%p1, %r7, 0;
	@%p1 bra 	$L__BB1_2;
	st.global.f64 	[Lx], %fd1;
	st.global.f64 	[Ly], %fd2;
	st.global.f64 	[dt], %fd3;
	st.global.f64 	[a], %fd4;
	st.global.f64 	[b], %fd5;
	st.global.f64 	[c], %fd6;
	st.global.f64 	[d], %fd7;
	st.global.f64 	[h], %fd8;
	st.global.f64 	[flow], %fd9;
	st.global.f64 	[range], %fd10;
	cvt.rzi.s32.f64 	%r8, %fd11;
	st.global.u32 	[typeCode], %r8;
$L__BB1_2:
	ret;

}
	// .globl	trf_phase1_calc
.visible .entry trf_phase1_calc(
	.param .u64 .ptr .align 1 trf_phase1_calc_param_0,
	.param .u64 .ptr .align 1 trf_phase1_calc_param_1,
	.param .u64 .ptr .align 1 trf_phase1_calc_param_2,
	.param .u64 .ptr .align 1 trf_phase1_calc_param_3
)
{
	.reg .pred 	%p<8>;
	.reg .b32 	%r<21>;
	.reg .b64 	%rd<63>;
	.reg .b64 	%fd<34>;

	ld.param.u64 	%rd14, [trf_phase1_calc_param_0];
	ld.param.u64 	%rd15, [trf_phase1_calc_param_1];
	ld.param.u64 	%rd12, [trf_phase1_calc_param_2];
	ld.param.u64 	%rd13, [trf_phase1_calc_param_3];
	cvta.to.global.u64 	%rd1, %rd15;
	cvta.to.global.u64 	%rd2, %rd14;
	mov.u32 	%r8, %ctaid.x;
	mov.u32 	%r9, %ntid.x;
	mov.u32 	%r10, %tid.x;
	mad.lo.s32 	%r11, %r8, %r9, %r10;
	mov.u32 	%r12, %ctaid.y;
	mov.u32 	%r13, %ntid.y;
	mov.u32 	%r14, %tid.y;
	mov.u32 	%r15, %nctaid.y;
	mad.lo.s32 	%r16, %r11, %r15, %r12;
	mad.lo.s32 	%r1, %r16, %r13, %r14;
	ld.global.u32 	%r2, [N];
	setp.ge.s32 	%p1, %r1, %r2;
	@%p1 bra 	$L__BB2_13;
	setp.lt.s32 	%p2, %r2, 2;
	@%p2 bra 	$L__BB2_12;
	mul.wide.s32 	%rd16, %r1, 8;
	add.s64 	%rd3, %rd2, %rd16;
	mul.lo.s32 	%r17, %r2, %r1;
	add.s64 	%rd4, %rd1, %rd16;
	cvt.s64.s32 	%rd5, %r17;
	add.s32 	%r18, %r2, -1;
	mul.wide.u32 	%rd62, %r18, 8;
	mad.lo.s32 	%r19, %r2, %r18, %r1;
	mov.u32 	%r20, %r2;
$L__BB2_3:
	cvt.s64.s32 	%rd17, %r20;
	add.s64 	%rd18, %rd5, %rd17;
	shl.b64 	%rd19, %rd18, 3;
	add.s64 	%rd8, %rd19, -8;
	add.s64 	%rd20, %rd2, %rd62;
	ld.global.f64 	%fd5, [%rd20];
	ld.global.f64 	%fd6, [%rd3];
	sub.f64 	%fd7, %fd5, %fd6;
	ld.global.u64 	%rd21, [dx];
	cvta.to.global.u64 	%rd22, %rd21;
	add.s64 	%rd23, %rd22, %rd8;
	st.global.f64 	[%rd23], %fd7;
	add.s64 	%rd24, %rd1, %rd62;
	ld.global.f64 	%fd8, [%rd24];
	ld.global.f64 	%fd9, [%rd4];
	sub.f64 	%fd10, %fd8, %fd9;
	ld.global.u64 	%rd25, [dy];
	cvta.to.global.u64 	%rd26, %rd25;
	add.s64 	%rd27, %rd26, %rd8;
	st.global.f64 	[%rd27], %fd10;
	ld.global.u64 	%rd28, [dx];
	cvta.to.global.u64 	%rd29, %rd28;
	add.s64 	%rd9, %rd29, %rd8;
	ld.global.f64 	%fd1, [%rd9];
	ld.global.f64 	%fd2, [Lx];
	mul.f64 	%fd11, %fd2, 0d3FE0000000000000;
	setp.leu.f64 	%p3, %fd1, %fd11;
	@%p3 bra 	$L__BB2_5;
	sub.f64 	%fd14, %fd1, %fd2;
	st.global.f64 	[%rd9], %fd14;
	bra.uni 	$L__BB2_7;
$L__BB2_5:
	mul.f64 	%fd12, %fd2, 0dBFE0000000000000;
	setp.gtu.f64 	%p4, %fd1, %fd12;
	@%p4 bra 	$L__BB2_7;
	add.f64 	%fd13, %fd2, %fd1;
	st.global.f64 	[%rd9], %fd13;
$L__BB2_7:
	ld.global.u64 	%rd30, [dy];
	cvta.to.global.u64 	%rd31, %rd30;
	add.s64 	%rd10, %rd31, %rd8;
	ld.global.f64 	%fd3, [%rd10];
	ld.global.f64 	%fd4, [Ly];
	mul.f64 	%fd15, %fd4, 0d3FE0000000000000;
	setp.leu.f64 	%p5, %fd3, %fd15;
	@%p5 bra 	$L__BB2_9;
	sub.f64 	%fd18, %fd3, %fd4;
	st.global.f64 	[%rd10], %fd18;
	bra.uni 	$L__BB2_11;
$L__BB2_9:
	mul.f64 	%fd16, %fd4, 0dBFE0000000000000;
	setp.geu.f64 	%p6, %fd3, %fd16;
	@%p6 bra 	$L__BB2_11;
	add.f64 	%fd17, %fd4, %fd3;
	st.global.f64 	[%rd10], %fd17;
$L__BB2_11:
	ld.global.u64 	%rd32, [dx];
	cvta.to.global.u64 	%rd33, %rd32;
	add.s64 	%rd34, %rd33, %rd8;
	ld.global.f64 	%fd19, [%rd34];
	ld.global.u64 	%rd35, [dy];
	cvta.to.global.u64 	%rd36, %rd35;
	add.s64 	%rd37, %rd36, %rd8;
	ld.global.f64 	%fd20, [%rd37];
	mul.f64 	%fd21, %fd20, %fd20;
	fma.rn.f64 	%fd22, %fd19, %fd19, %fd21;
	sqrt.rn.f64 	%fd23, %fd22;
	ld.global.u64 	%rd38, [dr];
	cvta.to.global.u64 	%rd39, %rd38;
	add.s64 	%rd40, %rd39, %rd8;
	st.global.f64 	[%rd40], %fd23;
	ld.global.u64 	%rd41, [dx];
	cvta.to.global.u64 	%rd42, %rd41;
	add.s64 	%rd43, %rd42, %rd8;
	ld.global.f64 	%fd24, [%rd43];
	neg.f64 	%fd25, %fd24;
	mul.wide.s32 	%rd44, %r19, 8;
	add.s64 	%rd45, %rd42, %rd44;
	st.global.f64 	[%rd45], %fd25;
	ld.global.u64 	%rd46, [dy];
	cvta.to.global.u64 	%rd47, %rd46;
	add.s64 	%rd48, %rd47, %rd8;
	ld.global.f64 	%fd26, [%rd48];
	neg.f64 	%fd27, %fd26;
	add.s64 	%rd49, %rd47, %rd44;
	st.global.f64 	[%rd49], %fd27;
	ld.global.u64 	%rd50, [dr];
	cvta.to.global.u64 	%rd51, %rd50;
	add.s64 	%rd52, %rd51, %rd8;
	ld.global.f64 	%fd28, [%rd52];
	add.s64 	%rd53, %rd51, %rd44;
	st.global.f64 	[%rd53], %fd28;
	add.s64 	%rd62, %rd62, -8;
	sub.s32 	%r19, %r19, %r2;
	setp.gt.u32 	%p7, %r20, 2;
	add.s32 	%r20, %r20, -1;
	@%p7 bra 	$L__BB2_3;
$L__BB2_12:
	cvta.to.global.u64 	%rd54, %rd12;
	mul.wide.s32 	%rd55, %r1, 8;
	add.s64 	%rd56, %rd54, %rd55;
	ld.global.f64 	%fd29, [%rd56];
	cvta.to.global.u64 	%rd57, %rd13;
	add.s64 	%rd58, %rd57, %rd55;
	ld.global.f64 	%fd30, [%rd58];
	mul.f64 	%fd31, %fd30, %fd30;
	fma.rn.f64 	%fd32, %fd29, %fd29, %fd31;
	sqrt.rn.f64 	%fd33, %fd32;
	ld.global.u64 	%rd59, [v];
	cvta.to.global.u64 	%rd60, %rd59;
	add.s64 	%rd61, %rd60, %rd55;
	st.global.f64 	[%rd61], %fd33;
$L__BB2_13:
	ret;

}
	// .globl	trf_phase1
.visible .entry trf_phase1(
	.param .u64 .ptr .align 1 trf_phase1_param_0,
	.param .u64 .ptr .align 1 trf_phase1_param_1,
	.param .u64 .ptr .align 1 trf_phase1_param_2,
	.param .u64 .ptr .align 1 trf_phase1_param_3
)
{
	.reg .pred 	%p<31>;
	.reg .b32 	%r<100>;
	.reg .b32 	%f<9>;
	.reg .b64 	%rd<96>;
	.reg .b64 	%fd<294>;

	ld.param.u64 	%rd26, [trf_phase1_param_1];
	ld.param.u64 	%rd27, [trf_phase1_param_2];
	ld.param.u64 	%rd28, [trf_phase1_param_3];
	cvta.to.global.u64 	%rd1, %rd28;
	cvta.to.global.u64 	%rd2, %rd27;
	mov.u32 	%r35, %ctaid.x;
	mov.u32 	%r36, %ntid.x;
	mov.u32 	%r37, %tid.x;
	mad.lo.s32 	%r38, %r35, %r36, %r37;
	mov.u32 	%r39, %ctaid.y;
	mov.u32 	%r40, %ntid.y;
	mov.u32 	%r41, %tid.y;
	mov.u32 	%r42, %nctaid.y;
	mad.lo.s32 	%r43, %r38, %r42, %r39;
	mad.lo.s32 	%r1, %r43, %r40, %r41;
	ld.global.u32 	%r2, [N];
	setp.ge.s32 	%p1, %r1, %r2;
	@%p1 bra 	$L__BB3_45;
	ld.global.u64 	%rd3, [kx1];
	ld.global.u64 	%rd4, [ky1];
	ld.global.u64 	%rd29, [kvx1];
	cvta.to.global.u64 	%rd5, %rd29;
	ld.global.u64 	%rd30, [kvy1];
	cvta.to.global.u64 	%rd6, %rd30;
	ld.global.u32 	%r44, [typeCode];
	setp.eq.s32 	%p2, %r44, 2;
	@%p2 bra 	$L__BB3_20;
	setp.ne.s32 	%p3, %r44, 1;
	@%p3 bra 	$L__BB3_44;
	setp.lt.s32 	%p19, %r2, 1;
	mov.f64 	%fd273, 0d0000000000000000;
	ld.global.u64 	%rd7, [v];
	mov.f64 	%fd272, %fd273;
	@%p19 bra 	$L__BB3_19;
	ld.global.u64 	%rd45, [dr];
	cvta.to.global.u64 	%rd8, %rd45;
	mul.lo.s32 	%r94, %r2, %r1;
	ld.global.f64 	%fd1, [range];
	ld.global.f64 	%fd2, [h];
	ld.global.f64 	%fd3, [b];
	ld.global.f64 	%fd4, [d];
	ld.global.f64 	%fd5, [c];
	ld.global.u64 	%rd46, [dx];
	cvta.to.global.u64 	%rd9, %rd46;
	mul.wide.s32 	%rd47, %r1, 8;
	add.s64 	%rd10, %rd2, %rd47;
	ld.global.u64 	%rd48, [dy];
	cvta.to.global.u64 	%rd11, %rd48;
	add.s64 	%rd12, %rd1, %rd47;
	cvta.to.global.u64 	%rd49, %rd7;
	add.s64 	%rd13, %rd49, %rd47;
	neg.s32 	%r96, %r2;
	neg.s32 	%r95, %r1;
	mov.f64 	%fd272, 0d0000000000000000;
	mov.f64 	%fd273, %fd272;
$L__BB3_5:
	mul.wide.s32 	%rd14, %r94, 8;
	setp.eq.s32 	%p20, %r95, 0;
	@%p20 bra 	$L__BB3_18;
	add.s64 	%rd50, %rd8, %rd14;
	ld.global.f64 	%fd8, [%rd50];
	setp.gt.f64 	%p21, %fd8, %fd1;
	@%p21 bra 	$L__BB3_18;
	setp.gtu.f64 	%p22, %fd8, %fd1;
	mov.f64 	%fd275, 0d0000000000000000;
	@%p22 bra 	$L__BB3_12;
	sub.f64 	%fd167, %fd8, %fd4;
	mul.f64 	%fd168, %fd3, %fd167;
	fma.rn.f64 	%fd9, %fd3, %fd167, %fd168;
	fma.rn.f64 	%fd169, %fd9, 0d3FF71547652B82FE, 0d4338000000000000;
	{
	.reg .b32 %temp; 
	mov.b64 	{%r9, %temp}, %fd169;
	}
	mov.f64 	%fd170, 0dC338000000000000;
	add.rn.f64 	%fd171, %fd169, %fd170;
	fma.rn.f64 	%fd172, %fd171, 0dBFE62E42FEFA39EF, %fd9;
	fma.rn.f64 	%fd173, %fd171, 0dBC7ABC9E3B39803F, %fd172;
	fma.rn.f64 	%fd174, %fd173, 0d3E5ADE1569CE2BDF, 0d3E928AF3FCA213EA;
	fma.rn.f64 	%fd175, %fd174, %fd173, 0d3EC71DEE62401315;
	fma.rn.f64 	%fd176, %fd175, %fd173, 0d3EFA01997C89EB71;
	fma.rn.f64 	%fd177, %fd176, %fd173, 0d3F2A01A014761F65;
	fma.rn.f64 	%fd178, %fd177, %fd173, 0d3F56C16C1852B7AF;
	fma.rn.f64 	%fd179, %fd178, %fd173, 0d3F81111111122322;
	fma.rn.f64 	%fd180, %fd179, %fd173, 0d3FA55555555502A1;
	fma.rn.f64 	%fd181, %fd180, %fd173, 0d3FC5555555555511;
	fma.rn.f64 	%fd182, %fd181, %fd173, 0d3FE000000000000B;
	fma.rn.f64 	%fd183, %fd182, %fd173, 0d3FF0000000000000;
	fma.rn.f64 	%fd184, %fd183, %fd173, 0d3FF0000000000000;
	{
	.reg .b32 %temp; 
	mov.b64 	{%r10, %temp}, %fd184;
	}
	{
	.reg .b32 %temp; 
	mov.b64 	{%temp, %r11}, %fd184;
	}
	shl.b32 	%r70, %r9, 20;
	add.s32 	%r71, %r70, %r11;
	mov.b64 	%fd274, {%r10, %r71};
	{
	.reg .b32 %temp; 
	mov.b64 	{%temp, %r72}, %fd9;
	}
	mov.b32 	%f7, %r72;
	abs.f32 	%f1, %f7;
	setp.lt.f32 	%p23, %f1, 0f4086232B;
	@%p23 bra 	$L__BB3_11;
	setp.lt.f64 	%p24, %fd9, 0d0000000000000000;
	add.f64 	%fd185, %fd9, 0d7FF0000000000000;
	selp.f64 	%fd274, 0d0000000000000000, %fd185, %p24;
	setp.geu.f32 	%p25, %f1, 0f40874800;
	@%p25 bra 	$L__BB3_11;
	shr.u32 	%r73, %r9, 31;
	add.s32 	%r74, %r9, %r73;
	shr.s32 	%r75, %r74, 1;
	shl.b32 	%r76, %r75, 20;
	add.s32 	%r77, %r11, %r76;
	mov.b64 	%fd186, {%r10, %r77};
	sub.s32 	%r78, %r9, %r75;
	shl.b32 	%r79, %r78, 20;
	add.s32 	%r80, %r79, 1072693248;
	mov.b32 	%r81, 0;
	mov.b64 	%fd187, {%r81, %r80};
	mul.f64 	%fd274, %fd187, %fd186;
$L__BB3_11:
	add.f64 	%fd188, %fd274, 0dBFF0000000000000;
	add.f64 	%fd189, %fd274, 0d3FF0000000000000;
	div.rn.f64 	%fd190, %fd188, %fd189;
	add.f64 	%fd191, %fd5, %fd190;
	mul.f64 	%fd275, %fd2, %fd191;
$L__BB3_12:
	add.s64 	%rd51, %rd9, %rd14;
	ld.global.f64 	%fd193, [%rd51];
	ld.global.f64 	%fd194, [%rd10];
	add.s64 	%rd52, %rd11, %rd14;
	ld.global.f64 	%fd16, [%rd52];
	ld.global.f64 	%fd195, [%rd12];
	mul.f64 	%fd196, %fd16, %fd195;
	fma.rn.f64 	%fd197, %fd193, %fd194, %fd196;
	ld.global.f64 	%fd198, [%rd13];
	mul.f64 	%fd199, %fd8, %fd198;
	div.rn.f64 	%fd200, %fd197, %fd199;
	add.f64 	%fd17, %fd200, 0d3FF0000000000000;
	mul.f64 	%fd201, %fd275, %fd17;
	mul.f64 	%fd202, %fd201, 0d3FE0000000000000;
	div.rn.f64 	%fd203, %fd193, %fd8;
	fma.rn.f64 	%fd273, %fd202, %fd203, %fd273;
	mov.f64 	%fd277, 0d0000000000000000;
	@%p22 bra 	$L__BB3_17;
	sub.f64 	%fd204, %fd8, %fd4;
	mul.f64 	%fd205, %fd3, %fd204;
	fma.rn.f64 	%fd19, %fd3, %fd204, %fd205;
	fma.rn.f64 	%fd206, %fd19, 0d3FF71547652B82FE, 0d4338000000000000;
	{
	.reg .b32 %temp; 
	mov.b64 	{%r12, %temp}, %fd206;
	}
	mov.f64 	%fd207, 0dC338000000000000;
	add.rn.f64 	%fd208, %fd206, %fd207;
	fma.rn.f64 	%fd209, %fd208, 0dBFE62E42FEFA39EF, %fd19;
	fma.rn.f64 	%fd210, %fd208, 0dBC7ABC9E3B39803F, %fd209;
	fma.rn.f64 	%fd211, %fd210, 0d3E5ADE1569CE2BDF, 0d3E928AF3FCA213EA;
	fma.rn.f64 	%fd212, %fd211, %fd210, 0d3EC71DEE62401315;
	fma.rn.f64 	%fd213, %fd212, %fd210, 0d3EFA01997C89EB71;
	fma.rn.f64 	%fd214, %fd213, %fd210, 0d3F2A01A014761F65;
	fma.rn.f64 	%fd215, %fd214, %fd210, 0d3F56C16C1852B7AF;
	fma.rn.f64 	%fd216, %fd215, %fd210, 0d3F81111111122322;
	fma.rn.f64 	%fd217, %fd216, %fd210, 0d3FA55555555502A1;
	fma.rn.f64 	%fd218, %fd217, %fd210, 0d3FC5555555555511;
	fma.rn.f64 	%fd219, %fd218, %fd210, 0d3FE000000000000B;
	fma.rn.f64 	%fd220, %fd219, %fd210, 0d3FF0000000000000;
	fma.rn.f64 	%fd221, %fd220, %fd210, 0d3FF0000000000000;
	{
	.reg .b32 %temp; 
	mov.b64 	{%r13, %temp}, %fd221;
	}
	{
	.reg .b32 %temp; 
	mov.b64 	{%temp, %r14}, %fd221;
	}
	shl.b32 	%r82, %r12, 20;
	add.s32 	%r83, %r82, %r14;
	mov.b64 	%fd276, {%r13, %r83};
	{
	.reg .b32 %temp; 
	mov.b64 	{%temp, %r84}, %fd19;
	}
	mov.b32 	%f8, %r84;
	abs.f32 	%f2, %f8;
	setp.lt.f32 	%p27, %f2, 0f4086232B;
	@%p27 bra 	$L__BB3_16;
	setp.lt.f64 	%p28, %fd19, 0d0000000000000000;
	add.f64 	%fd222, %fd19, 0d7FF0000000000000;
	selp.f64 	%fd276, 0d0000000000000000, %fd222, %p28;
	setp.geu.f32 	%p29, %f2, 0f40874800;
	@%p29 bra 	$L__BB3_16;
	shr.u32 	%r85, %r12, 31;
	add.s32 	%r86, %r12, %r85;
	shr.s32 	%r87, %r86, 1;
	shl.b32 	%r88, %r87, 20;
	add.s32 	%r89, %r14, %r88;
	mov.b64 	%fd223, {%r13, %r89};
	sub.s32 	%r90, %r12, %r87;
	shl.b32 	%r91, %r90, 20;
	add.s32 	%r92, %r91, 1072693248;
	mov.b32 	%r93, 0;
	mov.b64 	%fd224, {%r93, %r92};
	mul.f64 	%fd276, %fd224, %fd223;
$L__BB3_16:
	add.f64 	%fd225, %fd276, 0dBFF0000000000000;
	add.f64 	%fd226, %fd276, 0d3FF0000000000000;
	div.rn.f64 	%fd227, %fd225, %fd226;
	add.f64 	%fd228, %fd5, %fd227;
	mul.f64 	%fd277, %fd2, %fd228;
$L__BB3_17:
	mul.f64 	%fd229, %fd277, %fd17;
	mul.f64 	%fd230, %fd229, 0d3FE0000000000000;
	div.rn.f64 	%fd231, %fd16, %fd8;
	fma.rn.f64 	%fd272, %fd230, %fd231, %fd272;
$L__BB3_18:
	add.s32 	%r96, %r96, 1;
	setp.ne.s32 	%p30, %r96, 0;
	add.s32 	%r95, %r95, 1;
	add.s32 	%r94, %r94, 1;
	@%p30 bra 	$L__BB3_5;
$L__BB3_19:
	mul.wide.s32 	%rd53, %r1, 8;
	add.s64 	%rd54, %rd2, %rd53;
	ld.global.f64 	%fd232, [%rd54];
	mul.f64 	%fd233, %fd232, 0d3FE8000000000000;
	cvta.to.global.u64 	%rd55, %rd7;
	add.s64 	%rd56, %rd55, %rd53;
	ld.global.f64 	%fd234, [%rd56];
	div.rn.f64 	%fd235, %fd233, %fd234;
	add.f64 	%fd236, %fd273, %fd235;
	add.s64 	%rd57, %rd1, %rd53;
	ld.global.f64 	%fd237, [%rd57];
	mul.f64 	%fd238, %fd237, 0d3FE8000000000000;
	div.rn.f64 	%fd239, %fd238, %fd234;
	add.f64 	%fd240, %fd272, %fd239;
	ld.global.f64 	%fd241, [a];
	sub.f64 	%fd242, %fd236, %fd232;
	ld.global.f64 	%fd243, [flow];
	add.f64 	%fd244, %fd242, %fd243;
	mul.f64 	%fd245, %fd241, %fd244;
	add.s64 	%rd58, %rd5, %rd53;
	st.global.f64 	[%rd58], %fd245;
	ld.global.f64 	%fd246, [a];
	ld.global.f64 	%fd247, [%rd57];
	sub.f64 	%fd248, %fd240, %fd247;
	mul.f64 	%fd249, %fd246, %fd248;
	add.s64 	%rd59, %rd6, %rd53;
	st.global.f64 	[%rd59], %fd249;
	bra.uni 	$L__BB3_44;
$L__BB3_20:
	ld.global.u64 	%rd31, [pointer];
	cvta.to.global.u64 	%rd15, %rd31;
	mul.lo.s32 	%r97, %r1, 6;
	ld.global.u64 	%rd32, [dr];
	cvta.to.global.u64 	%rd16, %rd32;
	mul.lo.s32 	%r19, %r2, %r1;
	ld.global.f64 	%fd31, [range];
	ld.global.f64 	%fd32, [h];
	ld.global.f64 	%fd33, [b];
	ld.global.f64 	%fd34, [d];
	ld.global.f64 	%fd35, [c];
	ld.global.u64 	%rd33, [dx];
	cvta.to.global.u64 	%rd17, %rd33;
	mul.wide.s32 	%rd34, %r1, 8;
	add.s64 	%rd18, %rd2, %rd34;
	ld.global.u64 	%rd35, [dy];
	cvta.to.global.u64 	%rd19, %rd35;
	add.s64 	%rd20, %rd1, %rd34;
	ld.global.u64 	%rd36, [v];
	cvta.to.global.u64 	%rd37, %rd36;
	add.s64 	%rd21, %rd37, %rd34;
	neg.s32 	%r98, %r1;
	mov.f64 	%fd282, 0d0000000000000000;
	mov.b32 	%r99, 0;
	mov.f64 	%fd283, %fd282;
$L__BB3_21:
	mul.wide.s32 	%rd38, %r97, 4;
	add.s64 	%rd22, %rd15, %rd38;
	setp.eq.s32 	%p4, %r98, 0;
	@%p4 bra 	$L__BB3_42;
	ld.global.u32 	%r24, [%rd22];
	setp.eq.s32 	%p5, %r24, -1;
	@%p5 bra 	$L__BB3_42;
	add.s32 	%r25, %r19, %r24;
	mul.wide.s32 	%rd39, %r25, 8;
	add.s64 	%rd40, %rd16, %rd39;
	ld.global.f64 	%fd38, [%rd40];
	setp.gtu.f64 	%p6, %fd38, %fd31;
	mov.f64 	%fd285, 0d0000000000000000;
	@%p6 bra 	$L__BB3_28;
	sub.f64 	%fd69, %fd38, %fd34;
	mul.f64 	%fd70, %fd33, %fd69;
	fma.rn.f64 	%fd39, %fd33, %fd69, %fd70;
	fma.rn.f64 	%fd71, %fd39, 0d3FF71547652B82FE, 0d4338000000000000;
	{
	.reg .b32 %temp; 
	mov.b64 	{%r26, %temp}, %fd71;
	}
	mov.f64 	%fd72, 0dC338000000000000;
	add.rn.f64 	%fd73, %fd71, %fd72;
	fma.rn.f64 	%fd74, %fd73, 0dBFE62E42FEFA39EF, %fd39;
	fma.rn.f64 	%fd75, %fd73, 0dBC7ABC9E3B39803F, %fd74;
	fma.rn.f64 	%fd76, %fd75, 0d3E5ADE1569CE2BDF, 0d3E928AF3FCA213EA;
	fma.rn.f64 	%fd77, %fd76, %fd75, 0d3EC71DEE62401315;
	fma.rn.f64 	%fd78, %fd77, %fd75, 0d3EFA01997C89EB71;
	fma.rn.f64 	%fd79, %fd78, %fd75, 0d3F2A01A014761F65;
	fma.rn.f64 	%fd80, %fd79, %fd75, 0d3F56C16C1852B7AF;
	fma.rn.f64 	%fd81, %fd80, %fd75, 0d3F81111111122322;
	fma.rn.f64 	%fd82, %fd81, %fd75, 0d3FA55555555502A1;
	fma.rn.f64 	%fd83, %fd82, %fd75, 0d3FC5555555555511;
	fma.rn.f64 	%fd84, %fd83, %fd75, 0d3FE000000000000B;
	fma.rn.f64 	%fd85, %fd84, %fd75, 0d3FF0000000000000;
	fma.rn.f64 	%fd86, %fd85, %fd75, 0d3FF0000000000000;
	{
	.reg .b32 %temp; 
	mov.b64 	{%r27, %temp}, %fd86;
	}
	{
	.reg .b32 %temp; 
	mov.b64 	{%temp, %r28}, %fd86;
	}
	shl.b32 	%r46, %r26, 20;
	add.s32 	%r47, %r46, %r28;
	mov.b64 	%fd284, {%r27, %r47};
	{
	.reg .b32 %temp; 
	mov.b64 	{%temp, %r48}, %fd39;
	}
	mov.b32 	%f5, %r48;
	abs.f32 	%f3, %f5;
	setp.lt.f32 	%p7, %f3, 0f4086232B;
	@%p7 bra 	$L__BB3_27;
	setp.lt.f64 	%p8, %fd39, 0d0000000000000000;
	add.f64 	%fd87, %fd39, 0d7FF0000000000000;
	selp.f64 	%fd284, 0d0000000000000000, %fd87, %p8;
	setp.geu.f32 	%p9, %f3, 0f40874800;
	@%p9 bra 	$L__BB3_27;
	shr.u32 	%r49, %r26, 31;
	add.s32 	%r50, %r26, %r49;
	shr.s32 	%r51, %r50, 1;
	shl.b32 	%r52, %r51, 20;
	add.s32 	%r53, %r28, %r52;
	mov.b64 	%fd88, {%r27, %r53};
	sub.s32 	%r54, %r26, %r51;
	shl.b32 	%r55, %r54, 20;
	add.s32 	%r56, %r55, 1072693248;
	mov.b32 	%r57, 0;
	mov.b64 	%fd89, {%r57, %r56};
	mul.f64 	%fd284, %fd89, %fd88;
$L__BB3_27:
	add.f64 	%fd90, %fd284, 0dBFF0000000000000;
	add.f64 	%fd91, %fd284, 0d3FF0000000000000;
	div.rn.f64 	%fd92, %fd90, %fd91;
	add.f64 	%fd93, %fd35, %fd92;
	mul.f64 	%fd285, %fd32, %fd93;
$L__BB3_28:
	setp.eq.s32 	%p10, %r1, %r24;
	add.s64 	%rd23, %rd17, %rd39;
	add.s64 	%rd24, %rd19, %rd39;
	mov.f64 	%fd286, 0d3FF0000000000000;
	@%p10 bra 	$L__BB3_30;
	ld.global.f64 	%fd95, [%rd23];
	ld.global.f64 	%fd96, [%rd18];
	ld.global.f64 	%fd97, [%rd24];
	ld.global.f64 	%fd98, [%rd20];
	mul.f64 	%fd99, %fd97, %fd98;
	fma.rn.f64 	%fd100, %fd95, %fd96, %fd99;
	ld.global.f64 	%fd101, [%rd21];
	mul.f64 	%fd102, %fd38, %fd101;
	div.rn.f64 	%fd103, %fd100, %fd102;
	add.f64 	%fd286, %fd103, 0d3FF0000000000000;
$L__BB3_30:
	mul.f64 	%fd48, %fd285, %fd286;
	mov.f64 	%fd287, 0d0000000000000000;
	@%p10 bra 	$L__BB3_32;
	ld.global.f64 	%fd105, [%rd23];
	div.rn.f64 	%fd287, %fd105, %fd38;
$L__BB3_32:
	mul.f64 	%fd107, %fd48, 0d3FE0000000000000;
	fma.rn.f64 	%fd283, %fd107, %fd287, %fd283;
	mov.f64 	%fd289, 0d0000000000000000;
	@%p6 bra 	$L__BB3_37;
	sub.f64 	%fd108, %fd38, %fd34;
	mul.f64 	%fd109, %fd33, %fd108;
	fma.rn.f64 	%fd52, %fd33, %fd108, %fd109;
	fma.rn.f64 	%fd110, %fd52, 0d3FF71547652B82FE, 0d4338000000000000;
	{
	.reg .b32 %temp; 
	mov.b64 	{%r29, %temp}, %fd110;
	}
	mov.f64 	%fd111, 0dC338000000000000;
	add.rn.f64 	%fd112, %fd110, %fd111;
	fma.rn.f64 	%fd113, %fd112, 0dBFE62E42FEFA39EF, %fd52;
	fma.rn.f64 	%fd114, %fd112, 0dBC7ABC9E3B39803F, %fd113;
	fma.rn.f64 	%fd115, %fd114, 0d3E5ADE1569CE2BDF, 0d3E928AF3FCA213EA;
	fma.rn.f64 	%fd116, %fd115, %fd114, 0d3EC71DEE62401315;
	fma.rn.f64 	%fd117, %fd116, %fd114, 0d3EFA01997C89EB71;
	fma.rn.f64 	%fd118, %fd117, %fd114, 0d3F2A01A014761F65;
	fma.rn.f64 	%fd119, %fd118, %fd114, 0d3F56C16C1852B7AF;
	fma.rn.f64 	%fd120, %fd119, %fd114, 0d3F81111111122322;
	fma.rn.f64 	%fd121, %fd120, %fd114, 0d3FA55555555502A1;
	fma.rn.f64 	%fd122, %fd121, %fd114, 0d3FC5555555555511;
	fma.rn.f64 	%fd123, %fd122, %fd114, 0d3FE000000000000B;
	fma.rn.f64 	%fd124, %fd123, %fd114, 0d3FF0000000000000;
	fma.rn.f64 	%fd125, %fd124, %fd114, 0d3FF0000000000000;
	{
	.reg .b32 %temp; 
	mov.b64 	{%r30, %temp}, %fd125;
	}
	{
	.reg .b32 %temp; 
	mov.b64 	{%temp, %r31}, %fd125;
	}
	shl.b32 	%r58, %r29, 20;
	add.s32 	%r59, %r58, %r31;
	mov.b64 	%fd288, {%r30, %r59};
	{
	.reg .b32 %temp; 
	mov.b64 	{%temp, %r60}, %fd52;
	}
	mov.b32 	%f6, %r60;
	abs.f32 	%f4, %f6;
	setp.lt.f32 	%p13, %f4, 0f4086232B;
	@%p13 bra 	$L__BB3_36;
	setp.lt.f64 	%p14, %fd52, 0d0000000000000000;
	add.f64 	%fd126, %fd52, 0d7FF0000000000000;
	selp.f64 	%fd288, 0d0000000000000000, %fd126, %p14;
	setp.geu.f32 	%p15, %f4, 0f40874800;
	@%p15 bra 	$L__BB3_36;
	shr.u32 	%r61, %r29, 31;
	add.s32 	%r62, %r29, %r61;
	shr.s32 	%r63, %r62, 1;
	shl.b32 	%r64, %r63, 20;
	add.s32 	%r65, %r31, %r64;
	mov.b64 	%fd127, {%r30, %r65};
	sub.s32 	%r66, %r29, %r63;
	shl.b32 	%r67, %r66, 20;
	add.s32 	%r68, %r67, 1072693248;
	mov.b32 	%r69, 0;
	mov.b64 	%fd128, {%r69, %r68};
	mul.f64 	%fd288, %fd128, %fd127;
$L__BB3_36:
	add.f64 	%fd129, %fd288, 0dBFF0000000000000;
	add.f64 	%fd130, %fd288, 0d3FF0000000000000;
	div.rn.f64 	%fd131, %fd129, %fd130;
	add.f64 	%fd132, %fd35, %fd131;
	mul.f64 	%fd289, %fd32, %fd132;
$L__BB3_37:
	mov.f64 	%fd290, 0d3FF0000000000000;
	@%p10 bra 	$L__BB3_39;
	ld.global.f64 	%fd134, [%rd23];
	ld.global.f64 	%fd135, [%rd18];
	ld.global.f64 	%fd136, [%rd24];
	ld.global.f64 	%fd137, [%rd20];
	mul.f64 	%fd138, %fd136, %fd137;
	fma.rn.f64 	%fd139, %fd134, %fd135, %fd138;
	ld.global.f64 	%fd140, [%rd21];
	mul.f64 	%fd141, %fd38, %fd140;
	div.rn.f64 	%fd142, %fd139, %fd141;
	add.f64 	%fd290, %fd142, 0d3FF0000000000000;
$L__BB3_39:
	mul.f64 	%fd61, %fd289, %fd290;
	mov.f64 	%fd291, 0d0000000000000000;
	@%p10 bra 	$L__BB3_41;
	ld.global.f64 	%fd144, [%rd24];
	div.rn.f64 	%fd291, %fd144, %fd38;
$L__BB3_41:
	mul.f64 	%fd145, %fd61, 0d3FE0000000000000;
	fma.rn.f64 	%fd282, %fd145, %fd291, %fd282;
$L__BB3_42:
	add.s32 	%r99, %r99, 1;
	add.s32 	%r98, %r98, 1;
	add.s32 	%r97, %r97, 1;
	setp.ne.s32 	%p18, %r99, 6;
	@%p18 bra 	$L__BB3_21;
	ld.global.f64 	%fd146, [%rd18];
	mul.f64 	%fd147, %fd146, 0d3FE8000000000000;
	ld.global.f64 	%fd148, [%rd21];
	div.rn.f64 	%fd149, %fd147, %fd148;
	add.f64 	%fd150, %fd283, %fd149;
	ld.global.f64 	%fd151, [%rd20];
	mul.f64 	%fd152, %fd151, 0d3FE8000000000000;
	div.rn.f64 	%fd153, %fd152, %fd148;
	add.f64 	%fd154, %fd282, %fd153;
	ld.global.f64 	%fd155, [a];
	sub.f64 	%fd156, %fd150, %fd146;
	ld.global.f64 	%fd157, [flow];
	add.f64 	%fd158, %fd156, %fd157;
	mul.f64 	%fd159, %fd155, %fd158;
	mul.wide.s32 	%rd42, %r1, 8;
	add.s64 	%rd43, %rd5, %rd42;
	st.global.f64 	[%rd43], %fd159;
	ld.global.f64 	%fd160, [a];
	ld.global.f64 	%fd161, [%rd20];
	sub.f64 	%fd162, %fd154, %fd161;
	mul.f64 	%fd163, %fd160, %fd162;
	add.s64 	%rd44, %rd6, %rd42;
	st.global.f64 	[%rd44], %fd163;
$L__BB3_44:
	ld.param.u64 	%rd95, [trf_phase1_param_0];
	mul.wide.s32 	%rd60, %r1, 8;
	add.s64 	%rd61, %rd2, %rd60;
	ld.global.f64 	%fd250, [%rd61];
	cvta.to.global.u64 	%rd62, %rd3;
	add.s64 	%rd63, %rd62, %rd60;
	st.global.f64 	[%rd63], %fd250;
	add.s64 	%rd64, %rd1, %rd60;
	ld.global.f64 	%fd251, [%rd64];
	cvta.to.global.u64 	%rd65, %rd4;
	add.s64 	%rd66, %rd65, %rd60;
	st.global.f64 	[%rd66], %fd251;
	cvta.to.global.u64 	%rd67, %rd95;
	add.s64 	%rd68, %rd67, %rd60;
	ld.global.f64 	%fd252, [%rd68];
	ld.global.u64 	%rd69, [kx1];
	cvta.to.global.u64 	%rd70, %rd69;
	add.s64 	%rd71, %rd70, %rd60;
	ld.global.f64 	%fd253, [%rd71];
	ld.global.f64 	%fd254, [dt];
	mul.f64 	%fd255, %fd253, %fd254;
	fma.rn.f64 	%fd256, %fd255, 0d3FE0000000000000, %fd252;
	ld.global.u64 	%rd72, [sx];
	cvta.to.global.u64 	%rd73, %rd72;
	add.s64 	%rd74, %rd73, %rd60;
	st.global.f64 	[%rd74], %fd256;
	cvta.to.global.u64 	%rd75, %rd26;
	add.s64 	%rd76, %rd75, %rd60;
	ld.global.f64 	%fd257, [%rd76];
	ld.global.u64 	%rd77, [kx1];
	cvta.to.global.u64 	%rd78, %rd77;
	add.s64 	%rd79, %rd78, %rd60;
	ld.global.f64 	%fd258, [%rd79];
	ld.global.f64 	%fd259, [dt];
	mul.f64 	%fd260, %fd258, %fd259;
	fma.rn.f64 	%fd261, %fd260, 0d3FE0000000000000, %fd257;
	ld.global.u64 	%rd80, [sy];
	cvta.to.global.u64 	%rd81, %rd80;
	add.s64 	%rd82, %rd81, %rd60;
	st.global.f64 	[%rd82], %fd261;
	ld.global.f64 	%fd262, [%rd61];
	ld.global.u64 	%rd83, [kvx1];
	cvta.to.global.u64 	%rd84, %rd83;
	add.s64 	%rd85, %rd84, %rd60;
	ld.global.f64 	%fd263, [%rd85];
	ld.global.f64 	%fd264, [dt];
	mul.f64 	%fd265, %fd263, %fd264;
	fma.rn.f64 	%fd266, %fd265, 0d3FE0000000000000, %fd262;
	ld.global.u64 	%rd86, [svx];
	cvta.to.global.u64 	%rd87, %rd86;
	add.s64 	%rd88, %rd87, %rd60;
	st.global.f64 	[%rd88], %fd266;
	ld.global.f64 	%fd267, [%rd64];
	ld.global.u64 	%rd89, [kvy1];
	cvta.to.global.u64 	%rd90, %rd89;
	add.s64 	%rd91, %rd90, %rd60;
	ld.global.f64 	%fd268, [%rd91];
	ld.global.f64 	%fd269, [dt];
	mul.f64 	%fd270, %fd268, %fd269;
	fma.rn.f64 	%fd271, %fd270, 0d3FE0000000000000, %fd267;
	ld.global.u64 	%rd92, [svy];
	cvta.to.global.u64 	%rd93, %rd92;
	add.s64 	%rd94, %rd93, %rd60;
	st.global.f64 	[%rd94], %fd271;
$L__BB3_45:
	ret;

}
	// .globl	trf_phase2_calc
.visible .entry trf_phase2_calc(
	.param .u64 .ptr .align 1 trf_phase2_calc_param_0,
	.param .u64 .ptr .align 1 trf_phase2_calc_param_1
)
{
	.reg .pred 	%p<8>;
	.reg .b32 	%r<21>;
	.reg .b64 	%rd<63>;
	.reg .b64 	%fd<34>;

	ld.param.u64 	%rd12, [trf_phase2_calc_param_0];
	ld.param.u64 	%rd13, [trf_phase2_calc_param_1];
	mov.u32 	%r8, %ctaid.x;
	mov.u32 	%r9, %ntid.x;
	mov.u32 	%r10, %tid.x;
	mad.lo.s32 	%r11, %r8, %r9, %r10;
	mov.u32 	%r12, %ctaid.y;
	mov.u32 	%r13, %ntid.y;
	mov.u32 	%r14, %tid.y;
	mov.u32 	%r15, %nctaid.y;
	mad.lo.s32 	%r16, %r11, %r15, %r12;
	mad.lo.s32 	%r1, %r16, %r13, %r14;
	ld.global.u32 	%r2, [N];
	setp.ge.s32 	%p1, %r1, %r2;
	@%p1 bra 	$L__BB4_13;
	ld.global.u64 	%rd14, [sx];
	cvta.to.global.u64 	%rd1, %rd14;
	ld.global.u64 	%rd15, [sy];
	cvta.to.global.u64 	%rd2, %rd15;
	setp.lt.s32 	%p2, %r2, 2;
	@%p2 bra 	$L__BB4_12;
	mul.wide.s32 	%rd16, %r1, 8;
	add.s64 	%rd3, %rd1, %rd16;
	mul.lo.s32 	%r17, %r2, %r1;
	add.s64 	%rd4, %rd2, %rd16;
	cvt.s64.s32 	%rd5, %r17;
	add.s32 	%r18, %r2, -1;
	mul.wide.u32 	%rd62, %r18, 8;
	mad.lo.s32 	%r19, %r2, %r18, %r1;
	mov.u32 	%r20, %r2;
$L__BB4_3:
	cvt.s64.s32 	%rd17, %r20;
	add.s64 	%rd18, %rd5, %rd17;
	shl.b64 	%rd19, %rd18, 3;
	add.s64 	%rd8, %rd19, -8;
	add.s64 	%rd20, %rd1, %rd62;
	ld.global.f64 	%fd5, [%rd20];
	ld.global.f64 	%fd6, [%rd3];
	sub.f64 	%fd7, %fd5, %fd6;
	ld.global.u64 	%rd21, [dx];
	cvta.to.global.u64 	%rd22, %rd21;
	add.s64 	%rd23, %rd22, %rd8;
	st.global.f64 	[%rd23], %fd7;
	add.s64 	%rd24, %rd2, %rd62;
	ld.global.f64 	%fd8, [%rd24];
	ld.global.f64 	%fd9, [%rd4];
	sub.f64 	%fd10, %fd8, %fd9;
	ld.global.u64 	%rd25, [dy];
	cvta.to.global.u64 	%rd26, %rd25;
	add.s64 	%rd27, %rd26, %rd8;
	st.global.f64 	[%rd27], %fd10;
	ld.global.u64 	%rd28, [dx];
	cvta.to.global.u64 	%rd29, %rd28;
	add.s64 	%rd9, %rd29, %rd8;
	ld.global.f64 	%fd1, [%rd9];
	ld.global.f64 	%fd2, [Lx];
	mul.f64 	%fd11, %fd2, 0d3FE0000000000000;
	setp.leu.f64 	%p3, %fd1, %fd11;
	@%p3 bra 	$L__BB4_5;
	sub.f64 	%fd14, %fd1, %fd2;
	st.global.f64 	[%rd9], %fd14;
	bra.uni 	$L__BB4_7;
$L__BB4_5:
	mul.f64 	%fd12, %fd2, 0dBFE0000000000000;
	setp.gtu.f64 	%p4, %fd1, %fd12;
	@%p4 bra 	$L__BB4_7;
	add.f64 	%fd13, %fd2, %fd1;
	st.global.f64 	[%rd9], %fd13;
$L__BB4_7:
	ld.global.u64 	%rd30, [dy];
	cvta.to.global.u64 	%rd31, %rd30;
	add.s64 	%rd10, %rd31, %rd8;
	ld.global.f64 	%fd3, [%rd10];
	ld.global.f64 	%fd4, [Ly];
	mul.f64 	%fd15, %fd4, 0d3FE0000000000000;
	setp.leu.f64 	%p5, %fd3, %fd15;
	@%p5 bra 	$L__BB4_9;
	sub.f64 	%fd18, %fd3, %fd4;
	st.global.f64 	[%rd10], %fd18;
	bra.uni 	$L__BB4_11;
$L__BB4_9:
	mul.f64 	%fd16, %fd4, 0dBFE0000000000000;
	setp.geu.f64 	%p6, %fd3, %fd16;
	@%p6 bra 	$L__BB4_11;
	add.f64 	%fd17, %fd4, %fd3;
	st.global.f64 	[%rd10], %fd17;
$L__BB4_11:
	ld.global.u64 	%rd32, [dx];
	cvta.to.global.u64 	%rd33, %rd32;
	add.s64 	%rd34, %rd33, %rd8;
	ld.global.f64 	%fd19, [%rd34];
	ld.global.u64 	%rd35, [dy];
	cvta.to.global.u64 	%rd36, %rd35;
	add.s64 	%rd37, %rd36, %rd8;
	ld.global.f64 	%fd20, [%rd37];
	mul.f64 	%fd21, %fd20, %fd20;
	fma.rn.f64 	%fd22, %fd19, %fd19, %fd21;
	sqrt.rn.f64 	%fd23, %fd22;
	ld.global.u64 	%rd38, [dr];
	cvta.to.global.u64 	%rd39, %rd38;
	add.s64 	%rd40, %rd39, %rd8;
	st.global.f64 	[%rd40], %fd23;
	ld.global.u64 	%rd41, [dx];
	cvta.to.global.u64 	%rd42, %rd41;
	add.s64 	%rd43, %rd42, %rd8;
	ld.global.f64 	%fd24, [%rd43];
	neg.f64 	%fd25, %fd24;
	mul.wide.s32 	%rd44, %r19, 8;
	add.s64 	%rd45, %rd42, %rd44;
	st.global.f64 	[%rd45], %fd25;
	ld.global.u64 	%rd46, [dy];
	cvta.to.global.u64 	%rd47, %rd46;
	add.s64 	%rd48, %rd47, %rd8;
	ld.global.f64 	%fd26, [%rd48];
	neg.f64 	%fd27, %fd26;
	add.s64 	%rd49, %rd47, %rd44;
	st.global.f64 	[%rd49], %fd27;
	ld.global.u64 	%rd50, [dr];
	cvta.to.global.u64 	%rd51, %rd50;
	add.s64 	%rd52, %rd51, %rd8;
	ld.global.f64 	%fd28, [%rd52];
	add.s64 	%rd53, %rd51, %rd44;
	st.global.f64 	[%rd53], %fd28;
	add.s64 	%rd62, %rd62, -8;
	sub.s32 	%r19, %r19, %r2;
	setp.gt.u32 	%p7, %r20, 2;
	add.s32 	%r20, %r20, -1;
	@%p7 bra 	$L__BB4_3;
$L__BB4_12:
	cvta.to.global.u64 	%rd54, %rd12;
	mul.wide.s32 	%rd55, %r1, 8;
	add.s64 	%rd56, %rd54, %rd55;
	ld.global.f64 	%fd29, [%rd56];
	cvta.to.global.u64 	%rd57, %rd13;
	add.s64 	%rd58, %rd57, %rd55;
	ld.global.f64 	%fd30, [%rd58];
	mul.f64 	%fd31, %fd30, %fd30;
	fma.rn.f64 	%fd32, %fd29, %fd29, %fd31;
	sqrt.rn.f64 	%fd33, %fd32;
	ld.global.u64 	%rd59, [v];
	cvta.to.global.u64 	%rd60, %rd59;
	add.s64 	%rd61, %rd60, %rd55;
	st.global.f64 	[%rd61], %fd33;
$L__BB4_13:
	ret;

}
	// .globl	trf_phase2
.visible .entry trf_phase2(
	.param .u64 .ptr .align 1 trf_phase2_param_0,
	.param .u64 .ptr .align 1 trf_phase2_param_1,
	.param .u64 .ptr .align 1 trf_phase2_param_2,
	.param .u64 .ptr .align 1 trf_phase2_param_3
)
{
	.reg .pred 	%p<31>;
	.reg .b32 	%r<100>;
	.reg .b32 	%f<9>;
	.reg .b64 	%rd<108>;
	.reg .b64 	%fd<294>;

	ld.param.u64 	%rd25, [trf_phase2_param_2];
	ld.param.u64 	%rd26, [trf_phase2_param_3];
	cvta.to.global.u64 	%rd1, %rd26;
	cvta.to.global.u64 	%rd2, %rd25;
	mov.u32 	%r35, %ctaid.x;
	mov.u32 	%r36, %ntid.x;
	mov.u32 	%r37, %tid.x;
	mad.lo.s32 	%r38, %r35, %r36, %r37;
	mov.u32 	%r39, %ctaid.y;
	mov.u32 	%r40, %ntid.y;
	mov.u32 	%r41, %tid.y;
	mov.u32 	%r42, %nctaid.y;
	mad.lo.s32 	%r43, %r38, %r42, %r39;
	mad.lo.s32 	%r1, %r43, %r40, %r41;
	ld.global.u32 	%r2, [N];
	setp.ge.s32 	%p1, %r1, %r2;
	@%p1 bra 	$L__BB5_45;
	ld.global.u64 	%rd27, [svx];
	cvta.to.global.u64 	%rd3, %rd27;
	ld.global.u64 	%rd28, [svy];
	cvta.to.global.u64 	%rd4, %rd28;
	ld.global.u64 	%rd5, [kx2];
	ld.global.u64 	%rd6, [ky2];
	ld.global.u64 	%rd29, [kvx2];
	cvta.to.global.u64 	%rd7, %rd29;
	ld.global.u64 	%rd30, [kvy2];
	cvta.to.global.u64 	%rd8, %rd30;
	ld.global.u32 	%r44, [typeCode];
	setp.eq.s32 	%p2, %r44, 2;
	@%p2 bra 	$L__BB5_20;
	setp.ne.s32 	%p3, %r44, 1;
	@%p3 bra 	$L__BB5_44;
	setp.lt.s32 	%p19, %r2, 1;
	mov.f64 	%fd273, 0d0000000000000000;
	ld.global.u64 	%rd9, [v];
	mov.f64 	%fd272, %fd273;
	@%p19 bra 	$L__BB5_19;
	ld.global.u64 	%rd51, [dr];
	cvta.to.global.u64 	%rd10, %rd51;
	mul.lo.s32 	%r94, %r2, %r1;
	ld.global.f64 	%fd1, [range];
	ld.global.f64 	%fd2, [h];
	ld.global.f64 	%fd3, [b];
	ld.global.f64 	%fd4, [d];
	ld.global.f64 	%fd5, [c];
	ld.global.u64 	%rd52, [dx];
	cvta.to.global.u64 	%rd11, %rd52;
	ld.global.u64 	%rd53, [dy];
	cvta.to.global.u64 	%rd12, %rd53;
	neg.s32 	%r96, %r2;
	neg.s32 	%r95, %r1;
	mov.f64 	%fd272, 0d0000000000000000;
	mul.wide.s32 	%rd56, %r1, 8;
	mov.f64 	%fd273, %fd272;
$L__BB5_5:
	mul.wide.s32 	%rd13, %r94, 8;
	setp.eq.s32 	%p20, %r95, 0;
	@%p20 bra 	$L__BB5_18;
	add.s64 	%rd54, %rd10, %rd13;
	ld.global.f64 	%fd8, [%rd54];
	setp.gt.f64 	%p21, %fd8, %fd1;
	@%p21 bra 	$L__BB5_18;
	setp.gtu.f64 	%p22, %fd8, %fd1;
	mov.f64 	%fd275, 0d0000000000000000;
	@%p22 bra 	$L__BB5_12;
	sub.f64 	%fd167, %fd8, %fd4;
	mul.f64 	%fd168, %fd3, %fd167;
	fma.rn.f64 	%fd9, %fd3, %fd167, %fd168;
	fma.rn.f64 	%fd169, %fd9, 0d3FF71547652B82FE, 0d4338000000000000;
	{
	.reg .b32 %temp; 
	mov.b64 	{%r9, %temp}, %fd169;
	}
	mov.f64 	%fd170, 0dC338000000000000;
	add.rn.f64 	%fd171, %fd169, %fd170;
	fma.rn.f64 	%fd172, %fd171, 0dBFE62E42FEFA39EF, %fd9;
	fma.rn.f64 	%fd173, %fd171, 0dBC7ABC9E3B39803F, %fd172;
	fma.rn.f64 	%fd174, %fd173, 0d3E5ADE1569CE2BDF, 0d3E928AF3FCA213EA;
	fma.rn.f64 	%fd175, %fd174, %fd173, 0d3EC71DEE62401315;
	fma.rn.f64 	%fd176, %fd175, %fd173, 0d3EFA01997C89EB71;
	fma.rn.f64 	%fd177, %fd176, %fd173, 0d3F2A01A014761F65;
	fma.rn.f64 	%fd178, %fd177, %fd173, 0d3F56C16C1852B7AF;
	fma.rn.f64 	%fd179, %fd178, %fd173, 0d3F81111111122322;
	fma.rn.f64 	%fd180, %fd179, %fd173, 0d3FA55555555502A1;
	fma.rn.f64 	%fd181, %fd180, %fd173, 0d3FC5555555555511;
	fma.rn.f64 	%fd182, %fd181, %fd173, 0d3FE000000000000B;
	fma.rn.f64 	%fd183, %fd182, %fd173, 0d3FF0000000000000;
	fma.rn.f64 	%fd184, %fd183, %fd173, 0d3FF0000000000000;
	{
	.reg .b32 %temp; 
	mov.b64 	{%r10, %temp}, %fd184;
	}
	{
	.reg .b32 %temp; 
	mov.b64 	{%temp, %r11}, %fd184;
	}
	shl.b32 	%r70, %r9, 20;
	add.s32 	%r71, %r70, %r11;
	mov.b64 	%fd274, {%r10, %r71};
	{
	.reg .b32 %temp; 
	mov.b64 	{%temp, %r72}, %fd9;
	}
	mov.b32 	%f7, %r72;
	abs.f32 	%f1, %f7;
	setp.lt.f32 	%p23, %f1, 0f4086232B;
	@%p23 bra 	$L__BB5_11;
	setp.lt.f64 	%p24, %fd9, 0d0000000000000000;
	add.f64 	%fd185, %fd9, 0d7FF0000000000000;
	selp.f64 	%fd274, 0d0000000000000000, %fd185, %p24;
	setp.geu.f32 	%p25, %f1, 0f40874800;
	@%p25 bra 	$L__BB5_11;
	shr.u32 	%r73, %r9, 31;
	add.s32 	%r74, %r9, %r73;
	shr.s32 	%r75, %r74, 1;
	shl.b32 	%r76, %r75, 20;
	add.s32 	%r77, %r11, %r76;
	mov.b64 	%fd186, {%r10, %r77};
	sub.s32 	%r78, %r9, %r75;
	shl.b32 	%r79, %r78, 20;
	add.s32 	%r80, %r79, 1072693248;
	mov.b32 	%r81, 0;
	mov.b64 	%fd187, {%r81, %r80};
	mul.f64 	%fd274, %fd187, %fd186;
$L__BB5_11:
	add.f64 	%fd188, %fd274, 0dBFF0000000000000;
	add.f64 	%fd189, %fd274, 0d3FF0000000000000;
	div.rn.f64 	%fd190, %fd188, %fd189;
	add.f64 	%fd191, %fd5, %fd190;
	mul.f64 	%fd275, %fd2, %fd191;
$L__BB5_12:
	add.s64 	%rd55, %rd11, %rd13;
	ld.global.f64 	%fd193, [%rd55];
	add.s64 	%rd57, %rd2, %rd56;
	ld.global.f64 	%fd194, [%rd57];
	add.s64 	%rd58, %rd12, %rd13;
	ld.global.f64 	%fd16, [%rd58];
	add.s64 	%rd59, %rd1, %rd56;
	ld.global.f64 	%fd195, [%rd59];
	mul.f64 	%fd196, %fd16, %fd195;
	fma.rn.f64 	%fd197, %fd193, %fd194, %fd196;
	cvta.to.global.u64 	%rd60, %rd9;
	add.s64 	%rd61, %rd60, %rd56;
	ld.global.f64 	%fd198, [%rd61];
	mul.f64 	%fd199, %fd8, %fd198;
	div.rn.f64 	%fd200, %fd197, %fd199;
	add.f64 	%fd17, %fd200, 0d3FF0000000000000;
	mul.f64 	%fd201, %fd275, %fd17;
	mul.f64 	%fd202, %fd201, 0d3FE0000000000000;
	div.rn.f64 	%fd203, %fd193, %fd8;
	fma.rn.f64 	%fd273, %fd202, %fd203, %fd273;
	mov.f64 	%fd277, 0d0000000000000000;
	@%p22 bra 	$L__BB5_17;
	sub.f64 	%fd204, %fd8, %fd4;
	mul.f64 	%fd205, %fd3, %fd204;
	fma.rn.f64 	%fd19, %fd3, %fd204, %fd205;
	fma.rn.f64 	%fd206, %fd19, 0d3FF71547652B82FE, 0d4338000000000000;
	{
	.reg .b32 %temp; 
	mov.b64 	{%r12, %temp}, %fd206;
	}
	mov.f64 	%fd207, 0dC338000000000000;
	add.rn.f64 	%fd208, %fd206, %fd207;
	fma.rn.f64 	%fd209, %fd208, 0dBFE62E42FEFA39EF, %fd19;
	fma.rn.f64 	%fd210, %fd208, 0dBC7ABC9E3B39803F, %fd209;
	fma.rn.f64 	%fd211, %fd210, 0d3E5ADE1569CE2BDF, 0d3E928AF3FCA213EA;
	fma.rn.f64 	%fd212, %fd211, %fd210, 0d3EC71DEE62401315;
	fma.rn.f64 	%fd213, %fd212, %fd210, 0d3EFA01997C89EB71;
	fma.rn.f64 	%fd214, %fd213, %fd210, 0d3F2A01A014761F65;
	fma.rn.f64 	%fd215, %fd214, %fd210, 0d3F56C16C1852B7AF;
	fma.rn.f64 	%fd216, %fd215, %fd210, 0d3F81111111122322;
	fma.rn.f64 	%fd217, %fd216, %fd210, 0d3FA55555555502A1;
	fma.rn.f64 	%fd218, %fd217, %fd210, 0d3FC5555555555511;
	fma.rn.f64 	%fd219, %fd218, %fd210, 0d3FE000000000000B;
	fma.rn.f64 	%fd220, %fd219, %fd210, 0d3FF0000000000000;
	fma.rn.f64 	%fd221, %fd220, %fd210, 0d3FF0000000000000;
	{
	.reg .b32 %temp; 
	mov.b64 	{%r13, %temp}, %fd221;
	}
	{
	.reg .b32 %temp; 
	mov.b64 	{%temp, %r14}, %fd221;
	}
	shl.b32 	%r82, %r12, 20;
	add.s32 	%r83, %r82, %r14;
	mov.b64 	%fd276, {%r13, %r83};
	{
	.reg .b32 %temp; 
	mov.b64 	{%temp, %r84}, %fd19;
	}
	mov.b32 	%f8, %r84;
	abs.f32 	%f2, %f8;
	setp.lt.f32 	%p27, %f2, 0f4086232B;
	@%p27 bra 	$L__BB5_16;
	setp.lt.f64 	%p28, %fd19, 0d0000000000000000;
	add.f64 	%fd222, %fd19, 0d7FF0000000000000;
	selp.f64 	%fd276, 0d0000000000000000, %fd222, %p28;
	setp.geu.f32 	%p29, %f2, 0f40874800;
	@%p29 bra 	$L__BB5_16;
	shr.u32 	%r85, %r12, 31;
	add.s32 	%r86, %r12, %r85;
	shr.s32 	%r87, %r86, 1;
	shl.b32 	%r88, %r87, 20;
	add.s32 	%r89, %r14, %r88;
	mov.b64 	%fd223, {%r13, %r89};
	sub.s32 	%r90, %r12, %r87;
	shl.b32 	%r91, %r90, 20;
	add.s32 	%r92, %r91, 1072693248;
	mov.b32 	%r93, 0;
	mov.b64 	%fd224, {%r93, %r92};
	mul.f64 	%fd276, %fd224, %fd223;
$L__BB5_16:
	add.f64 	%fd225, %fd276, 0dBFF0000000000000;
	add.f64 	%fd226, %fd276, 0d3FF0000000000000;
	div.rn.f64 	%fd227, %fd225, %fd226;
	add.f64 	%fd228, %fd5, %fd227;
	mul.f64 	%fd277, %fd2, %fd228;
$L__BB5_17:
	mul.f64 	%fd229, %fd277, %fd17;
	mul.f64 	%fd230, %fd229, 0d3FE0000000000000;
	div.rn.f64 	%fd231, %fd16, %fd8;
	fma.rn.f64 	%fd272, %fd230, %fd231, %fd272;
$L__BB5_18:
	add.s32 	%r96, %r96, 1;
	setp.ne.s32 	%p30, %r96, 0;
	add.s32 	%r95, %r95, 1;
	add.s32 	%r94, %r94, 1;
	@%p30 bra 	$L__BB5_5;
$L__BB5_19:
	mul.wide.s32 	%rd62, %r1, 8;
	add.s64 	%rd63, %rd3, %rd62;
	ld.global.f64 	%fd232, [%rd63];
	mul.f64 	%fd233, %fd232, 0d3FE8000000000000;
	cvta.to.global.u64 	%rd64, %rd9;
	add.s64 	%rd65, %rd64, %rd62;
	ld.global.f64 	%fd234, [%rd65];
	div.rn.f64 	%fd235, %fd233, %fd234;
	add.f64 	%fd236, %fd273, %fd235;
	add.s64 	%rd66, %rd4, %rd62;
	ld.global.f64 	%fd237, [%rd66];
	mul.f64 	%fd238, %fd237, 0d3FE8000000000000;
	div.rn.f64 	%fd239, %fd238, %fd234;
	add.f64 	%fd240, %fd272, %fd239;
	ld.global.f64 	%fd241, [a];
	sub.f64 	%fd242, %fd236, %fd232;
	ld.global.f64 	%fd243, [flow];
	add.f64 	%fd244, %fd242, %fd243;
	mul.f64 	%fd245, %fd241, %fd244;
	add.s64 	%rd67, %rd7, %rd62;
	st.global.f64 	[%rd67], %fd245;
	ld.global.f64 	%fd246, [a];
	ld.global.f64 	%fd247, [%rd66];
	sub.f64 	%fd248, %fd240, %fd247;
	mul.f64 	%fd249, %fd246, %fd248;
	add.s64 	%rd68, %rd8, %rd62;
	st.global.f64 	[%rd68], %fd249;
	bra.uni 	$L__BB5_44;
$L__BB5_20:
	ld.global.u64 	%rd31, [pointer];
	cvta.to.global.u64 	%rd14, %rd31;
	mul.lo.s32 	%r97, %r1, 6;
	ld.global.u64 	%rd32, [dr];
	cvta.to.global.u64 	%rd15, %rd32;
	mul.lo.s32 	%r19, %r2, %r1;
	ld.global.f64 	%fd31, [range];
	ld.global.f64 	%fd32, [h];
	ld.global.f64 	%fd33, [b];
	ld.global.f64 	%fd34, [d];
	ld.global.f64 	%fd35, [c];
	ld.global.u64 	%rd33, [dx];
	cvta.to.global.u64 	%rd16, %rd33;
	mul.wide.s32 	%rd34, %r1, 8;
	add.s64 	%rd17, %rd2, %rd34;
	ld.global.u64 	%rd35, [dy];
	cvta.to.global.u64 	%rd18, %rd35;
	ld.global.u64 	%rd36, [v];
	cvta.to.global.u64 	%rd37, %rd36;
	add.s64 	%rd19, %rd37, %rd34;
	neg.s32 	%r98, %r1;
	mov.f64 	%fd282, 0d0000000000000000;
	mov.b32 	%r99, 0;
	mov.f64 	%fd283, %fd282;
$L__BB5_21:
	mul.wide.s32 	%rd38, %r97, 4;
	add.s64 	%rd20, %rd14, %rd38;
	setp.eq.s32 	%p4, %r98, 0;
	@%p4 bra 	$L__BB5_42;
	ld.global.u32 	%r24, [%rd20];
	setp.eq.s32 	%p5, %r24, -1;
	@%p5 bra 	$L__BB5_42;
	add.s32 	%r25, %r19, %r24;
	mul.wide.s32 	%rd39, %r25, 8;
	add.s64 	%rd40, %rd15, %rd39;
	ld.global.f64 	%fd38, [%rd40];
	setp.gtu.f64 	%p6, %fd38, %fd31;
	mov.f64 	%fd285, 0d0000000000000000;
	@%p6 bra 	$L__BB5_28;
	sub.f64 	%fd69, %fd38, %fd34;
	mul.f64 	%fd70, %fd33, %fd69;
	fma.rn.f64 	%fd39, %fd33, %fd69, %fd70;
	fma.rn.f64 	%fd71, %fd39, 0d3FF71547652B82FE, 0d4338000000000000;
	{
	.reg .b32 %temp; 
	mov.b64 	{%r26, %temp}, %fd71;
	}
	mov.f64 	%fd72, 0dC338000000000000;
	add.rn.f64 	%fd73, %fd71, %fd72;
	fma.rn.f64 	%fd74, %fd73, 0dBFE62E42FEFA39EF, %fd39;
	fma.rn.f64 	%fd75, %fd73, 0dBC7ABC9E3B39803F, %fd74;
	fma.rn.f64 	%fd76, %fd75, 0d3E5ADE1569CE2BDF, 0d3E928AF3FCA213EA;
	fma.rn.f64 	%fd77, %fd76, %fd75, 0d3EC71DEE62401315;
	fma.rn.f64 	%fd78, %fd77, %fd75, 0d3EFA01997C89EB71;
	fma.rn.f64 	%fd79, %fd78, %fd75, 0d3F2A01A014761F65;
	fma.rn.f64 	%fd80, %fd79, %fd75, 0d3F56C16C1852B7AF;
	fma.rn.f64 	%fd81, %fd80, %fd75, 0d3F81111111122322;
	fma.rn.f64 	%fd82, %fd81, %fd75, 0d3FA55555555502A1;
	fma.rn.f64 	%fd83, %fd82, %fd75, 0d3FC5555555555511;
	fma.rn.f64 	%fd84, %fd83, %fd75, 0d3FE000000000000B;
	fma.rn.f64 	%fd85, %fd84, %fd75, 0d3FF0000000000000;
	fma.rn.f64 	%fd86, %fd85, %fd75, 0d3FF0000000000000;
	{
	.reg .b32 %temp; 
	mov.b64 	{%r27, %temp}, %fd86;
	}
	{
	.reg .b32 %temp; 
	mov.b64 	{%temp, %r28}, %fd86;
	}
	shl.b32 	%r46, %r26, 20;
	add.s32 	%r47, %r46, %r28;
	mov.b64 	%fd284, {%r27, %r47};
	{
	.reg .b32 %temp; 
	mov.b64 	{%temp, %r48}, %fd39;
	}
	mov.b32 	%f5, %r48;
	abs.f32 	%f3, %f5;
	setp.lt.f32 	%p7, %f3, 0f4086232B;
	@%p7 bra 	$L__BB5_27;
	setp.lt.f64 	%p8, %fd39, 0d0000000000000000;
	add.f64 	%fd87, %fd39, 0d7FF0000000000000;
	selp.f64 	%fd284, 0d0000000000000000, %fd87, %p8;
	setp.geu.f32 	%p9, %f3, 0f40874800;
	@%p9 bra 	$L__BB5_27;
	shr.u32 	%r49, %r26, 31;
	add.s32 	%r50, %r26, %r49;
	shr.s32 	%r51, %r50, 1;
	shl.b32 	%r52, %r51, 20;
	add.s32 	%r53, %r28, %r52;
	mov.b64 	%fd88, {%r27, %r53};
	sub.s32 	%r54, %r26, %r51;
	shl.b32 	%r55, %r54, 20;
	add.s32 	%r56, %r55, 1072693248;
	mov.b32 	%r57, 0;
	mov.b64 	%fd89, {%r57, %r56};
	mul.f64 	%fd284, %fd89, %fd88;
$L__BB5_27:
	add.f64 	%fd90, %fd284, 0dBFF0000000000000;
	add.f64 	%fd91, %fd284, 0d3FF0000000000000;
	div.rn.f64 	%fd92, %fd90, %fd91;
	add.f64 	%fd93, %fd35, %fd92;
	mul.f64 	%fd285, %fd32, %fd93;
$L__BB5_28:
	setp.eq.s32 	%p10, %r1, %r24;
	add.s64 	%rd21, %rd16, %rd39;
	add.s64 	%rd22, %rd18, %rd39;
	mov.f64 	%fd286, 0d3FF0000000000000;
	@%p10 bra 	$L__BB5_30;
	ld.global.f64 	%fd95, [%rd21];
	ld.global.f64 	%fd96, [%rd17];
	ld.global.f64 	%fd97, [%rd22];
	mul.wide.s32 	%rd42, %r1, 8;
	add.s64 	%rd43, %rd1, %rd42;
	ld.global.f64 	%fd98, [%rd43];
	mul.f64 	%fd99, %fd97, %fd98;
	fma.rn.f64 	%fd100, %fd95, %fd96, %fd99;
	ld.global.f64 	%fd101, [%rd19];
	mul.f64 	%fd102, %fd38, %fd101;
	div.rn.f64 	%fd103, %fd100, %fd102;
	add.f64 	%fd286, %fd103, 0d3FF0000000000000;
$L__BB5_30:
	mul.f64 	%fd48, %fd285, %fd286;
	mov.f64 	%fd287, 0d0000000000000000;
	@%p10 bra 	$L__BB5_32;
	ld.global.f64 	%fd105, [%rd21];
	div.rn.f64 	%fd287, %fd105, %fd38;
$L__BB5_32:
	mul.f64 	%fd107, %fd48, 0d3FE0000000000000;
	fma.rn.f64 	%fd283, %fd107, %fd287, %fd283;
	mov.f64 	%fd289, 0d0000000000000000;
	@%p6 bra 	$L__BB5_37;
	sub.f64 	%fd108, %fd38, %fd34;
	mul.f64 	%fd109, %fd33, %fd108;
	fma.rn.f64 	%fd52, %fd33, %fd108, %fd109;
	fma.rn.f64 	%fd110, %fd52, 0d3FF71547652B82FE, 0d4338000000000000;
	{
	.reg .b32 %temp; 
	mov.b64 	{%r29, %temp}, %fd110;
	}
	mov.f64 	%fd111, 0dC338000000000000;
	add.rn.f64 	%fd112, %fd110, %fd111;
	fma.rn.f64 	%fd113, %fd112, 0dBFE62E42FEFA39EF, %fd52;
	fma.rn.f64 	%fd114, %fd112, 0dBC7ABC9E3B39803F, %fd113;
	fma.rn.f64 	%fd115, %fd114, 0d3E5ADE1569CE2BDF, 0d3E928AF3FCA213EA;
	fma.rn.f64 	%fd116, %fd115, %fd114, 0d3EC71DEE62401315;
	fma.rn.f64 	%fd117, %fd116, %fd114, 0d3EFA01997C89EB71;
	fma.rn.f64 	%fd118, %fd117, %fd114, 0d3F2A01A014761F65;
	fma.rn.f64 	%fd119, %fd118, %fd114, 0d3F56C16C1852B7AF;
	fma.rn.f64 	%fd120, %fd119, %fd114, 0d3F81111111122322;
	fma.rn.f64 	%fd121, %fd120, %fd114, 0d3FA55555555502A1;
	fma.rn.f64 	%fd122, %fd121, %fd114, 0d3FC5555555555511;
	fma.rn.f64 	%fd123, %fd122, %fd114, 0d3FE000000000000B;
	fma.rn.f64 	%fd124, %fd123, %fd114, 0d3FF0000000000000;
	fma.rn.f64 	%fd125, %fd124, %fd114, 0d3FF0000000000000;
	{
	.reg .b32 %temp; 
	mov.b64 	{%r30, %temp}, %fd125;
	}
	{
	.reg .b32 %temp; 
	mov.b64 	{%temp, %r31}, %fd125;
	}
	shl.b32 	%r58, %r29, 20;
	add.s32 	%r59, %r58, %r31;
	mov.b64 	%fd288, {%r30, %r59};
	{
	.reg .b32 %temp; 
	mov.b64 	{%temp, %r60}, %fd52;
	}
	mov.b32 	%f6, %r60;
	abs.f32 	%f4, %f6;
	setp.lt.f32 	%p13, %f4, 0f4086232B;
	@%p13 bra 	$L__BB5_36;
	setp.lt.f64 	%p14, %fd52, 0d0000000000000000;
	add.f64 	%fd126, %fd52, 0d7FF0000000000000;
	selp.f64 	%fd288, 0d0000000000000000, %fd126, %p14;
	setp.geu.f32 	%p15, %f4, 0f40874800;
	@%p15 bra 	$L__BB5_36;
	shr.u32 	%r61, %r29, 31;
	add.s32 	%r62, %r29, %r61;
	shr.s32 	%r63, %r62, 1;
	shl.b32 	%r64, %r63, 20;
	add.s32 	%r65, %r31, %r64;
	mov.b64 	%fd127, {%r30, %r65};
	sub.s32 	%r66, %r29, %r63;
	shl.b32 	%r67, %r66, 20;
	add.s32 	%r68, %r67, 1072693248;
	mov.b32 	%r69, 0;
	mov.b64 	%fd128, {%r69, %r68};
	mul.f64 	%fd288, %fd128, %fd127;
$L__BB5_36:
	add.f64 	%fd129, %fd288, 0dBFF0000000000000;
	add.f64 	%fd130, %fd288, 0d3FF0000000000000;
	div.rn.f64 	%fd131, %fd129, %fd130;
	add.f64 	%fd132, %fd35, %fd131;
	mul.f64 	%fd289, %fd32, %fd132;
$L__BB5_37:
	mov.f64 	%fd290, 0d3FF0000000000000;
	@%p10 bra 	$L__BB5_39;
	ld.global.f64 	%fd134, [%rd21];
	ld.global.f64 	%fd135, [%rd17];
	ld.global.f64 	%fd136, [%rd22];
	mul.wide.s32 	%rd44, %r1, 8;
	add.s64 	%rd45, %rd1, %rd44;
	ld.global.f64 	%fd137, [%rd45];
	mul.f64 	%fd138, %fd136, %fd137;
	fma.rn.f64 	%fd139, %fd134, %fd135, %fd138;
	ld.global.f64 	%fd140, [%rd19];
	mul.f64 	%fd141, %fd38, %fd140;
	div.rn.f64 	%fd142, %fd139, %fd141;
	add.f64 	%fd290, %fd142, 0d3FF0000000000000;
$L__BB5_39:
	mul.f64 	%fd61, %fd289, %fd290;
	mov.f64 	%fd291, 0d0000000000000000;
	@%p10 bra 	$L__BB5_41;
	ld.global.f64 	%fd144, [%rd22];
	div.rn.f64 	%fd291, %fd144, %fd38;
$L__BB5_41:
	mul.f64 	%fd145, %fd61, 0d3FE0000000000000;
	fma.rn.f64 	%fd282, %fd145, %fd291, %fd282;
$L__BB5_42:
	add.s32 	%r99, %r99, 1;
	add.s32 	%r98, %r98, 1;
	add.s32 	%r97, %r97, 1;
	setp.ne.s32 	%p18, %r99, 6;
	@%p18 bra 	$L__BB5_21;
	mul.wide.s32 	%rd46, %r1, 8;
	add.s64 	%rd47, %rd3, %rd46;
	ld.global.f64 	%fd146, [%rd47];
	mul.f64 	%fd147, %fd146, 0d3FE8000000000000;
	ld.global.f64 	%fd148, [%rd19];
	div.rn.f64 	%fd149, %fd147, %fd148;
	add.f64 	%fd150, %fd283, %fd149;
	add.s64 	%rd48, %rd4, %rd46;
	ld.global.f64 	%fd151, [%rd48];
	mul.f64 	%fd152, %fd151, 0d3FE8000000000000;
	div.rn.f64 	%fd153, %fd152, %fd148;
	add.f64 	%fd154, %fd282, %fd153;
	ld.global.f64 	%fd155, [a];
	sub.f64 	%fd156, %fd150, %fd146;
	ld.global.f64 	%fd157, [flow];
	add.f64 	%fd158, %fd156, %fd157;
	mul.f64 	%fd159, %fd155, %fd158;
	add.s64 	%rd49, %rd7, %rd46;
	st.global.f64 	[%rd49], %fd159;
	ld.global.f64 	%fd160, [a];
	ld.global.f64 	%fd161, [%rd48];
	sub.f64 	%fd162, %fd154, %fd161;
	mul.f64 	%fd163, %fd160, %fd162;
	add.s64 	%rd50, %rd8, %rd46;
	st.global.f64 	[%rd50], %fd163;
$L__BB5_44:
	ld.param.u64 	%rd107, [trf_phase2_param_1];
	ld.param.u64 	%rd106, [trf_phase2_param_0];
	mul.wide.s32 	%rd69, %r1, 8;
	add.s64 	%rd70, %rd3, %rd69;
	ld.global.f64 	%fd250, [%rd70];
	cvta.to.global.u64 	%rd71, %rd5;
	add.s64 	%rd72, %rd71, %rd69;
	st.global.f64 	[%rd72], %fd250;
	add.s64 	%rd73, %rd4, %rd69;
	ld.global.f64 	%fd251, [%rd73];
	cvta.to.global.u64 	%rd74, %rd6;
	add.s64 	%rd75, %rd74, %rd69;
	st.global.f64 	[%rd75], %fd251;
	cvta.to.global.u64 	%rd76, %rd106;
	add.s64 	%rd77, %rd76, %rd69;
	ld.global.f64 	%fd252, [%rd77];
	ld.global.u64 	%rd78, [kx2];
	cvta.to.global.u64 	%rd79, %rd78;
	add.s64 	%rd80, %rd79, %rd69;
	ld.global.f64 	%fd253, [%rd80];
	ld.global.f64 	%fd254, [dt];
	mul.f64 	%fd255, %fd253, %fd254;
	fma.rn.f64 	%fd256, %fd255, 0d3FE0000000000000, %fd252;
	ld.global.u64 	%rd81, [sx];
	cvta.to.global.u64 	%rd82, %rd81;
	add.s64 	%rd83, %rd82, %rd69;
	st.global.f64 	[%rd83], %fd256;
	cvta.to.global.u64 	%rd84, %rd107;
	add.s64 	%rd85, %rd84, %rd69;
	ld.global.f64 	%fd257, [%rd85];
	ld.global.u64 	%rd86, [kx2];
	cvta.to.global.u64 	%rd87, %rd86;
	add.s64 	%rd88, %rd87, %rd69;
	ld.global.f64 	%fd258, [%rd88];
	ld.global.f64 	%fd259, [dt];
	mul.f64 	%fd260, %fd258, %fd259;
	fma.rn.f64 	%fd261, %fd260, 0d3FE0000000000000, %fd257;
	ld.global.u64 	%rd89, [sy];
	cvta.to.global.u64 	%rd90, %rd89;
	add.s64 	%rd91, %rd90, %rd69;
	st.global.f64 	[%rd91], %fd261;
	add.s64 	%rd92, %rd2, %rd69;
	ld.global.f64 	%fd262, [%rd92];
	ld.global.u64 	%rd93, [kvx2];
	cvta.to.global.u64 	%rd94, %rd93;
	add.s64 	%rd95, %rd94, %rd69;
	ld.global.f64 	%fd263, [%rd95];
	ld.global.f64 	%fd264, [dt];
	mul.f64 	%fd265, %fd263, %fd264;
	fma.rn.f64 	%fd266, %fd265, 0d3FE0000000000000, %fd262;
	ld.global.u64 	%rd96, [svx];
	cvta.to.global.u64 	%rd97, %rd96;
	add.s64 	%rd98, %rd97, %rd69;
	st.global.f64 	[%rd98], %fd266;
	add.s64 	%rd99, %rd1, %rd69;
	ld.global.f64 	%fd267, [%rd99];
	ld.global.u64 	%rd100, [kvy2];
	cvta.to.global.u64 	%rd101, %rd100;
	add.s64 	%rd102, %rd101, %rd69;
	ld.global.f64 	%fd268, [%rd102];
	ld.global.f64 	%fd269, [dt];
	mul.f64 	%fd270, %fd268, %fd269;
	fma.rn.f64 	%fd271, %fd270, 0d3FE0000000000000, %fd267;
	ld.global.u64 	%rd103, [svy];
	cvta.to.global.u64 	%rd104, %rd103;
	add.s64 	%rd105, %rd104, %rd69;
	st.global.f64 	[%rd105], %fd271;
$L__BB5_45:
	ret;

}
	// .globl	trf_phase3_calc
.visible .entry trf_phase3_calc(
	.param .u64 .ptr .align 1 trf_phase3_calc_param_0,
	.param .u64 .ptr .align 1 trf_phase3_calc_param_1
)
{
	.reg .pred 	%p<8>;
	.reg .b32 	%r<21>;
	.reg .b64 	%rd<63>;
	.reg .b64 	%fd<34>;

	ld.param.u64 	%rd12, [trf_phase3_calc_param_0];
	ld.param.u64 	%rd13, [trf_phase3_calc_param_1];
	mov.u32 	%r8, %ctaid.x;
	mov.u32 	%r9, %ntid.x;
	mov.u32 	%r10, %tid.x;
	mad.lo.s32 	%r11, %r8, %r9, %r10;
	mov.u32 	%r12, %ctaid.y;
	mov.u32 	%r13, %ntid.y;
	mov.u32 	%r14, %tid.y;
	mov.u32 	%r15, %nctaid.y;
	mad.lo.s32 	%r16, %r11, %r15, %r12;
	mad.lo.s32 	%r1, %r16, %r13, %r14;
	ld.global.u32 	%r2, [N];
	setp.ge.s32 	%p1, %r1, %r2;
	@%p1 bra 	$L__BB6_13;
	ld.global.u64 	%rd14, [sx];
	cvta.to.global.u64 	%rd1, %rd14;
	ld.global.u64 	%rd15, [sy];
	cvta.to.global.u64 	%rd2, %rd15;
	setp.lt.s32 	%p2, %r2, 2;
	@%p2 bra 	$L__BB6_12;
	mul.wide.s32 	%rd16, %r1, 8;
	add.s64 	%rd3, %rd1, %rd16;
	mul.lo.s32 	%r17, %r2, %r1;
	add.s64 	%rd4, %rd2, %rd16;
	cvt.s64.s32 	%rd5, %r17;
	add.s32 	%r18, %r2, -1;
	mul.wide.u32 	%rd62, %r18, 8;
	mad.lo.s32 	%r19, %r2, %r18, %r1;
	mov.u32 	%r20, %r2;
$L__BB6_3:
	cvt.s64.s32 	%rd17, %r20;
	add.s64 	%rd18, %rd5, %rd17;
	shl.b64 	%rd19, %rd18, 3;
	add.s64 	%rd8, %rd19, -8;
	add.s64 	%rd20, %rd1, %rd62;
	ld.global.f64 	%fd5, [%rd20];
	ld.global.f64 	%fd6, [%rd3];
	sub.f64 	%fd7, %fd5, %fd6;
	ld.global.u64 	%rd21, [dx];
	cvta.to.global.u64 	%rd22, %rd21;
	add.s64 	%rd23, %rd22, %rd8;
	st.global.f64 	[%rd23], %fd7;
	add.s64 	%rd24, %rd2, %rd62;
	ld.global.f64 	%fd8, [%rd24];
	ld.global.f64 	%fd9, [%rd4];
	sub.f64 	%fd10, %fd8, %fd9;
	ld.global.u64 	%rd25, [dy];
	cvta.to.global.u64 	%rd26, %rd25;
	add.s64 	%rd27, %rd26, %rd8;
	st.global.f64 	[%rd27], %fd10;
	ld.global.u64 	%rd28, [dx];
	cvta.to.global.u64 	%rd29, %rd28;
	add.s64 	%rd9, %rd29, %rd8;
	ld.global.f64 	%fd1, [%rd9];
	ld.global.f64 	%fd2, [Lx];
	mul.f64 	%fd11, %fd2, 0d3FE0000000000000;
	setp.leu.f64 	%p3, %fd1, %fd11;
	@%p3 bra 	$L__BB6_5;
	sub.f64 	%fd14, %fd1, %fd2;
	st.global.f64 	[%rd9], %fd14;
	bra.uni 	$L__BB6_7;
$L__BB6_5:
	mul.f64 	%fd12, %fd2, 0dBFE0000000000000;
	setp.gtu.f64 	%p4, %fd1, %fd12;
	@%p4 bra 	$L__BB6_7;
	add.f64 	%fd13, %fd2, %fd1;
	st.global.f64 	[%rd9], %fd13;
$L__BB6_7:
	ld.global.u64 	%rd30, [dy];
	cvta.to.global.u64 	%rd31, %rd30;
	add.s64 	%rd10, %rd31, %rd8;
	ld.global.f64 	%fd3, [%rd10];
	ld.global.f64 	%fd4, [Ly];
	mul.f64 	%fd15, %fd4, 0d3FE0000000000000;
	setp.leu.f64 	%p5, %fd3, %fd15;
	@%p5 bra 	$L__BB6_9;
	sub.f64 	%fd18, %fd3, %fd4;
	st.global.f64 	[%rd10], %fd18;
	bra.uni 	$L__BB6_11;
$L__BB6_9:
	mul.f64 	%fd16, %fd4, 0dBFE0000000000000;
	setp.geu.f64 	%p6, %fd3, %fd16;
	@%p6 bra 	$L__BB6_11;
	add.f64 	%fd17, %fd4, %fd3;
	st.global.f64 	[%rd10], %fd17;
$L__BB6_11:
	ld.global.u64 	%rd32, [dx];
	cvta.to.global.u64 	%rd33, %rd32;
	add.s64 	%rd34, %rd33, %rd8;
	ld.global.f64 	%fd19, [%rd34];
	ld.global.u64 	%rd35, [dy];
	cvta.to.global.u64 	%rd36, %rd35;
	add.s64 	%rd37, %rd36, %rd8;
	ld.global.f64 	%fd20, [%rd37];
	mul.f64 	%fd21, %fd20, %fd20;
	fma.rn.f64 	%fd22, %fd19, %fd19, %fd21;
	sqrt.rn.f64 	%fd23, %fd22;
	ld.global.u64 	%rd38, [dr];
	cvta.to.global.u64 	%rd39, %rd38;
	add.s64 	%rd40, %rd39, %rd8;
	st.global.f64 	[%rd40], %fd23;
	ld.global.u64 	%rd41, [dx];
	cvta.to.global.u64 	%rd42, %rd41;
	add.s64 	%rd43, %rd42, %rd8;
	ld.global.f64 	%fd24, [%rd43];
	neg.f64 	%fd25, %fd24;
	mul.wide.s32 	%rd44, %r19, 8;
	add.s64 	%rd45, %rd42, %rd44;
	st.global.f64 	[%rd45], %fd25;
	ld.global.u64 	%rd46, [dy];
	cvta.to.global.u64 	%rd47, %rd46;
	add.s64 	%rd48, %rd47, %rd8;
	ld.global.f64 	%fd26, [%rd48];
	neg.f64 	%fd27, %fd26;
	add.s64 	%rd49, %rd47, %rd44;
	st.global.f64 	[%rd49], %fd27;
	ld.global.u64 	%rd50, [dr];
	cvta.to.global.u64 	%rd51, %rd50;
	add.s64 	%rd52, %rd51, %rd8;
	ld.global.f64 	%fd28, [%rd52];
	add.s64 	%rd53, %rd51, %rd44;
	st.global.f64 	[%rd53], %fd28;
	add.s64 	%rd62, %rd62, -8;
	sub.s32 	%r19, %r19, %r2;
	setp.gt.u32 	%p7, %r20, 2;
	add.s32 	%r20, %r20, -1;
	@%p7 bra 	$L__BB6_3;
$L__BB6_12:
	cvta.to.global.u64 	%rd54, %rd12;
	mul.wide.s32 	%rd55, %r1, 8;
	add.s64 	%rd56, %rd54, %rd55;
	ld.global.f64 	%fd29, [%rd56];
	cvta.to.global.u64 	%rd57, %rd13;
	add.s64 	%rd58, %rd57, %rd55;
	ld.global.f64 	%fd30, [%rd58];
	mul.f64 	%fd31, %fd30, %fd30;
	fma.rn.f64 	%fd32, %fd29, %fd29, %fd31;
	sqrt.rn.f64 	%fd33, %fd32;
	ld.global.u64 	%rd59, [v];
	cvta.to.global.u64 	%rd60, %rd59;
	add.s64 	%rd61, %rd60, %rd55;
	st.global.f64 	[%rd61], %fd33;
$L__BB6_13:
	ret;

}
	// .globl	trf_phase3
.visible .entry trf_phase3(
	.param .u64 .ptr .align 1 trf_phase3_param_0,
	.param .u64 .ptr .align 1 trf_phase3_param_1,
	.param .u64 .ptr .align 1 trf_phase3_param_2,
	.param .u64 .ptr .align 1 trf_phase3_param_3
)
{
	.reg .pred 	%p<31>;
	.reg .b32 	%r<100>;
	.reg .b32 	%f<9>;
	.reg .b64 	%rd<108>;
	.reg .b64 	%fd<290>;

	ld.param.u64 	%rd25, [trf_phase3_param_2];
	ld.param.u64 	%rd26, [trf_phase3_param_3];
	cvta.to.global.u64 	%rd1, %rd26;
	cvta.to.global.u64 	%rd2, %rd25;
	mov.u32 	%r35, %ctaid.x;
	mov.u32 	%r36, %ntid.x;
	mov.u32 	%r37, %tid.x;
	mad.lo.s32 	%r38, %r35, %r36, %r37;
	mov.u32 	%r39, %ctaid.y;
	mov.u32 	%r40, %ntid.y;
	mov.u32 	%r41, %tid.y;
	mov.u32 	%r42, %nctaid.y;
	mad.lo.s32 	%r43, %r38, %r42, %r39;
	mad.lo.s32 	%r1, %r43, %r40, %r41;
	ld.global.u32 	%r2, [N];
	setp.ge.s32 	%p1, %r1, %r2;
	@%p1 bra 	$L__BB7_45;
	ld.global.u64 	%rd27, [svx];
	cvta.to.global.u64 	%rd3, %rd27;
	ld.global.u64 	%rd28, [svy];
	cvta.to.global.u64 	%rd4, %rd28;
	ld.global.u64 	%rd5, [kx3];
	ld.global.u64 	%rd6, [ky3];
	ld.global.u64 	%rd29, [kvx3];
	cvta.to.global.u64 	%rd7, %rd29;
	ld.global.u64 	%rd30, [kvy3];
	cvta.to.global.u64 	%rd8, %rd30;
	ld.global.u32 	%r44, [typeCode];
	setp.eq.s32 	%p2, %r44, 2;
	@%p2 bra 	$L__BB7_20;
	setp.ne.s32 	%p3, %r44, 1;
	@%p3 bra 	$L__BB7_44;
	setp.lt.s32 	%p19, %r2, 1;
	mov.f64 	%fd269, 0d0000000000000000;
	ld.global.u64 	%rd9, [v];
	mov.f64 	%fd268, %fd269;
	@%p19 bra 	$L__BB7_19;
	ld.global.u64 	%rd51, [dr];
	cvta.to.global.u64 	%rd10, %rd51;
	mul.lo.s32 	%r94, %r2, %r1;
	ld.global.f64 	%fd1, [range];
	ld.global.f64 	%fd2, [h];
	ld.global.f64 	%fd3, [b];
	ld.global.f64 	%fd4, [d];
	ld.global.f64 	%fd5, [c];
	ld.global.u64 	%rd52, [dx];
	cvta.to.global.u64 	%rd11, %rd52;
	ld.global.u64 	%rd53, [dy];
	cvta.to.global.u64 	%rd12, %rd53;
	neg.s32 	%r96, %r2;
	neg.s32 	%r95, %r1;
	mov.f64 	%fd268, 0d0000000000000000;
	mul.wide.s32 	%rd56, %r1, 8;
	mov.f64 	%fd269, %fd268;
$L__BB7_5:
	mul.wide.s32 	%rd13, %r94, 8;
	setp.eq.s32 	%p20, %r95, 0;
	@%p20 bra 	$L__BB7_18;
	add.s64 	%rd54, %rd10, %rd13;
	ld.global.f64 	%fd8, [%rd54];
	setp.gt.f64 	%p21, %fd8, %fd1;
	@%p21 bra 	$L__BB7_18;
	setp.gtu.f64 	%p22, %fd8, %fd1;
	mov.f64 	%fd271, 0d0000000000000000;
	@%p22 bra 	$L__BB7_12;
	sub.f64 	%fd167, %fd8, %fd4;
	mul.f64 	%fd168, %fd3, %fd167;
	fma.rn.f64 	%fd9, %fd3, %fd167, %fd168;
	fma.rn.f64 	%fd169, %fd9, 0d3FF71547652B82FE, 0d4338000000000000;
	{
	.reg .b32 %temp; 
	mov.b64 	{%r9, %temp}, %fd169;
	}
	mov.f64 	%fd170, 0dC338000000000000;
	add.rn.f64 	%fd171, %fd169, %fd170;
	fma.rn.f64 	%fd172, %fd171, 0dBFE62E42FEFA39EF, %fd9;
	fma.rn.f64 	%fd173, %fd171, 0dBC7ABC9E3B39803F, %fd172;
	fma.rn.f64 	%fd174, %fd173, 0d3E5ADE1569CE2BDF, 0d3E928AF3FCA213EA;
	fma.rn.f64 	%fd175, %fd174, %fd173, 0d3EC71DEE62401315;
	fma.rn.f64 	%fd176, %fd175, %fd173, 0d3EFA01997C89EB71;
	fma.rn.f64 	%fd177, %fd176, %fd173, 0d3F2A01A014761F65;
	fma.rn.f64 	%fd178, %fd177, %fd173, 0d3F56C16C1852B7AF;
	fma.rn.f64 	%fd179, %fd178, %fd173, 0d3F81111111122322;
	fma.rn.f64 	%fd180, %fd179, %fd173, 0d3FA55555555502A1;
	fma.rn.f64 	%fd181, %fd180, %fd173, 0d3FC5555555555511;
	fma.rn.f64 	%fd182, %fd181, %fd173, 0d3FE000000000000B;
	fma.rn.f64 	%fd183, %fd182, %fd173, 0d3FF0000000000000;
	fma.rn.f64 	%fd184, %fd183, %fd173, 0d3FF0000000000000;
	{
	.reg .b32 %temp; 
	mov.b64 	{%r10, %temp}, %fd184;
	}
	{
	.reg .b32 %temp; 
	mov.b64 	{%temp, %r11}, %fd184;
	}
	shl.b32 	%r70, %r9, 20;
	add.s32 	%r71, %r70, %r11;
	mov.b64 	%fd270, {%r10, %r71};
	{
	.reg .b32 %temp; 
	mov.b64 	{%temp, %r72}, %fd9;
	}
	mov.b32 	%f7, %r72;
	abs.f32 	%f1, %f7;
	setp.lt.f32 	%p23, %f1, 0f4086232B;
	@%p23 bra 	$L__BB7_11;
	setp.lt.f64 	%p24, %fd9, 0d0000000000000000;
	add.f64 	%fd185, %fd9, 0d7FF0000000000000;
	selp.f64 	%fd270, 0d0000000000000000, %fd185, %p24;
	setp.geu.f32 	%p25, %f1, 0f40874800;
	@%p25 bra 	$L__BB7_11;
	shr.u32 	%r73, %r9, 31;
	add.s32 	%r74, %r9, %r73;
	shr.s32 	%r75, %r74, 1;
	shl.b32 	%r76, %r75, 20;
	add.s32 	%r77, %r11, %r76;
	mov.b64 	%fd186, {%r10, %r77};
	sub.s32 	%r78, %r9, %r75;
	shl.b32 	%r79, %r78, 20;
	add.s32 	%r80, %r79, 1072693248;
	mov.b32 	%r81, 0;
	mov.b64 	%fd187, {%r81, %r80};
	mul.f64 	%fd270, %fd187, %fd186;
$L__BB7_11:
	add.f64 	%fd188, %fd270, 0dBFF0000000000000;
	add.f64 	%fd189, %fd270, 0d3FF0000000000000;
	div.rn.f64 	%fd190, %fd188, %fd189;
	add.f64 	%fd191, %fd5, %fd190;
	mul.f64 	%fd271, %fd2, %fd191;
$L__BB7_12:
	add.s64 	%rd55, %rd11, %rd13;
	ld.global.f64 	%fd193, [%rd55];
	add.s64 	%rd57, %rd2, %rd56;
	ld.global.f64 	%fd194, [%rd57];
	add.s64 	%rd58, %rd12, %rd13;
	ld.global.f64 	%fd16, [%rd58];
	add.s64 	%rd59, %rd1, %rd56;
	ld.global.f64 	%fd195, [%rd59];
	mul.f64 	%fd196, %fd16, %fd195;
	fma.rn.f64 	%fd197, %fd193, %fd194, %fd196;
	cvta.to.global.u64 	%rd60, %rd9;
	add.s64 	%rd61, %rd60, %rd56;
	ld.global.f64 	%fd198, [%rd61];
	mul.f64 	%fd199, %fd8, %fd198;
	div.rn.f64 	%fd200, %fd197, %fd199;
	add.f64 	%fd17, %fd200, 0d3FF0000000000000;
	mul.f64 	%fd201, %fd271, %fd17;
	mul.f64 	%fd202, %fd201, 0d3FE0000000000000;
	div.rn.f64 	%fd203, %fd193, %fd8;
	fma.rn.f64 	%fd269, %fd202, %fd203, %fd269;
	mov.f64 	%fd273, 0d0000000000000000;
	@%p22 bra 	$L__BB7_17;
	sub.f64 	%fd204, %fd8, %fd4;
	mul.f64 	%fd205, %fd3, %fd204;
	fma.rn.f64 	%fd19, %fd3, %fd204, %fd205;
	fma.rn.f64 	%fd206, %fd19, 0d3FF71547652B82FE, 0d4338000000000000;
	{
	.reg .b32 %temp; 
	mov.b64 	{%r12, %temp}, %fd206;
	}
	mov.f64 	%fd207, 0dC338000000000000;
	add.rn.f64 	%fd208, %fd206, %fd207;
	fma.rn.f64 	%fd209, %fd208, 0dBFE62E42FEFA39EF, %fd19;
	fma.rn.f64 	%fd210, %fd208, 0dBC7ABC9E3B39803F, %fd209;
	fma.rn.f64 	%fd211, %fd210, 0d3E5ADE1569CE2BDF, 0d3E928AF3FCA213EA;
	fma.rn.f64 	%fd212, %fd211, %fd210, 0d3EC71DEE62401315;
	fma.rn.f64 	%fd213, %fd212, %fd210, 0d3EFA01997C89EB71;
	fma.rn.f64 	%fd214, %fd213, %fd210, 0d3F2A01A014761F65;
	fma.rn.f64 	%fd215, %fd214, %fd210, 0d3F56C16C1852B7AF;
	fma.rn.f64 	%fd216, %fd215, %fd210, 0d3F81111111122322;
	fma.rn.f64 	%fd217, %fd216, %fd210, 0d3FA55555555502A1;
	fma.rn.f64 	%fd218, %fd217, %fd210, 0d3FC5555555555511;
	fma.rn.f64 	%fd219, %fd218, %fd210, 0d3FE000000000000B;
	fma.rn.f64 	%fd220, %fd219, %fd210, 0d3FF0000000000000;
	fma.rn.f64 	%fd221, %fd220, %fd210, 0d3FF0000000000000;
	{
	.reg .b32 %temp; 
	mov.b64 	{%r13, %temp}, %fd221;
	}
	{
	.reg .b32 %temp; 
	mov.b64 	{%temp, %r14}, %fd221;
	}
	shl.b32 	%r82, %r12, 20;
	add.s32 	%r83, %r82, %r14;
	mov.b64 	%fd272, {%r13, %r83};
	{
	.reg .b32 %temp; 
	mov.b64 	{%temp, %r84}, %fd19;
	}
	mov.b32 	%f8, %r84;
	abs.f32 	%f2, %f8;
	setp.lt.f32 	%p27, %f2, 0f4086232B;
	@%p27 bra 	$L__BB7_16;
	setp.lt.f64 	%p28, %fd19, 0d0000000000000000;
	add.f64 	%fd222, %fd19, 0d7FF0000000000000;
	selp.f64 	%fd272, 0d0000000000000000, %fd222, %p28;
	setp.geu.f32 	%p29, %f2, 0f40874800;
	@%p29 bra 	$L__BB7_16;
	shr.u32 	%r85, %r12, 31;
	add.s32 	%r86, %r12, %r85;
	shr.s32 	%r87, %r86, 1;
	shl.b32 	%r88, %r87, 20;
	add.s32 	%r89, %r14, %r88;
	mov.b64 	%fd223, {%r13, %r89};
	sub.s32 	%r90, %r12, %r87;
	shl.b32 	%r91, %r90, 20;
	add.s32 	%r92, %r91, 1072693248;
	mov.b32 	%r93, 0;
	mov.b64 	%fd224, {%r93, %r92};
	mul.f64 	%fd272, %fd224, %fd223;
$L__BB7_16:
	add.f64 	%fd225, %fd272, 0dBFF0000000000000;
	add.f64 	%fd226, %fd272, 0d3FF0000000000000;
	div.rn.f64 	%fd227, %fd225, %fd226;
	add.f64 	%fd228, %fd5, %fd227;
	mul.f64 	%fd273, %fd2, %fd228;
$L__BB7_17:
	mul.f64 	%fd229, %fd273, %fd17;
	mul.f64 	%fd230, %fd229, 0d3FE0000000000000;
	div.rn.f64 	%fd231, %fd16, %fd8;
	fma.rn.f64 	%fd268, %fd230, %fd231, %fd268;
$L__BB7_18:
	add.s32 	%r96, %r96, 1;
	setp.ne.s32 	%p30, %r96, 0;
	add.s32 	%r95, %r95, 1;
	add.s32 	%r94, %r94, 1;
	@%p30 bra 	$L__BB7_5;
$L__BB7_19:
	mul.wide.s32 	%rd62, %r1, 8;
	add.s64 	%rd63, %rd3, %rd62;
	ld.global.f64 	%fd232, [%rd63];
	mul.f64 	%fd233, %fd232, 0d3FE8000000000000;
	cvta.to.global.u64 	%rd64, %rd9;
	add.s64 	%rd65, %rd64, %rd62;
	ld.global.f64 	%fd234, [%rd65];
	div.rn.f64 	%fd235, %fd233, %fd234;
	add.f64 	%fd236, %fd269, %fd235;
	add.s64 	%rd66, %rd4, %rd62;
	ld.global.f64 	%fd237, [%rd66];
	mul.f64 	%fd238, %fd237, 0d3FE8000000000000;
	div.rn.f64 	%fd239, %fd238, %fd234;
	add.f64 	%fd240, %fd268, %fd239;
	ld.global.f64 	%fd241, [a];
	sub.f64 	%fd242, %fd236, %fd232;
	ld.global.f64 	%fd243, [flow];
	add.f64 	%fd244, %fd242, %fd243;
	mul.f64 	%fd245, %fd241, %fd244;
	add.s64 	%rd67, %rd7, %rd62;
	st.global.f64 	[%rd67], %fd245;
	ld.global.f64 	%fd246, [a];
	ld.global.f64 	%fd247, [%rd66];
	sub.f64 	%fd248, %fd240, %fd247;
	mul.f64 	%fd249, %fd246, %fd248;
	add.s64 	%rd68, %rd8, %rd62;
	st.global.f64 	[%rd68], %fd249;
	bra.uni 	$L__BB7_44;
$L__BB7_20:
	ld.global.u64 	%rd31, [pointer];
	cvta.to.global.u64 	%rd14, %rd31;
	mul.lo.s32 	%r97, %r1, 6;
	ld.global.u64 	%rd32, [dr];
	cvta.to.global.u64 	%rd15, %rd32;
	mul.lo.s32 	%r19, %r2, %r1;
	ld.global.f64 	%fd31, [range];
	ld.global.f64 	%fd32, [h];
	ld.global.f64 	%fd33, [b];
	ld.global.f64 	%fd34, [d];
	ld.global.f64 	%fd35, [c];
	ld.global.u64 	%rd33, [dx];
	cvta.to.global.u64 	%rd16, %rd33;
	mul.wide.s32 	%rd34, %r1, 8;
	add.s64 	%rd17, %rd2, %rd34;
	ld.global.u64 	%rd35, [dy];
	cvta.to.global.u64 	%rd18, %rd35;
	ld.global.u64 	%rd36, [v];
	cvta.to.global.u64 	%rd37, %rd36;
	add.s64 	%rd19, %rd37, %rd34;
	neg.s32 	%r98, %r1;
	mov.f64 	%fd278, 0d0000000000000000;
	mov.b32 	%r99, 0;
	mov.f64 	%fd279, %fd278;
$L__BB7_21:
	mul.wide.s32 	%rd38, %r97, 4;
	add.s64 	%rd20, %rd14, %rd38;
	setp.eq.s32 	%p4, %r98, 0;
	@%p4 bra 	$L__BB7_42;
	ld.global.u32 	%r24, [%rd20];
	setp.eq.s32 	%p5, %r24, -1;
	@%p5 bra 	$L__BB7_42;
	add.s32 	%r25, %r19, %r24;
	mul.wide.s32 	%rd39, %r25, 8;
	add.s64 	%rd40, %rd15, %rd39;
	ld.global.f64 	%fd38, [%rd40];
	setp.gtu.f64 	%p6, %fd38, %fd31;
	mov.f64 	%fd281, 0d0000000000000000;
	@%p6 bra 	$L__BB7_28;
	sub.f64 	%fd69, %fd38, %fd34;
	mul.f64 	%fd70, %fd33, %fd69;
	fma.rn.f64 	%fd39, %fd33, %fd69, %fd70;
	fma.rn.f64 	%fd71, %fd39, 0d3FF71547652B82FE, 0d4338000000000000;
	{
	.reg .b32 %temp; 
	mov.b64 	{%r26, %temp}, %fd71;
	}
	mov.f64 	%fd72, 0dC338000000000000;
	add.rn.f64 	%fd73, %fd71, %fd72;
	fma.rn.f64 	%fd74, %fd73, 0dBFE62E42FEFA39EF, %fd39;
	fma.rn.f64 	%fd75, %fd73, 0dBC7ABC9E3B39803F, %fd74;
	fma.rn.f64 	%fd76, %fd75, 0d3E5ADE1569CE2BDF, 0d3E928AF3FCA213EA;
	fma.rn.f64 	%fd77, %fd76, %fd75, 0d3EC71DEE62401315;
	fma.rn.f64 	%fd78, %fd77, %fd75, 0d3EFA01997C89EB71;
	fma.rn.f64 	%fd79, %fd78, %fd75, 0d3F2A01A014761F65;
	fma.rn.f64 	%fd80, %fd79, %fd75, 0d3F56C16C1852B7AF;
	fma.rn.f64 	%fd81, %fd80, %fd75, 0d3F81111111122322;
	fma.rn.f64 	%fd82, %fd81, %fd75, 0d3FA55555555502A1;
	fma.rn.f64 	%fd83, %fd82, %fd75, 0d3FC5555555555511;
	fma.rn.f64 	%fd84, %fd83, %fd75, 0d3FE000000000000B;
	fma.rn.f64 	%fd85, %fd84, %fd75, 0d3FF0000000000000;
	fma.rn.f64 	%fd86, %fd85, %fd75, 0d3FF0000000000000;
	{
	.reg .b32 %temp; 
	mov.b64 	{%r27, %temp}, %fd86;
	}
	{
	.reg .b32 %temp; 
	mov.b64 	{%temp, %r28}, %fd86;
	}
	shl.b32 	%r46, %r26, 20;
	add.s32 	%r47, %r46, %r28;
	mov.b64 	%fd280, {%r27, %r47};
	{
	.reg .b32 %temp; 
	mov.b64 	{%temp, %r48}, %fd39;
	}
	mov.b32 	%f5, %r48;
	abs.f32 	%f3, %f5;
	setp.lt.f32 	%p7, %f3, 0f4086232B;
	@%p7 bra 	$L__BB7_27;
	setp.lt.f64 	%p8, %fd39, 0d0000000000000000;
	add.f64 	%fd87, %fd39, 0d7FF0000000000000;
	selp.f64 	%fd280, 0d0000000000000000, %fd87, %p8;
	setp.geu.f32 	%p9, %f3, 0f40874800;
	@%p9 bra 	$L__BB7_27;
	shr.u32 	%r49, %r26, 31;
	add.s32 	%r50, %r26, %r49;
	shr.s32 	%r51, %r50, 1;
	shl.b32 	%r52, %r51, 20;
	add.s32 	%r53, %r28, %r52;
	mov.b64 	%fd88, {%r27, %r53};
	sub.s32 	%r54, %r26, %r51;
	shl.b32 	%r55, %r54, 20;
	add.s32 	%r56, %r55, 1072693248;
	mov.b32 	%r57, 0;
	mov.b64 	%fd89, {%r57, %r56};
	mul.f64 	%fd280, %fd89, %fd88;
$L__BB7_27:
	add.f64 	%fd90, %fd280, 0dBFF0000000000000;
	add.f64 	%fd91, %fd280, 0d3FF0000000000000;
	div.rn.f64 	%fd92, %fd90, %fd91;
	add.f64 	%fd93, %fd35, %fd92;
	mul.f64 	%fd281, %fd32, %fd93;
$L__BB7_28:
	setp.eq.s32 	%p10, %r1, %r24;
	add.s64 	%rd21, %rd16, %rd39;
	add.s64 	%rd22, %rd18, %rd39;
	mov.f64 	%fd282, 0d3FF0000000000000;
	@%p10 bra 	$L__BB7_30;
	ld.global.f64 	%fd95, [%rd21];
	ld.global.f64 	%fd96, [%rd17];
	ld.global.f64 	%fd97, [%rd22];
	mul.wide.s32 	%rd42, %r1, 8;
	add.s64 	%rd43, %rd1, %rd42;
	ld.global.f64 	%fd98, [%rd43];
	mul.f64 	%fd99, %fd97, %fd98;
	fma.rn.f64 	%fd100, %fd95, %fd96, %fd99;
	ld.global.f64 	%fd101, [%rd19];
	mul.f64 	%fd102, %fd38, %fd101;
	div.rn.f64 	%fd103, %fd100, %fd102;
	add.f64 	%fd282, %fd103, 0d3FF0000000000000;
$L__BB7_30:
	mul.f64 	%fd48, %fd281, %fd282;
	mov.f64 	%fd283, 0d0000000000000000;
	@%p10 bra 	$L__BB7_32;
	ld.global.f64 	%fd105, [%rd21];
	div.rn.f64 	%fd283, %fd105, %fd38;
$L__BB7_32:
	mul.f64 	%fd107, %fd48, 0d3FE0000000000000;
	fma.rn.f64 	%fd279, %fd107, %fd283, %fd279;
	mov.f64 	%fd285, 0d0000000000000000;
	@%p6 bra 	$L__BB7_37;
	sub.f64 	%fd108, %fd38, %fd34;
	mul.f64 	%fd109, %fd33, %fd108;
	fma.rn.f64 	%fd52, %fd33, %fd108, %fd109;
	fma.rn.f64 	%fd110, %fd52, 0d3FF71547652B82FE, 0d4338000000000000;
	{
	.reg .b32 %temp; 
	mov.b64 	{%r29, %temp}, %fd110;
	}
	mov.f64 	%fd111, 0dC338000000000000;
	add.rn.f64 	%fd112, %fd110, %fd111;
	fma.rn.f64 	%fd113, %fd112, 0dBFE62E42FEFA39EF, %fd52;
	fma.rn.f64 	%fd114, %fd112, 0dBC7ABC9E3B39803F, %fd113;
	fma.rn.f64 	%fd115, %fd114, 0d3E5ADE1569CE2BDF, 0d3E928AF3FCA213EA;
	fma.rn.f64 	%fd116, %fd115, %fd114, 0d3EC71DEE62401315;
	fma.rn.f64 	%fd117, %fd116, %fd114, 0d3EFA01997C89EB71;
	fma.rn.f64 	%fd118, %fd117, %fd114, 0d3F2A01A014761F65;
	fma.rn.f64 	%fd119, %fd118, %fd114, 0d3F56C16C1852B7AF;
	fma.rn.f64 	%fd120, %fd119, %fd114, 0d3F81111111122322;
	fma.rn.f64 	%fd121, %fd120, %fd114, 0d3FA55555555502A1;
	fma.rn.f64 	%fd122, %fd121, %fd114, 0d3FC5555555555511;
	fma.rn.f64 	%fd123, %fd122, %fd114, 0d3FE000000000000B;
	fma.rn.f64 	%fd124, %fd123, %fd114, 0d3FF0000000000000;
	fma.rn.f64 	%fd125, %fd124, %fd114, 0d3FF0000000000000;
	{
	.reg .b32 %temp; 
	mov.b64 	{%r30, %temp}, %fd125;
	}
	{
	.reg .b32 %temp; 
	mov.b64 	{%temp, %r31}, %fd125;
	}
	shl.b32 	%r58, %r29, 20;
	add.s32 	%r59, %r58, %r31;
	mov.b64 	%fd284, {%r30, %r59};
	{
	.reg .b32 %temp; 
	mov.b64 	{%temp, %r60}, %fd52;
	}
	mov.b32 	%f6, %r60;
	abs.f32 	%f4, %f6;
	setp.lt.f32 	%p13, %f4, 0f4086232B;
	@%p13 bra 	$L__BB7_36;
	setp.lt.f64 	%p14, %fd52, 0d0000000000000000;
	add.f64 	%fd126, %fd52, 0d7FF0000000000000;
	selp.f64 	%fd284, 0d0000000000000000, %fd126, %p14;
	setp.geu.f32 	%p15, %f4, 0f40874800;
	@%p15 bra 	$L__BB7_36;
	shr.u32 	%r61, %r29, 31;
	add.s32 	%r62, %r29, %r61;
	shr.s32 	%r63, %r62, 1;
	shl.b32 	%r64, %r63, 20;
	add.s32 	%r65, %r31, %r64;
	mov.b64 	%fd127, {%r30, %r65};
	sub.s32 	%r66, %r29, %r63;
	shl.b32 	%r67, %r66, 20;
	add.s32 	%r68, %r67, 1072693248;
	mov.b32 	%r69, 0;
	mov.b64 	%fd128, {%r69, %r68};
	mul.f64 	%fd284, %fd128, %fd127;
$L__BB7_36:
	add.f64 	%fd129, %fd284, 0dBFF0000000000000;
	add.f64 	%fd130, %fd284, 0d3FF0000000000000;
	div.rn.f64 	%fd131, %fd129, %fd130;
	add.f64 	%fd132, %fd35, %fd131;
	mul.f64 	%fd285, %fd32, %fd132;
$L__BB7_37:
	mov.f64 	%fd286, 0d3FF0000000000000;
	@%p10 bra 	$L__BB7_39;
	ld.global.f64 	%fd134, [%rd21];
	ld.global.f64 	%fd135, [%rd17];
	ld.global.f64 	%fd136, [%rd22];
	mul.wide.s32 	%rd44, %r1, 8;
	add.s64 	%rd45, %rd1, %rd44;
	ld.global.f64 	%fd137, [%rd45];
	mul.f64 	%fd138, %fd136, %fd137;
	fma.rn.f64 	%fd139, %fd134, %fd135, %fd138;
	ld.global.f64 	%fd140, [%rd19];
	mul.f64 	%fd141, %fd38, %fd140;
	div.rn.f64 	%fd142, %fd139, %fd141;
	add.f64 	%fd286, %fd142, 0d3FF0000000000000;
$L__BB7_39:
	mul.f64 	%fd61, %fd285, %fd286;
	mov.f64 	%fd287, 0d0000000000000000;
	@%p10 bra 	$L__BB7_41;
	ld.global.f64 	%fd144, [%rd22];
	div.rn.f64 	%fd287, %fd144, %fd38;
$L__BB7_41:
	mul.f64 	%fd145, %fd61, 0d3FE0000000000000;
	fma.rn.f64 	%fd278, %fd145, %fd287, %fd278;
$L__BB7_42:
	add.s32 	%r99, %r99, 1;
	add.s32 	%r98, %r98, 1;
	add.s32 	%r97, %r97, 1;
	setp.ne.s32 	%p18, %r99, 6;
	@%p18 bra 	$L__BB7_21;
	mul.wide.s32 	%rd46, %r1, 8;
	add.s64 	%rd47, %rd3, %rd46;
	ld.global.f64 	%fd146, [%rd47];
	mul.f64 	%fd147, %fd146, 0d3FE8000000000000;
	ld.global.f64 	%fd148, [%rd19];
	div.rn.f64 	%fd149, %fd147, %fd148;
	add.f64 	%fd150, %fd279, %fd149;
	add.s64 	%rd48, %rd4, %rd46;
	ld.global.f64 	%fd151, [%rd48];
	mul.f64 	%fd152, %fd151, 0d3FE8000000000000;
	div.rn.f64 	%fd153, %fd152, %fd148;
	add.f64 	%fd154, %fd278, %fd153;
	ld.global.f64 	%fd155, [a];
	sub.f64 	%fd156, %fd150, %fd146;
	ld.global.f64 	%fd157, [flow];
	add.f64 	%fd158, %fd156, %fd157;
	mul.f64 	%fd159, %fd155, %fd158;
	add.s64 	%rd49, %rd7, %rd46;
	st.global.f64 	[%rd49], %fd159;
	ld.global.f64 	%fd160, [a];
	ld.global.f64 	%fd161, [%rd48];
	sub.f64 	%fd162, %fd154, %fd161;
	mul.f64 	%fd163, %fd160, %fd162;
	add.s64 	%rd50, %rd8, %rd46;
	st.global.f64 	[%rd50], %fd163;
$L__BB7_44:
	ld.param.u64 	%rd107, [trf_phase3_param_1];
	ld.param.u64 	%rd106, [trf_phase3_param_0];
	mul.wide.s32 	%rd69, %r1, 8;
	add.s64 	%rd70, %rd3, %rd69;
	ld.global.f64 	%fd250, [%rd70];
	cvta.to.global.u64 	%rd71, %rd5;
	add.s64 	%rd72, %rd71, %rd69;
	st.global.f64 	[%rd72], %fd250;
	add.s64 	%rd73, %rd4, %rd69;
	ld.global.f64 	%fd251, [%rd73];
	cvta.to.global.u64 	%rd74, %rd6;
	add.s64 	%rd75, %rd74, %rd69;
	st.global.f64 	[%rd75], %fd251;
	cvta.to.global.u64 	%rd76, %rd106;
	add.s64 	%rd77, %rd76, %rd69;
	ld.global.f64 	%fd252, [%rd77];
	ld.global.u64 	%rd78, [kx3];
	cvta.to.global.u64 	%rd79, %rd78;
	add.s64 	%rd80, %rd79, %rd69;
	ld.global.f64 	%fd253, [%rd80];
	ld.global.f64 	%fd254, [dt];
	fma.rn.f64 	%fd255, %fd253, %fd254, %fd252;
	ld.global.u64 	%rd81, [sx];
	cvta.to.global.u64 	%rd82, %rd81;
	add.s64 	%rd83, %rd82, %rd69;
	st.global.f64 	[%rd83], %fd255;
	cvta.to.global.u64 	%rd84, %rd107;
	add.s64 	%rd85, %rd84, %rd69;
	ld.global.f64 	%fd256, [%rd85];
	ld.global.u64 	%rd86, [ky3];
	cvta.to.global.u64 	%rd87, %rd86;
	add.s64 	%rd88, %rd87, %rd69;
	ld.global.f64 	%fd257, [%rd88];
	ld.global.f64 	%fd258, [dt];
	fma.rn.f64 	%fd259, %fd257, %fd258, %fd256;
	ld.global.u64 	%rd89, [sy];
	cvta.to.global.u64 	%rd90, %rd89;
	add.s64 	%rd91, %rd90, %rd69;
	st.global.f64 	[%rd91], %fd259;
	add.s64 	%rd92, %rd2, %rd69;
	ld.global.f64 	%fd260, [%rd92];
	ld.global.u64 	%rd93, [kvx3];
	cvta.to.global.u64 	%rd94, %rd93;
	add.s64 	%rd95, %rd94, %rd69;
	ld.global.f64 	%fd261, [%rd95];
	ld.global.f64 	%fd262, [dt];
	fma.rn.f64 	%fd263, %fd261, %fd262, %fd260;
	ld.global.u64 	%rd96, [svx];
	cvta.to.global.u64 	%rd97, %rd96;
	add.s64 	%rd98, %rd97, %rd69;
	st.global.f64 	[%rd98], %fd263;
	add.s64 	%rd99, %rd1, %rd69;
	ld.global.f64 	%fd264, [%rd99];
	ld.global.u64 	%rd100, [kvy3];
	cvta.to.global.u64 	%rd101, %rd100;
	add.s64 	%rd102, %rd101, %rd69;
	ld.global.f64 	%fd265, [%rd102];
	ld.global.f64 	%fd266, [dt];
	fma.rn.f64 	%fd267, %fd265, %fd266, %fd264;
	ld.global.u64 	%rd103, [svy];
	cvta.to.global.u64 	%rd104, %rd103;
	add.s64 	%rd105, %rd104, %rd69;
	st.global.f64 	[%rd105], %fd267;
$L__BB7_45:
	ret;

}
	// .globl	trf_phase4_calc
.visible .entry trf_phase4_calc(
	.param .u64 .ptr .align 1 trf_phase4_calc_param_0,
	.param .u64 .ptr .align 1 trf_phase4_calc_param_1
)
{
	.reg .pred 	%p<8>;
	.reg .b32 	%r<21>;
	.reg .b64 	%rd<63>;
	.reg .b64 	%fd<34>;

	ld.param.u64 	%rd12, [trf_phase4_calc_param_0];
	ld.param.u64 	%rd13, [trf_phase4_calc_param_1];
	mov.u32 	%r8, %ctaid.x;
	mov.u32 	%r9, %ntid.x;
	mov.u32 	%r10, %tid.x;
	mad.lo.s32 	%r11, %r8, %r9, %r10;
	mov.u32 	%r12, %ctaid.y;
	mov.u32 	%r13, %ntid.y;
	mov.u32 	%r14, %tid.y;
	mov.u32 	%r15, %nctaid.y;
	mad.lo.s32 	%r16, %r11, %r15, %r12;
	mad.lo.s32 	%r1, %r16, %r13, %r14;
	ld.global.u32 	%r2, [N];
	setp.ge.s32 	%p1, %r1, %r2;
	@%p1 bra 	$L__BB8_13;
	ld.global.u64 	%rd14, [sx];
	cvta.to.global.u64 	%rd1, %rd14;
	ld.global.u64 	%rd15, [sy];
	cvta.to.global.u64 	%rd2, %rd15;
	setp.lt.s32 	%p2, %r2, 2;
	@%p2 bra 	$L__BB8_12;
	mul.wide.s32 	%rd16, %r1, 8;
	add.s64 	%rd3, %rd1, %rd16;
	mul.lo.s32 	%r17, %r2, %r1;
	add.s64 	%rd4, %rd2, %rd16;
	cvt.s64.s32 	%rd5, %r17;
	add.s32 	%r18, %r2, -1;
	mul.wide.u32 	%rd62, %r18, 8;
	mad.lo.s32 	%r19, %r2, %r18, %r1;
	mov.u32 	%r20, %r2;
$L__BB8_3:
	cvt.s64.s32 	%rd17, %r20;
	add.s64 	%rd18, %rd5, %rd17;
	shl.b64 	%rd19, %rd18, 3;
	add.s64 	%rd8, %rd19, -8;
	add.s64 	%rd20, %rd1, %rd62;
	ld.global.f64 	%fd5, [%rd20];
	ld.global.f64 	%fd6, [%rd3];
	sub.f64 	%fd7, %fd5, %fd6;
	ld.global.u64 	%rd21, [dx];
	cvta.to.global.u64 	%rd22, %rd21;
	add.s64 	%rd23, %rd22, %rd8;
	st.global.f64 	[%rd23], %fd7;
	add.s64 	%rd24, %rd2, %rd62;
	ld.global.f64 	%fd8, [%rd24];
	ld.global.f64 	%fd9, [%rd4];
	sub.f64 	%fd10, %fd8, %fd9;
	ld.global.u64 	%rd25, [dy];
	cvta.to.global.u64 	%rd26, %rd25;
	add.s64 	%rd27, %rd26, %rd8;
	st.global.f64 	[%rd27], %fd10;
	ld.global.u64 	%rd28, [dx];
	cvta.to.global.u64 	%rd29, %rd28;
	add.s64 	%rd9, %rd29, %rd8;
	ld.global.f64 	%fd1, [%rd9];
	ld.global.f64 	%fd2, [Lx];
	mul.f64 	%fd11, %fd2, 0d3FE0000000000000;
	setp.leu.f64 	%p3, %fd1, %fd11;
	@%p3 bra 	$L__BB8_5;
	sub.f64 	%fd14, %fd1, %fd2;
	st.global.f64 	[%rd9], %fd14;
	bra.uni 	$L__BB8_7;
$L__BB8_5:
	mul.f64 	%fd12, %fd2, 0dBFE0000000000000;
	setp.gtu.f64 	%p4, %fd1, %fd12;
	@%p4 bra 	$L__BB8_7;
	add.f64 	%fd13, %fd2, %fd1;
	st.global.f64 	[%rd9], %fd13;
$L__BB8_7:
	ld.global.u64 	%rd30, [dy];
	cvta.to.global.u64 	%rd31, %rd30;
	add.s64 	%rd10, %rd31, %rd8;
	ld.global.f64 	%fd3, [%rd10];
	ld.global.f64 	%fd4, [Ly];
	mul.f64 	%fd15, %fd4, 0d3FE0000000000000;
	setp.leu.f64 	%p5, %fd3, %fd15;
	@%p5 bra 	$L__BB8_9;
	sub.f64 	%fd18, %fd3, %fd4;
	st.global.f64 	[%rd10], %fd18;
	bra.uni 	$L__BB8_11;
$L__BB8_9:
	mul.f64 	%fd16, %fd4, 0dBFE0000000000000;
	setp.geu.f64 	%p6, %fd3, %fd16;
	@%p6 bra 	$L__BB8_11;
	add.f64 	%fd17, %fd4, %fd3;
	st.global.f64 	[%rd10], %fd17;
$L__BB8_11:
	ld.global.u64 	%rd32, [dx];
	cvta.to.global.u64 	%rd33, %rd32;
	add.s64 	%rd34, %rd33, %rd8;
	ld.global.f64 	%fd19, [%rd34];
	ld.global.u64 	%rd35, [dy];
	cvta.to.global.u64 	%rd36, %rd35;
	add.s64 	%rd37, %rd36, %rd8;
	ld.global.f64 	%fd20, [%rd37];
	mul.f64 	%fd21, %fd20, %fd20;
	fma.rn.f64 	%fd22, %fd19, %fd19, %fd21;
	sqrt.rn.f64 	%fd23, %fd22;
	ld.global.u64 	%rd38, [dr];
	cvta.to.global.u64 	%rd39, %rd38;
	add.s64 	%rd40, %rd39, %rd8;
	st.global.f64 	[%rd40], %fd23;
	ld.global.u64 	%rd41, [dx];
	cvta.to.global.u64 	%rd42, %rd41;
	add.s64 	%rd43, %rd42, %rd8;
	ld.global.f64 	%fd24, [%rd43];
	neg.f64 	%fd25, %fd24;
	mul.wide.s32 	%rd44, %r19, 8;
	add.s64 	%rd45, %rd42, %rd44;
	st.global.f64 	[%rd45], %fd25;
	ld.global.u64 	%rd46, [dy];
	cvta.to.global.u64 	%rd47, %rd46;
	add.s64 	%rd48, %rd47, %rd8;
	ld.global.f64 	%fd26, [%rd48];
	neg.f64 	%fd27, %fd26;
	add.s64 	%rd49, %rd47, %rd44;
	st.global.f64 	[%rd49], %fd27;
	ld.global.u64 	%rd50, [dr];
	cvta.to.global.u64 	%rd51, %rd50;
	add.s64 	%rd52, %rd51, %rd8;
	ld.global.f64 	%fd28, [%rd52];
	add.s64 	%rd53, %rd51, %rd44;
	st.global.f64 	[%rd53], %fd28;
	add.s64 	%rd62, %rd62, -8;
	sub.s32 	%r19, %r19, %r2;
	setp.gt.u32 	%p7, %r20, 2;
	add.s32 	%r20, %r20, -1;
	@%p7 bra 	$L__BB8_3;
$L__BB8_12:
	cvta.to.global.u64 	%rd54, %rd12;
	mul.wide.s32 	%rd55, %r1, 8;
	add.s64 	%rd56, %rd54, %rd55;
	ld.global.f64 	%fd29, [%rd56];
	cvta.to.global.u64 	%rd57, %rd13;
	add.s64 	%rd58, %rd57, %rd55;
	ld.global.f64 	%fd30, [%rd58];
	mul.f64 	%fd31, %fd30, %fd30;
	fma.rn.f64 	%fd32, %fd29, %fd29, %fd31;
	sqrt.rn.f64 	%fd33, %fd32;
	ld.global.u64 	%rd59, [v];
	cvta.to.global.u64 	%rd60, %rd59;
	add.s64 	%rd61, %rd60, %rd55;
	st.global.f64 	[%rd61], %fd33;
$L__BB8_13:
	ret;

}
	// .globl	trf_phase4
.visible .entry trf_phase4(
	.param .u64 .ptr .align 1 trf_phase4_param_0,
	.param .u64 .ptr .align 1 trf_phase4_param_1,
	.param .u64 .ptr .align 1 trf_phase4_param_2,
	.param .u64 .ptr .align 1 trf_phase4_param_3
)
{
	.reg .pred 	%p<35>;
	.reg .b32 	%r<100>;
	.reg .b32 	%f<9>;
	.reg .b64 	%rd<132>;
	.reg .b64 	%fd<328>;

	ld.param.u64 	%rd27, [trf_phase4_param_2];
	ld.param.u64 	%rd28, [trf_phase4_param_3];
	cvta.to.global.u64 	%rd1, %rd28;
	cvta.to.global.u64 	%rd2, %rd27;
	mov.u32 	%r35, %ctaid.x;
	mov.u32 	%r36, %ntid.x;
	mov.u32 	%r37, %tid.x;
	mad.lo.s32 	%r38, %r35, %r36, %r37;
	mov.u32 	%r39, %ctaid.y;
	mov.u32 	%r40, %ntid.y;
	mov.u32 	%r41, %tid.y;
	mov.u32 	%r42, %nctaid.y;
	mad.lo.s32 	%r43, %r38, %r42, %r39;
	mad.lo.s32 	%r1, %r43, %r40, %r41;
	ld.global.u32 	%r2, [N];
	setp.ge.s32 	%p1, %r1, %r2;
	@%p1 bra 	$L__BB9_52;
	ld.global.u64 	%rd29, [svx];
	cvta.to.global.u64 	%rd3, %rd29;
	ld.global.u64 	%rd30, [svy];
	cvta.to.global.u64 	%rd4, %rd30;
	ld.global.u64 	%rd5, [kx4];
	ld.global.u64 	%rd6, [ky4];
	ld.global.u64 	%rd31, [kvx4];
	cvta.to.global.u64 	%rd7, %rd31;
	ld.global.u64 	%rd32, [kvy4];
	cvta.to.global.u64 	%rd8, %rd32;
	ld.global.u32 	%r44, [typeCode];
	setp.eq.s32 	%p2, %r44, 2;
	@%p2 bra 	$L__BB9_20;
	setp.ne.s32 	%p3, %r44, 1;
	@%p3 bra 	$L__BB9_44;
	setp.lt.s32 	%p19, %r2, 1;
	mov.f64 	%fd307, 0d0000000000000000;
	ld.global.u64 	%rd9, [v];
	mov.f64 	%fd306, %fd307;
	@%p19 bra 	$L__BB9_19;
	ld.global.u64 	%rd53, [dr];
	cvta.to.global.u64 	%rd10, %rd53;
	mul.lo.s32 	%r94, %r2, %r1;
	ld.global.f64 	%fd1, [range];
	ld.global.f64 	%fd2, [h];
	ld.global.f64 	%fd3, [b];
	ld.global.f64 	%fd4, [d];
	ld.global.f64 	%fd5, [c];
	ld.global.u64 	%rd54, [dx];
	cvta.to.global.u64 	%rd11, %rd54;
	ld.global.u64 	%rd55, [dy];
	cvta.to.global.u64 	%rd12, %rd55;
	neg.s32 	%r96, %r2;
	neg.s32 	%r95, %r1;
	mov.f64 	%fd306, 0d0000000000000000;
	mul.wide.s32 	%rd58, %r1, 8;
	mov.f64 	%fd307, %fd306;
$L__BB9_5:
	mul.wide.s32 	%rd13, %r94, 8;
	setp.eq.s32 	%p20, %r95, 0;
	@%p20 bra 	$L__BB9_18;
	add.s64 	%rd56, %rd10, %rd13;
	ld.global.f64 	%fd8, [%rd56];
	setp.gt.f64 	%p21, %fd8, %fd1;
	@%p21 bra 	$L__BB9_18;
	setp.gtu.f64 	%p22, %fd8, %fd1;
	mov.f64 	%fd309, 0d0000000000000000;
	@%p22 bra 	$L__BB9_12;
	sub.f64 	%fd171, %fd8, %fd4;
	mul.f64 	%fd172, %fd3, %fd171;
	fma.rn.f64 	%fd9, %fd3, %fd171, %fd172;
	fma.rn.f64 	%fd173, %fd9, 0d3FF71547652B82FE, 0d4338000000000000;
	{
	.reg .b32 %temp; 
	mov.b64 	{%r9, %temp}, %fd173;
	}
	mov.f64 	%fd174, 0dC338000000000000;
	add.rn.f64 	%fd175, %fd173, %fd174;
	fma.rn.f64 	%fd176, %fd175, 0dBFE62E42FEFA39EF, %fd9;
	fma.rn.f64 	%fd177, %fd175, 0dBC7ABC9E3B39803F, %fd176;
	fma.rn.f64 	%fd178, %fd177, 0d3E5ADE1569CE2BDF, 0d3E928AF3FCA213EA;
	fma.rn.f64 	%fd179, %fd178, %fd177, 0d3EC71DEE62401315;
	fma.rn.f64 	%fd180, %fd179, %fd177, 0d3EFA01997C89EB71;
	fma.rn.f64 	%fd181, %fd180, %fd177, 0d3F2A01A014761F65;
	fma.rn.f64 	%fd182, %fd181, %fd177, 0d3F56C16C1852B7AF;
	fma.rn.f64 	%fd183, %fd182, %fd177, 0d3F81111111122322;
	fma.rn.f64 	%fd184, %fd183, %fd177, 0d3FA55555555502A1;
	fma.rn.f64 	%fd185, %fd184, %fd177, 0d3FC5555555555511;
	fma.rn.f64 	%fd186, %fd185, %fd177, 0d3FE000000000000B;
	fma.rn.f64 	%fd187, %fd186, %fd177, 0d3FF0000000000000;
	fma.rn.f64 	%fd188, %fd187, %fd177, 0d3FF0000000000000;
	{
	.reg .b32 %temp; 
	mov.b64 	{%r10, %temp}, %fd188;
	}
	{
	.reg .b32 %temp; 
	mov.b64 	{%temp, %r11}, %fd188;
	}
	shl.b32 	%r70, %r9, 20;
	add.s32 	%r71, %r70, %r11;
	mov.b64 	%fd308, {%r10, %r71};
	{
	.reg .b32 %temp; 
	mov.b64 	{%temp, %r72}, %fd9;
	}
	mov.b32 	%f7, %r72;
	abs.f32 	%f1, %f7;
	setp.lt.f32 	%p23, %f1, 0f4086232B;
	@%p23 bra 	$L__BB9_11;
	setp.lt.f64 	%p24, %fd9, 0d0000000000000000;
	add.f64 	%fd189, %fd9, 0d7FF0000000000000;
	selp.f64 	%fd308, 0d0000000000000000, %fd189, %p24;
	setp.geu.f32 	%p25, %f1, 0f40874800;
	@%p25 bra 	$L__BB9_11;
	shr.u32 	%r73, %r9, 31;
	add.s32 	%r74, %r9, %r73;
	shr.s32 	%r75, %r74, 1;
	shl.b32 	%r76, %r75, 20;
	add.s32 	%r77, %r11, %r76;
	mov.b64 	%fd190, {%r10, %r77};
	sub.s32 	%r78, %r9, %r75;
	shl.b32 	%r79, %r78, 20;
	add.s32 	%r80, %r79, 1072693248;
	mov.b32 	%r81, 0;
	mov.b64 	%fd191, {%r81, %r80};
	mul.f64 	%fd308, %fd191, %fd190;
$L__BB9_11:
	add.f64 	%fd192, %fd308, 0dBFF0000000000000;
	add.f64 	%fd193, %fd308, 0d3FF0000000000000;
	div.rn.f64 	%fd194, %fd192, %fd193;
	add.f64 	%fd195, %fd5, %fd194;
	mul.f64 	%fd309, %fd2, %fd195;
$L__BB9_12:
	add.s64 	%rd57, %rd11, %rd13;
	ld.global.f64 	%fd197, [%rd57];
	add.s64 	%rd59, %rd2, %rd58;
	ld.global.f64 	%fd198, [%rd59];
	add.s64 	%rd60, %rd12, %rd13;
	ld.global.f64 	%fd16, [%rd60];
	add.s64 	%rd61, %rd1, %rd58;
	ld.global.f64 	%fd199, [%rd61];
	mul.f64 	%fd200, %fd16, %fd199;
	fma.rn.f64 	%fd201, %fd197, %fd198, %fd200;
	cvta.to.global.u64 	%rd62, %rd9;
	add.s64 	%rd63, %rd62, %rd58;
	ld.global.f64 	%fd202, [%rd63];
	mul.f64 	%fd203, %fd8, %fd202;
	div.rn.f64 	%fd204, %fd201, %fd203;
	add.f64 	%fd17, %fd204, 0d3FF0000000000000;
	mul.f64 	%fd205, %fd309, %fd17;
	mul.f64 	%fd206, %fd205, 0d3FE0000000000000;
	div.rn.f64 	%fd207, %fd197, %fd8;
	fma.rn.f64 	%fd307, %fd206, %fd207, %fd307;
	mov.f64 	%fd311, 0d0000000000000000;
	@%p22 bra 	$L__BB9_17;
	sub.f64 	%fd208, %fd8, %fd4;
	mul.f64 	%fd209, %fd3, %fd208;
	fma.rn.f64 	%fd19, %fd3, %fd208, %fd209;
	fma.rn.f64 	%fd210, %fd19, 0d3FF71547652B82FE, 0d4338000000000000;
	{
	.reg .b32 %temp; 
	mov.b64 	{%r12, %temp}, %fd210;
	}
	mov.f64 	%fd211, 0dC338000000000000;
	add.rn.f64 	%fd212, %fd210, %fd211;
	fma.rn.f64 	%fd213, %fd212, 0dBFE62E42FEFA39EF, %fd19;
	fma.rn.f64 	%fd214, %fd212, 0dBC7ABC9E3B39803F, %fd213;
	fma.rn.f64 	%fd215, %fd214, 0d3E5ADE1569CE2BDF, 0d3E928AF3FCA213EA;
	fma.rn.f64 	%fd216, %fd215, %fd214, 0d3EC71DEE62401315;
	fma.rn.f64 	%fd217, %fd216, %fd214, 0d3EFA01997C89EB71;
	fma.rn.f64 	%fd218, %fd217, %fd214, 0d3F2A01A014761F65;
	fma.rn.f64 	%fd219, %fd218, %fd214, 0d3F56C16C1852B7AF;
	fma.rn.f64 	%fd220, %fd219, %fd214, 0d3F81111111122322;
	fma.rn.f64 	%fd221, %fd220, %fd214, 0d3FA55555555502A1;
	fma.rn.f64 	%fd222, %fd221, %fd214, 0d3FC5555555555511;
	fma.rn.f64 	%fd223, %fd222, %fd214, 0d3FE000000000000B;
	fma.rn.f64 	%fd224, %fd223, %fd214, 0d3FF0000000000000;
	fma.rn.f64 	%fd225, %fd224, %fd214, 0d3FF0000000000000;
	{
	.reg .b32 %temp; 
	mov.b64 	{%r13, %temp}, %fd225;
	}
	{
	.reg .b32 %temp; 
	mov.b64 	{%temp, %r14}, %fd225;
	}
	shl.b32 	%r82, %r12, 20;
	add.s32 	%r83, %r82, %r14;
	mov.b64 	%fd310, {%r13, %r83};
	{
	.reg .b32 %temp; 
	mov.b64 	{%temp, %r84}, %fd19;
	}
	mov.b32 	%f8, %r84;
	abs.f32 	%f2, %f8;
	setp.lt.f32 	%p27, %f2, 0f4086232B;
	@%p27 bra 	$L__BB9_16;
	setp.lt.f64 	%p28, %fd19, 0d0000000000000000;
	add.f64 	%fd226, %fd19, 0d7FF0000000000000;
	selp.f64 	%fd310, 0d0000000000000000, %fd226, %p28;
	setp.geu.f32 	%p29, %f2, 0f40874800;
	@%p29 bra 	$L__BB9_16;
	shr.u32 	%r85, %r12, 31;
	add.s32 	%r86, %r12, %r85;
	shr.s32 	%r87, %r86, 1;
	shl.b32 	%r88, %r87, 20;
	add.s32 	%r89, %r14, %r88;
	mov.b64 	%fd227, {%r13, %r89};
	sub.s32 	%r90, %r12, %r87;
	shl.b32 	%r91, %r90, 20;
	add.s32 	%r92, %r91, 1072693248;
	mov.b32 	%r93, 0;
	mov.b64 	%fd228, {%r93, %r92};
	mul.f64 	%fd310, %fd228, %fd227;
$L__BB9_16:
	add.f64 	%fd229, %fd310, 0dBFF0000000000000;
	add.f64 	%fd230, %fd310, 0d3FF0000000000000;
	div.rn.f64 	%fd231, %fd229, %fd230;
	add.f64 	%fd232, %fd5, %fd231;
	mul.f64 	%fd311, %fd2, %fd232;
$L__BB9_17:
	mul.f64 	%fd233, %fd311, %fd17;
	mul.f64 	%fd234, %fd233, 0d3FE0000000000000;
	div.rn.f64 	%fd235, %fd16, %fd8;
	fma.rn.f64 	%fd306, %fd234, %fd235, %fd306;
$L__BB9_18:
	add.s32 	%r96, %r96, 1;
	setp.ne.s32 	%p30, %r96, 0;
	add.s32 	%r95, %r95, 1;
	add.s32 	%r94, %r94, 1;
	@%p30 bra 	$L__BB9_5;
$L__BB9_19:
	mul.wide.s32 	%rd64, %r1, 8;
	add.s64 	%rd65, %rd3, %rd64;
	ld.global.f64 	%fd236, [%rd65];
	mul.f64 	%fd237, %fd236, 0d3FE8000000000000;
	cvta.to.global.u64 	%rd66, %rd9;
	add.s64 	%rd67, %rd66, %rd64;
	ld.global.f64 	%fd238, [%rd67];
	div.rn.f64 	%fd239, %fd237, %fd238;
	add.f64 	%fd240, %fd307, %fd239;
	add.s64 	%rd68, %rd4, %rd64;
	ld.global.f64 	%fd241, [%rd68];
	mul.f64 	%fd242, %fd241, 0d3FE8000000000000;
	div.rn.f64 	%fd243, %fd242, %fd238;
	add.f64 	%fd244, %fd306, %fd243;
	ld.global.f64 	%fd245, [a];
	sub.f64 	%fd246, %fd240, %fd236;
	ld.global.f64 	%fd247, [flow];
	add.f64 	%fd248, %fd246, %fd247;
	mul.f64 	%fd249, %fd245, %fd248;
	add.s64 	%rd69, %rd7, %rd64;
	st.global.f64 	[%rd69], %fd249;
	ld.global.f64 	%fd250, [a];
	ld.global.f64 	%fd251, [%rd68];
	sub.f64 	%fd252, %fd244, %fd251;
	mul.f64 	%fd253, %fd250, %fd252;
	add.s64 	%rd70, %rd8, %rd64;
	st.global.f64 	[%rd70], %fd253;
	bra.uni 	$L__BB9_44;
$L__BB9_20:
	ld.global.u64 	%rd33, [pointer];
	cvta.to.global.u64 	%rd14, %rd33;
	mul.lo.s32 	%r97, %r1, 6;
	ld.global.u64 	%rd34, [dr];
	cvta.to.global.u64 	%rd15, %rd34;
	mul.lo.s32 	%r19, %r2, %r1;
	ld.global.f64 	%fd31, [range];
	ld.global.f64 	%fd32, [h];
	ld.global.f64 	%fd33, [b];
	ld.global.f64 	%fd34, [d];
	ld.global.f64 	%fd35, [c];
	ld.global.u64 	%rd35, [dx];
	cvta.to.global.u64 	%rd16, %rd35;
	mul.wide.s32 	%rd36, %r1, 8;
	add.s64 	%rd17, %rd2, %rd36;
	ld.global.u64 	%rd37, [dy];
	cvta.to.global.u64 	%rd18, %rd37;
	ld.global.u64 	%rd38, [v];
	cvta.to.global.u64 	%rd39, %rd38;
	add.s64 	%rd19, %rd39, %rd36;
	neg.s32 	%r98, %r1;
	mov.f64 	%fd316, 0d0000000000000000;
	mov.b32 	%r99, 0;
	mov.f64 	%fd317, %fd316;
$L__BB9_21:
	mul.wide.s32 	%rd40, %r97, 4;
	add.s64 	%rd20, %rd14, %rd40;
	setp.eq.s32 	%p4, %r98, 0;
	@%p4 bra 	$L__BB9_42;
	ld.global.u32 	%r24, [%rd20];
	setp.eq.s32 	%p5, %r24, -1;
	@%p5 bra 	$L__BB9_42;
	add.s32 	%r25, %r19, %r24;
	mul.wide.s32 	%rd41, %r25, 8;
	add.s64 	%rd42, %rd15, %rd41;
	ld.global.f64 	%fd38, [%rd42];
	setp.gtu.f64 	%p6, %fd38, %fd31;
	mov.f64 	%fd319, 0d0000000000000000;
	@%p6 bra 	$L__BB9_28;
	sub.f64 	%fd73, %fd38, %fd34;
	mul.f64 	%fd74, %fd33, %fd73;
	fma.rn.f64 	%fd39, %fd33, %fd73, %fd74;
	fma.rn.f64 	%fd75, %fd39, 0d3FF71547652B82FE, 0d4338000000000000;
	{
	.reg .b32 %temp; 
	mov.b64 	{%r26, %temp}, %fd75;
	}
	mov.f64 	%fd76, 0dC338000000000000;
	add.rn.f64 	%fd77, %fd75, %fd76;
	fma.rn.f64 	%fd78, %fd77, 0dBFE62E42FEFA39EF, %fd39;
	fma.rn.f64 	%fd79, %fd77, 0dBC7ABC9E3B39803F, %fd78;
	fma.rn.f64 	%fd80, %fd79, 0d3E5ADE1569CE2BDF, 0d3E928AF3FCA213EA;
	fma.rn.f64 	%fd81, %fd80, %fd79, 0d3EC71DEE62401315;
	fma.rn.f64 	%fd82, %fd81, %fd79, 0d3EFA01997C89EB71;
	fma.rn.f64 	%fd83, %fd82, %fd79, 0d3F2A01A014761F65;
	fma.rn.f64 	%fd84, %fd83, %fd79, 0d3F56C16C1852B7AF;
	fma.rn.f64 	%fd85, %fd84, %fd79, 0d3F81111111122322;
	fma.rn.f64 	%fd86, %fd85, %fd79, 0d3FA55555555502A1;
	fma.rn.f64 	%fd87, %fd86, %fd79, 0d3FC5555555555511;
	fma.rn.f64 	%fd88, %fd87, %fd79, 0d3FE000000000000B;
	fma.rn.f64 	%fd89, %fd88, %fd79, 0d3FF0000000000000;
	fma.rn.f64 	%fd90, %fd89, %fd79, 0d3FF0000000000000;
	{
	.reg .b32 %temp; 
	mov.b64 	{%r27, %temp}, %fd90;
	}
	{
	.reg .b32 %temp; 
	mov.b64 	{%temp, %r28}, %fd90;
	}
	shl.b32 	%r46, %r26, 20;
	add.s32 	%r47, %r46, %r28;
	mov.b64 	%fd318, {%r27, %r47};
	{
	.reg .b32 %temp; 
	mov.b64 	{%temp, %r48}, %fd39;
	}
	mov.b32 	%f5, %r48;
	abs.f32 	%f3, %f5;
	setp.lt.f32 	%p7, %f3, 0f4086232B;
	@%p7 bra 	$L__BB9_27;
	setp.lt.f64 	%p8, %fd39, 0d0000000000000000;
	add.f64 	%fd91, %fd39, 0d7FF0000000000000;
	selp.f64 	%fd318, 0d0000000000000000, %fd91, %p8;
	setp.geu.f32 	%p9, %f3, 0f40874800;
	@%p9 bra 	$L__BB9_27;
	shr.u32 	%r49, %r26, 31;
	add.s32 	%r50, %r26, %r49;
	shr.s32 	%r51, %r50, 1;
	shl.b32 	%r52, %r51, 20;
	add.s32 	%r53, %r28, %r52;
	mov.b64 	%fd92, {%r27, %r53};
	sub.s32 	%r54, %r26, %r51;
	shl.b32 	%r55, %r54, 20;
	add.s32 	%r56, %r55, 1072693248;
	mov.b32 	%r57, 0;
	mov.b64 	%fd93, {%r57, %r56};
	mul.f64 	%fd318, %fd93, %fd92;
$L__BB9_27:
	add.f64 	%fd94, %fd318, 0dBFF0000000000000;
	add.f64 	%fd95, %fd318, 0d3FF0000000000000;
	div.rn.f64 	%fd96, %fd94, %fd95;
	add.f64 	%fd97, %fd35, %fd96;
	mul.f64 	%fd319, %fd32, %fd97;
$L__BB9_28:
	setp.eq.s32 	%p10, %r1, %r24;
	add.s64 	%rd21, %rd16, %rd41;
	add.s64 	%rd22, %rd18, %rd41;
	mov.f64 	%fd320, 0d3FF0000000000000;
	@%p10 bra 	$L__BB9_30;
	ld.global.f64 	%fd99, [%rd21];
	ld.global.f64 	%fd100, [%rd17];
	ld.global.f64 	%fd101, [%rd22];
	mul.wide.s32 	%rd44, %r1, 8;
	add.s64 	%rd45, %rd1, %rd44;
	ld.global.f64 	%fd102, [%rd45];
	mul.f64 	%fd103, %fd101, %fd102;
	fma.rn.f64 	%fd104, %fd99, %fd100, %fd103;
	ld.global.f64 	%fd105, [%rd19];
	mul.f64 	%fd106, %fd38, %fd105;
	div.rn.f64 	%fd107, %fd104, %fd106;
	add.f64 	%fd320, %fd107, 0d3FF0000000000000;
$L__BB9_30:
	mul.f64 	%fd48, %fd319, %fd320;
	mov.f64 	%fd321, 0d0000000000000000;
	@%p10 bra 	$L__BB9_32;
	ld.global.f64 	%fd109, [%rd21];
	div.rn.f64 	%fd321, %fd109, %fd38;
$L__BB9_32:
	mul.f64 	%fd111, %fd48, 0d3FE0000000000000;
	fma.rn.f64 	%fd317, %fd111, %fd321, %fd317;
	mov.f64 	%fd323, 0d0000000000000000;
	@%p6 bra 	$L__BB9_37;
	sub.f64 	%fd112, %fd38, %fd34;
	mul.f64 	%fd113, %fd33, %fd112;
	fma.rn.f64 	%fd52, %fd33, %fd112, %fd113;
	fma.rn.f64 	%fd114, %fd52, 0d3FF71547652B82FE, 0d4338000000000000;
	{
	.reg .b32 %temp; 
	mov.b64 	{%r29, %temp}, %fd114;
	}
	mov.f64 	%fd115, 0dC338000000000000;
	add.rn.f64 	%fd116, %fd114, %fd115;
	fma.rn.f64 	%fd117, %fd116, 0dBFE62E42FEFA39EF, %fd52;
	fma.rn.f64 	%fd118, %fd116, 0dBC7ABC9E3B39803F, %fd117;
	fma.rn.f64 	%fd119, %fd118, 0d3E5ADE1569CE2BDF, 0d3E928AF3FCA213EA;
	fma.rn.f64 	%fd120, %fd119, %fd118, 0d3EC71DEE62401315;
	fma.rn.f64 	%fd121, %fd120, %fd118, 0d3EFA01997C89EB71;
	fma.rn.f64 	%fd122, %fd121, %fd118, 0d3F2A01A014761F65;
	fma.rn.f64 	%fd123, %fd122, %fd118, 0d3F56C16C1852B7AF;
	fma.rn.f64 	%fd124, %fd123, %fd118, 0d3F81111111122322;
	fma.rn.f64 	%fd125, %fd124, %fd118, 0d3FA55555555502A1;
	fma.rn.f64 	%fd126, %fd125, %fd118, 0d3FC5555555555511;
	fma.rn.f64 	%fd127, %fd126, %fd118, 0d3FE000000000000B;
	fma.rn.f64 	%fd128, %fd127, %fd118, 0d3FF0000000000000;
	fma.rn.f64 	%fd129, %fd128, %fd118, 0d3FF0000000000000;
	{
	.reg .b32 %temp; 
	mov.b64 	{%r30, %temp}, %fd129;
	}
	{
	.reg .b32 %temp; 
	mov.b64 	{%temp, %r31}, %fd129;
	}
	shl.b32 	%r58, %r29, 20;
	add.s32 	%r59, %r58, %r31;
	mov.b64 	%fd322, {%r30, %r59};
	{
	.reg .b32 %temp; 
	mov.b64 	{%temp, %r60}, %fd52;
	}
	mov.b32 	%f6, %r60;
	abs.f32 	%f4, %f6;
	setp.lt.f32 	%p13, %f4, 0f4086232B;
	@%p13 bra 	$L__BB9_36;
	setp.lt.f64 	%p14, %fd52, 0d0000000000000000;
	add.f64 	%fd130, %fd52, 0d7FF0000000000000;
	selp.f64 	%fd322, 0d0000000000000000, %fd130, %p14;
	setp.geu.f32 	%p15, %f4, 0f40874800;
	@%p15 bra 	$L__BB9_36;
	shr.u32 	%r61, %r29, 31;
	add.s32 	%r62, %r29, %r61;
	shr.s32 	%r63, %r62, 1;
	shl.b32 	%r64, %r63, 20;
	add.s32 	%r65, %r31, %r64;
	mov.b64 	%fd131, {%r30, %r65};
	sub.s32 	%r66, %r29, %r63;
	shl.b32 	%r67, %r66, 20;
	add.s32 	%r68, %r67, 1072693248;
	mov.b32 	%r69, 0;
	mov.b64 	%fd132, {%r69, %r68};
	mul.f64 	%fd322, %fd132, %fd131;
$L__BB9_36:
	add.f64 	%fd133, %fd322, 0dBFF0000000000000;
	add.f64 	%fd134, %fd322, 0d3FF0000000000000;
	div.rn.f64 	%fd135, %fd133, %fd134;
	add.f64 	%fd136, %fd35, %fd135;
	mul.f64 	%fd323, %fd32, %fd136;
$L__BB9_37:
	mov.f64 	%fd324, 0d3FF0000000000000;
	@%p10 bra 	$L__BB9_39;
	ld.global.f64 	%fd138, [%rd21];
	ld.global.f64 	%fd139, [%rd17];
	ld.global.f64 	%fd140, [%rd22];
	mul.wide.s32 	%rd46, %r1, 8;
	add.s64 	%rd47, %rd1, %rd46;
	ld.global.f64 	%fd141, [%rd47];
	mul.f64 	%fd142, %fd140, %fd141;
	fma.rn.f64 	%fd143, %fd138, %fd139, %fd142;
	ld.global.f64 	%fd144, [%rd19];
	mul.f64 	%fd145, %fd38, %fd144;
	div.rn.f64 	%fd146, %fd143, %fd145;
	add.f64 	%fd324, %fd146, 0d3FF0000000000000;
$L__BB9_39:
	mul.f64 	%fd61, %fd323, %fd324;
	mov.f64 	%fd325, 0d0000000000000000;
	@%p10 bra 	$L__BB9_41;
	ld.global.f64 	%fd148, [%rd22];
	div.rn.f64 	%fd325, %fd148, %fd38;
$L__BB9_41:
	mul.f64 	%fd149, %fd61, 0d3FE0000000000000;
	fma.rn.f64 	%fd316, %fd149, %fd325, %fd316;
$L__BB9_42:
	add.s32 	%r99, %r99, 1;
	add.s32 	%r98, %r98, 1;
	add.s32 	%r97, %r97, 1;
	setp.ne.s32 	%p18, %r99, 6;
	@%p18 bra 	$L__BB9_21;
	mul.wide.s32 	%rd48, %r1, 8;
	add.s64 	%rd49, %rd3, %rd48;
	ld.global.f64 	%fd150, [%rd49];
	mul.f64 	%fd151, %fd150, 0d3FE8000000000000;
	ld.global.f64 	%fd152, [%rd19];
	div.rn.f64 	%fd153, %fd151, %fd152;
	add.f64 	%fd154, %fd317, %fd153;
	add.s64 	%rd50, %rd4, %rd48;
	ld.global.f64 	%fd155, [%rd50];
	mul.f64 	%fd156, %fd155, 0d3FE8000000000000;
	div.rn.f64 	%fd157, %fd156, %fd152;
	add.f64 	%fd158, %fd316, %fd157;
	ld.global.f64 	%fd159, [a];
	sub.f64 	%fd160, %fd154, %fd150;
	ld.global.f64 	%fd161, [flow];
	add.f64 	%fd162, %fd160, %fd161;
	mul.f64 	%fd163, %fd159, %fd162;
	add.s64 	%rd51, %rd7, %rd48;
	st.global.f64 	[%rd51], %fd163;
	ld.global.f64 	%fd164, [a];
	ld.global.f64 	%fd165, [%rd50];
	sub.f64 	%fd166, %fd158, %fd165;
	mul.f64 	%fd167, %fd164, %fd166;
	add.s64 	%rd52, %rd8, %rd48;
	st.global.f64 	[%rd52], %fd167;
$L__BB9_44:
	ld.param.u64 	%rd131, [trf_phase4_param_1];
	ld.param.u64 	%rd130, [trf_phase4_param_0];
	mul.wide.s32 	%rd71, %r1, 8;
	add.s64 	%rd72, %rd3, %rd71;
	ld.global.f64 	%fd254, [%rd72];
	cvta.to.global.u64 	%rd73, %rd5;
	add.s64 	%rd74, %rd73, %rd71;
	st.global.f64 	[%rd74], %fd254;
	add.s64 	%rd75, %rd4, %rd71;
	ld.global.f64 	%fd255, [%rd75];
	cvta.to.global.u64 	%rd76, %rd6;
	add.s64 	%rd77, %rd76, %rd71;
	st.global.f64 	[%rd77], %fd255;
	ld.global.u64 	%rd78, [kx1];
	cvta.to.global.u64 	%rd79, %rd78;
	add.s64 	%rd80, %rd79, %rd71;
	ld.global.f64 	%fd256, [%rd80];
	ld.global.u64 	%rd81, [kx2];
	cvta.to.global.u64 	%rd82, %rd81;
	add.s64 	%rd83, %rd82, %rd71;
	ld.global.f64 	%fd257, [%rd83];
	fma.rn.f64 	%fd258, %fd257, 0d4000000000000000, %fd256;
	ld.global.u64 	%rd84, [kx3];
	cvta.to.global.u64 	%rd85, %rd84;
	add.s64 	%rd86, %rd85, %rd71;
	ld.global.f64 	%fd259, [%rd86];
	fma.rn.f64 	%fd260, %fd259, 0d4000000000000000, %fd258;
	ld.global.u64 	%rd87, [kx4];
	cvta.to.global.u64 	%rd88, %rd87;
	add.s64 	%rd89, %rd88, %rd71;
	ld.global.f64 	%fd261, [%rd89];
	add.f64 	%fd262, %fd260, %fd261;
	div.rn.f64 	%fd263, %fd262, 0d4018000000000000;
	ld.global.f64 	%fd264, [dt];
	cvta.to.global.u64 	%rd90, %rd130;
	add.s64 	%rd23, %rd90, %rd71;
	ld.global.f64 	%fd265, [%rd23];
	fma.rn.f64 	%fd266, %fd264, %fd263, %fd265;
	st.global.f64 	[%rd23], %fd266;
	ld.global.u64 	%rd91, [ky1];
	cvta.to.global.u64 	%rd92, %rd91;
	add.s64 	%rd93, %rd92, %rd71;
	ld.global.f64 	%fd267, [%rd93];
	ld.global.u64 	%rd94, [ky2];
	cvta.to.global.u64 	%rd95, %rd94;
	add.s64 	%rd96, %rd95, %rd71;
	ld.global.f64 	%fd268, [%rd96];
	fma.rn.f64 	%fd269, %fd268, 0d4000000000000000, %fd267;
	ld.global.u64 	%rd97, [ky3];
	cvta.to.global.u64 	%rd98, %rd97;
	add.s64 	%rd99, %rd98, %rd71;
	ld.global.f64 	%fd270, [%rd99];
	fma.rn.f64 	%fd271, %fd270, 0d4000000000000000, %fd269;
	ld.global.u64 	%rd100, [ky4];
	cvta.to.global.u64 	%rd101, %rd100;
	add.s64 	%rd102, %rd101, %rd71;
	ld.global.f64 	%fd272, [%rd102];
	add.f64 	%fd273, %fd271, %fd272;
	div.rn.f64 	%fd274, %fd273, 0d4018000000000000;
	ld.global.f64 	%fd275, [dt];
	cvta.to.global.u64 	%rd103, %rd131;
	add.s64 	%rd24, %rd103, %rd71;
	ld.global.f64 	%fd276, [%rd24];
	fma.rn.f64 	%fd277, %fd275, %fd274, %fd276;
	st.global.f64 	[%rd24], %fd277;
	ld.global.u64 	%rd104, [kvx1];
	cvta.to.global.u64 	%rd105, %rd104;
	add.s64 	%rd106, %rd105, %rd71;
	ld.global.f64 	%fd278, [%rd106];
	ld.global.u64 	%rd107, [kvx2];
	cvta.to.global.u64 	%rd108, %rd107;
	add.s64 	%rd109, %rd108, %rd71;
	ld.global.f64 	%fd279, [%rd109];
	fma.rn.f64 	%fd280, %fd279, 0d4000000000000000, %fd278;
	ld.global.u64 	%rd110, [kvx3];
	cvta.to.global.u64 	%rd111, %rd110;
	add.s64 	%rd112, %rd111, %rd71;
	ld.global.f64 	%fd281, [%rd112];
	fma.rn.f64 	%fd282, %fd281, 0d4000000000000000, %fd280;
	ld.global.u64 	%rd113, [kvx4];
	cvta.to.global.u64 	%rd114, %rd113;
	add.s64 	%rd115, %rd114, %rd71;
	ld.global.f64 	%fd283, [%rd115];
	add.f64 	%fd284, %fd282, %fd283;
	div.rn.f64 	%fd285, %fd284, 0d4018000000000000;
	ld.global.f64 	%fd286, [dt];
	add.s64 	%rd116, %rd2, %rd71;
	ld.global.f64 	%fd287, [%rd116];
	fma.rn.f64 	%fd288, %fd286, %fd285, %fd287;
	st.global.f64 	[%rd116], %fd288;
	ld.global.u64 	%rd117, [kvy1];
	cvta.to.global.u64 	%rd118, %rd117;
	add.s64 	%rd119, %rd118, %rd71;
	ld.global.f64 	%fd289, [%rd119];
	ld.global.u64 	%rd120, [kvy2];
	cvta.to.global.u64 	%rd121, %rd120;
	add.s64 	%rd122, %rd121, %rd71;
	ld.global.f64 	%fd290, [%rd122];
	fma.rn.f64 	%fd291, %fd290, 0d4000000000000000, %fd289;
	ld.global.u64 	%rd123, [kvy3];
	cvta.to.global.u64 	%rd124, %rd123;
	add.s64 	%rd125, %rd124, %rd71;
	ld.global.f64 	%fd292, [%rd125];
	fma.rn.f64 	%fd293, %fd292, 0d4000000000000000, %fd291;
	ld.global.u64 	%rd126, [kvy4];
	cvta.to.global.u64 	%rd127, %rd126;
	add.s64 	%rd128, %rd127, %rd71;
	ld.global.f64 	%fd294, [%rd128];
	add.f64 	%fd295, %fd293, %fd294;
	div.rn.f64 	%fd296, %fd295, 0d4018000000000000;
	ld.global.f64 	%fd297, [dt];
	add.s64 	%rd129, %rd1, %rd71;
	ld.global.f64 	%fd298, [%rd129];
	fma.rn.f64 	%fd299, %fd297, %fd296, %fd298;
	st.global.f64 	[%rd129], %fd299;
	ld.global.f64 	%fd67, [%rd23];
	setp.geu.f64 	%p31, %fd67, 0d0000000000000000;
	@%p31 bra 	$L__BB9_46;
	ld.global.f64 	%fd301, [Lx];
	add.f64 	%fd302, %fd67, %fd301;
	st.global.f64 	[%rd23], %fd302;
	bra.uni 	$L__BB9_48;
$L__BB9_46:
	ld.global.f64 	%fd68, [Lx];
	setp.ltu.f64 	%p32, %fd67, %fd68;
	@%p32 bra 	$L__BB9_48;
	sub.f64 	%fd300, %fd67, %fd68;
	st.global.f64 	[%rd23], %fd300;
$L__BB9_48:
	ld.global.f64 	%fd69, [%rd24];
	setp.geu.f64 	%p33, %fd69, 0d0000000000000000;
	@%p33 bra 	$L__BB9_50;
	ld.global.f64 	%fd304, [Ly];
	add.f64 	%fd305, %fd69, %fd304;
	st.global.f64 	[%rd24], %fd305;
	bra.uni 	$L__BB9_52;
$L__BB9_50:
	ld.global.f64 	%fd70, [Ly];
	setp.ltu.f64 	%p34, %fd69, %fd70;
	@%p34 bra 	$L__BB9_52;
	sub.f64 	%fd303, %fd69, %fd70;
	st.global.f64 	[%rd24], %fd303;
$L__BB9_52:
	ret;

}
	// .globl	trf_calc_neighbor
.visible .entry trf_calc_neighbor(
	.param .u64 .ptr .align 1 trf_calc_neighbor_param_0,
	.param .u64 .ptr .align 1 trf_calc_neighbor_param_1
)
{
	.reg .pred 	%p<58>;
	.reg .b32 	%r<46>;
	.reg .b64 	%rd<74>;
	.reg .b64 	%fd<102>;

	ld.param.u64 	%rd10, [trf_calc_neighbor_param_0];
	ld.param.u64 	%rd11, [trf_calc_neighbor_param_1];
	mov.u32 	%r16, %ctaid.x;
	mov.u32 	%r17, %ntid.x;
	mov.u32 	%r18, %tid.x;
	mad.lo.s32 	%r19, %r16, %r17, %r18;
	mov.u32 	%r20, %ctaid.y;
	mov.u32 	%r21, %ntid.y;
	mov.u32 	%r22, %tid.y;
	mov.u32 	%r23, %nctaid.y;
	mad.lo.s32 	%r24, %r19, %r23, %r20;
	mad.lo.s32 	%r1, %r24, %r21, %r22;
	ld.global.u32 	%r25, [N];
	setp.lt.s32 	%p1, %r1, %r25;
	ld.global.u32 	%r26, [typeCode];
	setp.eq.s32 	%p2, %r26, 2;
	and.pred  	%p3, %p1, %p2;
	@%p3 bra 	$L__BB10_1;
	bra.uni 	$L__BB10_48;
$L__BB10_1:
	mul.lo.s32 	%r2, %r1, 6;
	ld.global.u64 	%rd12, [pointer];
	cvta.to.global.u64 	%rd13, %rd12;
	mul.wide.s32 	%rd14, %r2, 4;
	add.s64 	%rd15, %rd13, %rd14;
	mov.b32 	%r28, -1;
	st.global.u32 	[%rd15], %r28;
	ld.global.u64 	%rd16, [pointer];
	cvta.to.global.u64 	%rd17, %rd16;
	add.s64 	%rd18, %rd17, %rd14;
	st.global.u32 	[%rd18+4], %r28;
	ld.global.u64 	%rd19, [pointer];
	cvta.to.global.u64 	%rd20, %rd19;
	add.s64 	%rd21, %rd20, %rd14;
	st.global.u32 	[%rd21+8], %r28;
	ld.global.u64 	%rd22, [pointer];
	cvta.to.global.u64 	%rd23, %rd22;
	add.s64 	%rd24, %rd23, %rd14;
	st.global.u32 	[%rd24+12], %r28;
	ld.global.u64 	%rd25, [pointer];
	cvta.to.global.u64 	%rd26, %rd25;
	add.s64 	%rd27, %rd26, %rd14;
	st.global.u32 	[%rd27+16], %r28;
	ld.global.u64 	%rd28, [pointer];
	cvta.to.global.u64 	%rd29, %rd28;
	add.s64 	%rd30, %rd29, %rd14;
	st.global.u32 	[%rd30+20], %r28;
	ld.global.u32 	%r44, [N];
	setp.gt.s32 	%p4, %r44, 0;
	@%p4 bra 	$L__BB10_2;
	bra.uni 	$L__BB10_48;
$L__BB10_2:
	cvta.to.global.u64 	%rd31, %rd11;
	mul.wide.s32 	%rd32, %r1, 8;
	add.s64 	%rd1, %rd31, %rd32;
	cvta.to.global.u64 	%rd33, %rd10;
	add.s64 	%rd2, %rd33, %rd32;
	mov.b32 	%r45, 0;
$L__BB10_3:
	setp.eq.s32 	%p5, %r1, %r45;
	@%p5 bra 	$L__BB10_47;
	ld.global.u64 	%rd34, [dr];
	cvta.to.global.u64 	%rd3, %rd34;
	mul.lo.s32 	%r6, %r44, %r1;
	add.s32 	%r7, %r6, %r45;
	mul.wide.s32 	%rd35, %r7, 8;
	add.s64 	%rd36, %rd3, %rd35;
	ld.global.f64 	%fd1, [%rd36];
	ld.global.f64 	%fd28, [range];
	setp.gt.f64 	%p6, %fd1, %fd28;
	@%p6 bra 	$L__BB10_47;
	ld.global.u64 	%rd37, [dy];
	cvta.to.global.u64 	%rd38, %rd37;
	add.s64 	%rd40, %rd38, %rd35;
	ld.global.f64 	%fd2, [%rd40];
	ld.global.u64 	%rd41, [dx];
	cvta.to.global.u64 	%rd42, %rd41;
	add.s64 	%rd43, %rd42, %rd35;
	ld.global.f64 	%fd3, [%rd43];
	abs.f64 	%fd4, %fd3;
	abs.f64 	%fd5, %fd2;
	setp.leu.f64 	%p7, %fd5, %fd4;
	setp.gt.f64 	%p8, %fd5, %fd4;
	selp.f64 	%fd6, %fd5, %fd4, %p8;
	selp.f64 	%fd29, %fd4, %fd5, %p8;
	div.rn.f64 	%fd30, %fd29, %fd6;
	mul.f64 	%fd31, %fd30, %fd30;
	fma.rn.f64 	%fd32, %fd31, 0dBEF53E1D2A25FF7E, 0d3F2D3B63DBB65B49;
	fma.rn.f64 	%fd33, %fd32, %fd31, 0dBF5312788DDE082E;
	fma.rn.f64 	%fd34, %fd33, %fd31, 0d3F6F9690C8249315;
	fma.rn.f64 	%fd35, %fd34, %fd31, 0dBF82CF5AABC7CF0D;
	fma.rn.f64 	%fd36, %fd35, %fd31, 0d3F9162B0B2A3BFDE;
	fma.rn.f64 	%fd37, %fd36, %fd31, 0dBF9A7256FEB6FC6B;
	fma.rn.f64 	%fd38, %fd37, %fd31, 0d3FA171560CE4A489;
	fma.rn.f64 	%fd39, %fd38, %fd31, 0dBFA4F44D841450E4;
	fma.rn.f64 	%fd40, %fd39, %fd31, 0d3FA7EE3D3F36BB95;
	fma.rn.f64 	%fd41, %fd40, %fd31, 0dBFAAD32AE04A9FD1;
	fma.rn.f64 	%fd42, %fd41, %fd31, 0d3FAE17813D66954F;
	fma.rn.f64 	%fd43, %fd42, %fd31, 0dBFB11089CA9A5BCD;
	fma.rn.f64 	%fd44, %fd43, %fd31, 0d3FB3B12B2DB51738;
	fma.rn.f64 	%fd45, %fd44, %fd31, 0dBFB745D022F8DC5C;
	fma.rn.f64 	%fd46, %fd45, %fd31, 0d3FBC71C709DFE927;
	fma.rn.f64 	%fd47, %fd46, %fd31, 0dBFC2492491FA1744;
	fma.rn.f64 	%fd48, %fd47, %fd31, 0d3FC99999999840D2;
	fma.rn.f64 	%fd49, %fd48, %fd31, 0dBFD555555555544C;
	mul.f64 	%fd50, %fd31, %fd49;
	fma.rn.f64 	%fd7, %fd50, %fd30, %fd30;
	@%p7 bra 	$L__BB10_7;
	{
	.reg .b32 %temp; 
	mov.b64 	{%temp, %r31}, %fd3;
	}
	setp.lt.s32 	%p10, %r31, 0;
	neg.f64 	%fd53, %fd7;
	selp.f64 	%fd54, %fd7, %fd53, %p10;
	add.f64 	%fd98, %fd54, 0d3FF921FB54442D18;
	bra.uni 	$L__BB10_8;
$L__BB10_7:
	{
	.reg .b32 %temp; 
	mov.b64 	{%temp, %r30}, %fd3;
	}
	setp.lt.s32 	%p9, %r30, 0;
	mov.f64 	%fd51, 0d400921FB54442D18;
	sub.f64 	%fd52, %fd51, %fd7;
	selp.f64 	%fd98, %fd52, %fd7, %p9;
$L__BB10_8:
	setp.neu.f64 	%p11, %fd6, 0d0000000000000000;
	@%p11 bra 	$L__BB10_10;
	{
	.reg .b32 %temp; 
	mov.b64 	{%temp, %r33}, %fd3;
	}
	setp.lt.s32 	%p14, %r33, 0;
	selp.f64 	%fd99, 0d400921FB54442D18, 0d0000000000000000, %p14;
	bra.uni 	$L__BB10_11;
$L__BB10_10:
	setp.eq.f64 	%p12, %fd4, %fd5;
	{
	.reg .b32 %temp; 
	mov.b64 	{%temp, %r32}, %fd3;
	}
	setp.lt.s32 	%p13, %r32, 0;
	selp.f64 	%fd55, 0d4002D97C7F3321D2, 0d3FE921FB54442D18, %p13;
	selp.f64 	%fd99, %fd55, %fd98, %p12;
$L__BB10_11:
	add.rn.f64 	%fd56, %fd4, %fd5;
	setp.nan.f64 	%p15, %fd56, %fd56;
	copysign.f64 	%fd57, %fd2, %fd99;
	selp.f64 	%fd14, %fd56, %fd57, %p15;
	ld.global.f64 	%fd15, [%rd1];
	ld.global.f64 	%fd16, [%rd2];
	abs.f64 	%fd17, %fd16;
	abs.f64 	%fd18, %fd15;
	setp.leu.f64 	%p16, %fd18, %fd17;
	setp.gt.f64 	%p17, %fd18, %fd17;
	selp.f64 	%fd19, %fd18, %fd17, %p17;
	selp.f64 	%fd58, %fd17, %fd18, %p17;
	div.rn.f64 	%fd59, %fd58, %fd19;
	mul.f64 	%fd60, %fd59, %fd59;
	fma.rn.f64 	%fd61, %fd60, 0dBEF53E1D2A25FF7E, 0d3F2D3B63DBB65B49;
	fma.rn.f64 	%fd62, %fd61, %fd60, 0dBF5312788DDE082E;
	fma.rn.f64 	%fd63, %fd62, %fd60, 0d3F6F9690C8249315;
	fma.rn.f64 	%fd64, %fd63, %fd60, 0dBF82CF5AABC7CF0D;
	fma.rn.f64 	%fd65, %fd64, %fd60, 0d3F9162B0B2A3BFDE;
	fma.rn.f64 	%fd66, %fd65, %fd60, 0dBF9A7256FEB6FC6B;
	fma.rn.f64 	%fd67, %fd66, %fd60, 0d3FA171560CE4A489;
	fma.rn.f64 	%fd68, %fd67, %fd60, 0dBFA4F44D841450E4;
	fma.rn.f64 	%fd69, %fd68, %fd60, 0d3FA7EE3D3F36BB95;
	fma.rn.f64 	%fd70, %fd69, %fd60, 0dBFAAD32AE04A9FD1;
	fma.rn.f64 	%fd71, %fd70, %fd60, 0d3FAE17813D66954F;
	fma.rn.f64 	%fd72, %fd71, %fd60, 0dBFB11089CA9A5BCD;
	fma.rn.f64 	%fd73, %fd72, %fd60, 0d3FB3B12B2DB51738;
	fma.rn.f64 	%fd74, %fd73, %fd60, 0dBFB745D022F8DC5C;
	fma.rn.f64 	%fd75, %fd74, %fd60, 0d3FBC71C709DFE927;
	fma.rn.f64 	%fd76, %fd75, %fd60, 0dBFC2492491FA1744;
	fma.rn.f64 	%fd77, %fd76, %fd60, 0d3FC99999999840D2;
	fma.rn.f64 	%fd78, %fd77, %fd60, 0dBFD555555555544C;
	mul.f64 	%fd79, %fd60, %fd78;
	fma.rn.f64 	%fd20, %fd79, %fd59, %fd59;
	@%p16 bra 	$L__BB10_13;
	{
	.reg .b32 %temp; 
	mov.b64 	{%temp, %r35}, %fd16;
	}
	setp.lt.s32 	%p19, %r35, 0;
	neg.f64 	%fd82, %fd20;
	selp.f64 	%fd83, %fd20, %fd82, %p19;
	add.f64 	%fd100, %fd83, 0d3FF921FB54442D18;
	bra.uni 	$L__BB10_14;
$L__BB10_13:
	{
	.reg .b32 %temp; 
	mov.b64 	{%temp, %r34}, %fd16;
	}
	setp.lt.s32 	%p18, %r34, 0;
	mov.f64 	%fd80, 0d400921FB54442D18;
	sub.f64 	%fd81, %fd80, %fd20;
	selp.f64 	%fd100, %fd81, %fd20, %p18;
$L__BB10_14:
	setp.neu.f64 	%p20, %fd19, 0d0000000000000000;
	@%p20 bra 	$L__BB10_16;
	{
	.reg .b32 %temp; 
	mov.b64 	{%temp, %r37}, %fd16;
	}
	setp.lt.s32 	%p23, %r37, 0;
	selp.f64 	%fd101, 0d400921FB54442D18, 0d0000000000000000, %p23;
	bra.uni 	$L__BB10_17;
$L__BB10_16:
	setp.eq.f64 	%p21, %fd17, %fd18;
	{
	.reg .b32 %temp; 
	mov.b64 	{%temp, %r36}, %fd16;
	}
	setp.lt.s32 	%p22, %r36, 0;
	selp.f64 	%fd84, 0d4002D97C7F3321D2, 0d3FE921FB54442D18, %p22;
	selp.f64 	%fd101, %fd84, %fd100, %p21;
$L__BB10_17:
	add.rn.f64 	%fd85, %fd17, %fd18;
	setp.nan.f64 	%p24, %fd85, %fd85;
	copysign.f64 	%fd86, %fd15, %fd101;
	selp.f64 	%fd87, %fd85, %fd86, %p24;
	sub.f64 	%fd88, %fd14, %fd87;
	setp.gt.f64 	%p25, %fd88, 0d400921FB54442D18;
	add.f64 	%fd89, %fd88, 0dC01921FB54442D18;
	setp.le.f64 	%p26, %fd88, 0dC00921FB54442D18;
	add.f64 	%fd90, %fd88, 0d401921FB54442D18;
	selp.f64 	%fd91, %fd90, %fd88, %p26;
	selp.f64 	%fd27, %fd89, %fd91, %p25;
	setp.ltu.f64 	%p27, %fd27, 0dBFF921FB54442D18;
	setp.geu.f64 	%p28, %fd27, 0dBFE0C152382D7365;
	or.pred  	%p29, %p27, %p28;
	@%p29 bra 	$L__BB10_22;
	ld.global.u64 	%rd69, [pointer];
	cvta.to.global.u64 	%rd70, %rd69;
	mul.wide.s32 	%rd71, %r2, 4;
	add.s64 	%rd4, %rd70, %rd71;
	ld.global.u32 	%r8, [%rd4];
	setp.ne.s32 	%p55, %r8, -1;
	@%p55 bra 	$L__BB10_20;
	st.global.u32 	[%rd4], %r45;
	bra.uni 	$L__BB10_47;
$L__BB10_20:
	add.s32 	%r43, %r8, %r6;
	mul.wide.s32 	%rd72, %r43, 8;
	add.s64 	%rd73, %rd3, %rd72;
	ld.global.f64 	%fd97, [%rd73];
	setp.geu.f64 	%p56, %fd1, %fd97;
	@%p56 bra 	$L__BB10_47;
	st.global.u32 	[%rd4], %r45;
	bra.uni 	$L__BB10_47;
$L__BB10_22:
	setp.ltu.f64 	%p30, %fd27, 0dBFE0C152382D7365;
	setp.geu.f64 	%p31, %fd27, 0d3FE0C152382D7365;
	or.pred  	%p32, %p30, %p31;
	@%p32 bra 	$L__BB10_27;
	ld.global.u64 	%rd64, [pointer];
	cvta.to.global.u64 	%rd65, %rd64;
	mul.wide.s32 	%rd66, %r2, 4;
	add.s64 	%rd5, %rd65, %rd66;
	ld.global.u32 	%r9, [%rd5+4];
	setp.ne.s32 	%p53, %r9, -1;
	@%p53 bra 	$L__BB10_25;
	st.global.u32 	[%rd5+4], %r45;
	bra.uni 	$L__BB10_47;
$L__BB10_25:
	add.s32 	%r42, %r9, %r6;
	mul.wide.s32 	%rd67, %r42, 8;
	add.s64 	%rd68, %rd3, %rd67;
	ld.global.f64 	%fd96, [%rd68];
	setp.geu.f64 	%p54, %fd1, %fd96;
	@%p54 bra 	$L__BB10_47;
	st.global.u32 	[%rd5+4], %r45;
	bra.uni 	$L__BB10_47;
$L__BB10_27:
	setp.ltu.f64 	%p33, %fd27, 0d3FE0C152382D7365;
	setp.geu.f64 	%p34, %fd27, 0d3FF921FB54442D18;
	or.pred  	%p35, %p33, %p34;
	@%p35 bra 	$L__BB10_32;
	ld.global.u64 	%rd59, [pointer];
	cvta.to.global.u64 	%rd60, %rd59;
	mul.wide.s32 	%rd61, %r2, 4;
	add.s64 	%rd6, %rd60, %rd61;
	ld.global.u32 	%r10, [%rd6+8];
	setp.ne.s32 	%p51, %r10, -1;
	@%p51 bra 	$L__BB10_30;
	st.global.u32 	[%rd6+8], %r45;
	bra.uni 	$L__BB10_47;
$L__BB10_30:
	add.s32 	%r41, %r10, %r6;
	mul.wide.s32 	%rd62, %r41, 8;
	add.s64 	%rd63, %rd3, %rd62;
	ld.global.f64 	%fd95, [%rd63];
	setp.geu.f64 	%p52, %fd1, %fd95;
	@%p52 bra 	$L__BB10_47;
	st.global.u32 	[%rd6+8], %r45;
	bra.uni 	$L__BB10_47;
$L__BB10_32:
	setp.ltu.f64 	%p36, %fd27, 0d3FF921FB54442D18;
	setp.geu.f64 	%p37, %fd27, 0d4004F1A6C638D03F;
	or.pred  	%p38, %p36, %p37;
	@%p38 bra 	$L__BB10_37;
	ld.global.u64 	%rd54, [pointer];
	cvta.to.global.u64 	%rd55, %rd54;
	mul.wide.s32 	%rd56, %r2, 4;
	add.s64 	%rd7, %rd55, %rd56;
	ld.global.u32 	%r11, [%rd7+12];
	setp.ne.s32 	%p49, %r11, -1;
	@%p49 bra 	$L__BB10_35;
	st.global.u32 	[%rd7+12], %r45;
	bra.uni 	$L__BB10_47;
$L__BB10_35:
	add.s32 	%r40, %r11, %r6;
	mul.wide.s32 	%rd57, %r40, 8;
	add.s64 	%rd58, %rd3, %rd57;
	ld.global.f64 	%fd94, [%rd58];
	setp.geu.f64 	%p50, %fd1, %fd94;
	@%p50 bra 	$L__BB10_47;
	st.global.u32 	[%rd7+12], %r45;
	bra.uni 	$L__BB10_47;
$L__BB10_37:
	setp.ltu.f64 	%p39, %fd27, 0d4004F1A6C638D03F;
	setp.geu.f64 	%p40, %fd27, 0dC004F1A6C638D03F;
	and.pred  	%p41, %p39, %p40;
	@%p41 bra 	$L__BB10_42;
	ld.global.u64 	%rd49, [pointer];
	cvta.to.global.u64 	%rd50, %rd49;
	mul.wide.s32 	%rd51, %r2, 4;
	add.s64 	%rd8, %rd50, %rd51;
	ld.global.u32 	%r12, [%rd8+16];
	setp.ne.s32 	%p47, %r12, -1;
	@%p47 bra 	$L__BB10_40;
	st.global.u32 	[%rd8+16], %r45;
	bra.uni 	$L__BB10_47;
$L__BB10_40:
	add.s32 	%r39, %r12, %r6;
	mul.wide.s32 	%rd52, %r39, 8;
	add.s64 	%rd53, %rd3, %rd52;
	ld.global.f64 	%fd93, [%rd53];
	setp.geu.f64 	%p48, %fd1, %fd93;
	@%p48 bra 	$L__BB10_47;
	st.global.u32 	[%rd8+16], %r45;
	bra.uni 	$L__BB10_47;
$L__BB10_42:
	setp.ltu.f64 	%p42, %fd27, 0dC004F1A6C638D03F;
	setp.geu.f64 	%p43, %fd27, 0dBFF921FB54442D18;
	or.pred  	%p44, %p42, %p43;
	@%p44 bra 	$L__BB10_47;
	ld.global.u64 	%rd44, [pointer];
	cvta.to.global.u64 	%rd45, %rd44;
	mul.wide.s32 	%rd46, %r2, 4;
	add.s64 	%rd9, %rd45, %rd46;
	ld.global.u32 	%r13, [%rd9+20];
	setp.ne.s32 	%p45, %r13, -1;
	@%p45 bra 	$L__BB10_45;
	st.global.u32 	[%rd9+20], %r45;
	bra.uni 	$L__BB10_47;
$L__BB10_45:
	add.s32 	%r38, %r13, %r6;
	mul.wide.s32 	%rd47, %r38, 8;
	add.s64 	%rd48, %rd3, %rd47;
	ld.global.f64 	%fd92, [%rd48];
	setp.geu.f64 	%p46, %fd1, %fd92;
	@%p46 bra 	$L__BB10_47;
	st.global.u32 	[%rd9+20], %r45;
$L__BB10_47:
	add.s32 	%r45, %r45, 1;
	ld.global.u32 	%r44, [N];
	setp.lt.s32 	%p57, %r45, %r44;
	@%p57 bra 	$L__BB10_3;
$L__BB10_48:
	ret;

}


// ===== COMPILED SASS (sm_100) =====

	.target	sm_100

	.elftype	@"ET_EXEC"


//--------------------- .note.nv.tkinfo           --------------------------
	.section	.note.nv.tkinfo,"",@"SHT_NOTE"
	.sectionflags	@"SHF_NOTE_NV_TKINFO"
	.tkinfo
        /*0018*/ 	.word	0x00000002
        /*0030*/ 	.string	""
        /*0030*/ 	.string	"ptxas"
        /*0030*/ 	.string	"Cuda compilation tools, release 13.0, V13.0.88"
        /*0030*/ 	.string	"Build cuda_13.0.r13.0/compiler.36424714_0"
        /*0030*/ 	.string	"-arch sm_100 -m 64 "



//--------------------- .note.nv.cuinfo           --------------------------
	.section	.note.nv.cuinfo,"",@"SHT_NOTE"
	.sectionflags	@"SHF_NOTE_NV_CUINFO"
        /*0018*/ 	.short	0x0002
        /*001a*/ 	.short	0x0064
        /*001c*/ 	.short	0x0082
	.zero		2


//--------------------- .nv.info                  --------------------------
	.section	.nv.info,"",@"SHT_CUDA_INFO"
	.align	4


	//----- nvinfo : EIATTR_REGCOUNT
	.align		4
        /*0000*/ 	.byte	0x04, 0x2f
        /*0002*/ 	.short	(.L_38 - .L_37)
	.align		4
.L_37:
        /*0004*/ 	.word	index@(init_CUDA)
        /*0008*/ 	.word	0x00000030


	//----- nvinfo : EIATTR_FRAME_SIZE
	.align		4
.L_38:
        /*000c*/ 	.byte	0x04, 0x11
        /*000e*/ 	.short	(.L_40 - .L_39)
	.align		4
.L_39:
        /*0010*/ 	.word	index@(init_CUDA)
        /*0014*/ 	.word	0x00000000


	//----- nvinfo : EIATTR_REGCOUNT
	.align		4
.L_40:
        /*0018*/ 	.byte	0x04, 0x2f
        /*001a*/ 	.short	(.L_42 - .L_41)
	.align		4
.L_41:
        /*001c*/ 	.word	index@(const_value_set)
        /*0020*/ 	.word	0x00000020


	//----- nvinfo : EIATTR_FRAME_SIZE
	.align		4
.L_42:
        /*0024*/ 	.byte	0x04, 0x11
        /*0026*/ 	.short	(.L_44 - .L_43)
	.align		4
.L_43:
        /*0028*/ 	.word	index@(const_value_set)
        /*002c*/ 	.word	0x00000000


	//----- nvinfo : EIATTR_REGCOUNT
	.align		4
.L_44:
        /*0030*/ 	.byte	0x04, 0x2f
        /*0032*/ 	.short	(.L_46 - .L_45)
	.align		4
.L_45:
        /*0034*/ 	.word	index@(trf_phase1_calc)
        /*0038*/ 	.word	0x00000020


	//----- nvinfo : EIATTR_FRAME_SIZE
	.align		4
.L_46:
        /*003c*/ 	.byte	0x04, 0x11
        /*003e*/ 	.short	(.L_48 - .L_47)
	.align		4
.L_47:
        /*0040*/ 	.word	index@($__internal_8_$__cuda_sm20_dsqrt_rn_f64_mediumpath_v1)
        /*0044*/ 	.word	0x00000000


	//----- nvinfo : EIATTR_FRAME_SIZE
	.align		4
.L_48:
        /*0048*/ 	.byte	0x04, 0x11
        /*004a*/ 	.short	(.L_50 - .L_49)
	.align		4
.L_49:
        /*004c*/ 	.word	index@(trf_phase1_calc)
        /*0050*/ 	.word	0x00000000


	//----- nvinfo : EIATTR_REGCOUNT
	.align		4
.L_50:
        /*0054*/ 	.byte	0x04, 0x2f
        /*0056*/ 	.short	(.L_52 - .L_51)
	.align		4
.L_51:
        /*0058*/ 	.word	index@(trf_phase1)
        /*005c*/ 	.word	0x00000048


	//----- nvinfo : EIATTR_FRAME_SIZE
	.align		4
.L_52:
        /*0060*/ 	.byte	0x04, 0x11
        /*0062*/ 	.short	(.L_54 - .L_53)
	.align		4
.L_53:
        /*0064*/ 	.word	index@($__internal_7_$__cuda_sm20_div_rn_f64_full)
        /*0068*/ 	.word	0x00000000


	//----- nvinfo : EIATTR_FRAME_SIZE
	.align		4
.L_54:
        /*006c*/ 	.byte	0x04, 0x11
        /*006e*/ 	.short	(.L_56 - .L_55)
	.align		4
.L_55:
        /*0070*/ 	.word	index@(trf_phase1)
        /*0074*/ 	.word	0x00000000


	//----- nvinfo : EIATTR_REGCOUNT
	.align		4
.L_56:
        /*0078*/ 	.byte	0x04, 0x2f
        /*007a*/ 	.short	(.L_58 - .L_57)
	.align		4
.L_57:
        /*007c*/ 	.word	index@(trf_phase2_calc)
        /*0080*/ 	.word	0x00000020


	//----- nvinfo : EIATTR_FRAME_SIZE
	.align		4
.L_58:
        /*0084*/ 	.byte	0x04, 0x11
        /*0086*/ 	.short	(.L_60 - .L_59)
	.align		4
.L_59:
        /*0088*/ 	.word	index@($__internal_6_$__cuda_sm20_dsqrt_rn_f64_mediumpath_v1)
        /*008c*/ 	.word	0x00000000


	//----- nvinfo : EIATTR_FRAME_SIZE
	.align		4
.L_60:
        /*0090*/ 	.byte	0x04, 0x11
        /*0092*/ 	.short	(.L_62 - .L_61)
	.align		4
.L_61:
        /*0094*/ 	.word	index@(trf_phase2_calc)
        /*0098*/ 	.word	0x00000000


	//----- nvinfo : EIATTR_REGCOUNT
	.align		4
.L_62:
        /*009c*/ 	.byte	0x04, 0x2f
        /*009e*/ 	.short	(.L_64 - .L_63)
	.align		4
.L_63:
        /*00a0*/ 	.word	index@(trf_phase2)
        /*00a4*/ 	.word	0x00000048


	//----- nvinfo : EIATTR_FRAME_SIZE
	.align		4
.L_64:
        /*00a8*/ 	.byte	0x04, 0x11
        /*00aa*/ 	.short	(.L_66 - .L_65)
	.align		4
.L_65:
        /*00ac*/ 	.word	index@($__internal_5_$__cuda_sm20_div_rn_f64_full)
        /*00b0*/ 	.word	0x00000000


	//----- nvinfo : EIATTR_FRAME_SIZE
	.align		4
.L_66:
        /*00b4*/ 	.byte	0x04, 0x11
        /*00b6*/ 	.short	(.L_68 - .L_67)
	.align		4
.L_67:
        /*00b8*/ 	.word	index@(trf_phase2)
        /*00bc*/ 	.word	0x00000000


	//----- nvinfo : EIATTR_REGCOUNT
	.align		4
.L_68:
        /*00c0*/ 	.byte	0x04, 0x2f
        /*00c2*/ 	.short	(.L_70 - .L_69)
	.align		4
.L_69:
        /*00c4*/ 	.word	index@(trf_phase3_calc)
        /*00c8*/ 	.word	0x00000020


	//----- nvinfo : EIATTR_FRAME_SIZE
	.align		4
.L_70:
        /*00cc*/ 	.byte	0x04, 0x11
        /*00ce*/ 	.short	(.L_72 - .L_71)
	.align		4
.L_71:
        /*00d0*/ 	.word	index@($__internal_4_$__cuda_sm20_dsqrt_rn_f64_mediumpath_v1)
        /*00d4*/ 	.word	0x00000000


	//----- nvinfo : EIATTR_FRAME_SIZE
	.align		4
.L_72:
        /*00d8*/ 	.byte	0x04, 0x11
        /*00da*/ 	.short	(.L_74 - .L_73)
	.align		4
.L_73:
        /*00dc*/ 	.word	index@(trf_phase3_calc)
        /*00e0*/ 	.word	0x00000000


	//----- nvinfo : EIATTR_REGCOUNT
	.align		4
.L_74:
        /*00e4*/ 	.byte	0x04, 0x2f
        /*00e6*/ 	.short	(.L_76 - .L_75)
	.align		4
.L_75:
        /*00e8*/ 	.word	index@(trf_phase3)
        /*00ec*/ 	.word	0x00000048


	//----- nvinfo : EIATTR_FRAME_SIZE
	.align		4
.L_76:
        /*00f0*/ 	.byte	0x04, 0x11
        /*00f2*/ 	.short	(.L_78 - .L_77)
	.align		4
.L_77:
        /*00f4*/ 	.word	index@($__internal_3_$__cuda_sm20_div_rn_f64_full)
        /*00f8*/ 	.word	0x00000000


	//----- nvinfo : EIATTR_FRAME_SIZE
	.align		4
.L_78:
        /*00fc*/ 	.byte	0x04, 0x11
        /*00fe*/ 	.short	(.L_80 - .L_79)
	.align		4
.L_79:
        /*0100*/ 	.word	index@(trf_phase3)
        /*0104*/ 	.word	0x00000000


	//----- nvinfo : EIATTR_REGCOUNT
	.align		4
.L_80:
        /*0108*/ 	.byte	0x04, 0x2f
        /*010a*/ 	.short	(.L_82 - .L_81)
	.align		4
.L_81:
        /*010c*/ 	.word	index@(trf_phase4_calc)
        /*0110*/ 	.word	0x00000020


	//----- nvinfo : EIATTR_FRAME_SIZE
	.align		4
.L_82:
        /*0114*/ 	.byte	0x04, 0x11
        /*0116*/ 	.short	(.L_84 - .L_83)
	.align		4
.L_83:
        /*0118*/ 	.word	index@($__internal_2_$__cuda_sm20_dsqrt_rn_f64_mediumpath_v1)
        /*011c*/ 	.word	0x00000000


	//----- nvinfo : EIATTR_FRAME_SIZE
	.align		4
.L_84:
        /*0120*/ 	.byte	0x04, 0x11
        /*0122*/ 	.short	(.L_86 - .L_85)
	.align		4
.L_85:
        /*0124*/ 	.word	index@(trf_phase4_calc)
        /*0128*/ 	.word	0x00000000


	//----- nvinfo : EIATTR_REGCOUNT
	.align		4
.L_86:
        /*012c*/ 	.byte	0x04, 0x2f
        /*012e*/ 	.short	(.L_88 - .L_87)
	.align		4
.L_87:
        /*0130*/ 	.word	index@(trf_phase4)
        /*0134*/ 	.word	0x00000048


	//----- nvinfo : EIATTR_FRAME_SIZE
	.align		4
.L_88:
        /*0138*/ 	.byte	0x04, 0x11
        /*013a*/ 	.short	(.L_90 - .L_89)
	.align		4
.L_89:
        /*013c*/ 	.word	index@($__internal_1_$__cuda_sm20_div_rn_f64_full)
        /*0140*/ 	.word	0x00000000


	//----- nvinfo : EIATTR_FRAME_SIZE
	.align		4
.L_90:
        /*0144*/ 	.byte	0x04, 0x11
        /*0146*/ 	.short	(.L_92 - .L_91)
	.align		4
.L_91:
        /*0148*/ 	.word	index@(trf_phase4)
        /*014c*/ 	.word	0x00000000


	//----- nvinfo : EIATTR_REGCOUNT
	.align		4
.L_92:
        /*0150*/ 	.byte	0x04, 0x2f
        /*0152*/ 	.short	(.L_94 - .L_93)
	.align		4
.L_93:
        /*0154*/ 	.word	index@(trf_calc_neighbor)
        /*0158*/ 	.word	0x0000002d


	//----- nvinfo : EIATTR_FRAME_SIZE
	.align		4
.L_94:
        /*015c*/ 	.byte	0x04, 0x11
        /*015e*/ 	.short	(.L_96 - .L_95)
	.align		4
.L_95:
        /*0160*/ 	.word	index@($__internal_0_$__cuda_sm20_div_rn_f64_full)
        /*0164*/ 	.word	0x00000000


	//----- nvinfo : EIATTR_FRAME_SIZE
	.align		4
.L_96:
        /*0168*/ 	.byte	0x04, 0x11
        /*016a*/ 	.short	(.L_98 - .L_97)
	.align		4
.L_97:
        /*016c*/ 	.word	index@(trf_calc_neighbor)
        /*0170*/ 	.word	0x00000000


	//----- nvinfo : EIATTR_MIN_STACK_SIZE
	.align		4
.L_98:
        /*0174*/ 	.byte	0x04, 0x12
        /*0176*/ 	.short	(.L_100 - .L_99)
	.align		4
.L_99:
        /*0178*/ 	.word	index@(trf_calc_neighbor)
        /*017c*/ 	.word	0x00000000


	//----- nvinfo : EIATTR_MIN_STACK_SIZE
	.align		4
.L_100:
        /*0180*/ 	.byte	0x04, 0x12
        /*0182*/ 	.short	(.L_102 - .L_101)
	.align		4
.L_101:
        /*0184*/ 	.word	index@(trf_phase4)
        /*0188*/ 	.word	0x00000000


	//----- nvinfo : EIATTR_MIN_STACK_SIZE
	.align		4
.L_102:
        /*018c*/ 	.byte	0x04, 0x12
        /*018e*/ 	.short	(.L_104 - .L_103)
	.align		4
.L_103:
        /*0190*/ 	.word	index@(trf_phase4_calc)
        /*0194*/ 	.word	0x00000000


	//----- nvinfo : EIATTR_MIN_STACK_SIZE
	.align		4
.L_104:
        /*0198*/ 	.byte	0x04, 0x12
        /*019a*/ 	.short	(.L_106 - .L_105)
	.align		4
.L_105:
        /*019c*/ 	.word	index@(trf_phase3)
        /*01a0*/ 	.word	0x00000000


	//----- nvinfo : EIATTR_MIN_STACK_SIZE
	.align		4
.L_106:
        /*01a4*/ 	.byte	0x04, 0x12
        /*01a6*/ 	.short	(.L_108 - .L_107)
	.align		4
.L_107:
        /*01a8*/ 	.word	index@(trf_phase3_calc)
        /*01ac*/ 	.word	0x00000000


	//----- nvinfo : EIATTR_MIN_STACK_SIZE
	.align		4
.L_108:
        /*01b0*/ 	.byte	0x04, 0x12
        /*01b2*/ 	.short	(.L_110 - .L_109)
	.align		4
.L_109:
        /*01b4*/ 	.word	index@(trf_phase2)
        /*01b8*/ 	.word	0x00000000


	//----- nvinfo : EIATTR_MIN_STACK_SIZE
	.align		4
.L_110:
        /*01bc*/ 	.byte	0x04, 0x12
        /*01be*/ 	.short	(.L_112 - .L_111)
	.align		4
.L_111:
        /*01c0*/ 	.word	index@(trf_phase2_calc)
        /*01c4*/ 	.word	0x00000000


	//----- nvinfo : EIATTR_MIN_STACK_SIZE
	.align		4
.L_112:
        /*01c8*/ 	.byte	0x04, 0x12
        /*01ca*/ 	.short	(.L_114 - .L_113)
	.align		4
.L_113:
        /*01cc*/ 	.word	index@(trf_phase1)
        /*01d0*/ 	.word	0x00000000


	//----- nvinfo : EIATTR_MIN_STACK_SIZE
	.align		4
.L_114:
        /*01d4*/ 	.byte	0x04, 0x12
        /*01d6*/ 	.short	(.L_116 - .L_115)
	.align		4
.L_115:
        /*01d8*/ 	.word	index@(trf_phase1_calc)
        /*01dc*/ 	.word	0x00000000


	//----- nvinfo : EIATTR_MIN_STACK_SIZE
	.align		4
.L_116:
        /*01e0*/ 	.byte	0x04, 0x12
        /*01e2*/ 	.short	(.L_118 - .L_117)
	.align		4
.L_117:
        /*01e4*/ 	.word	index@(const_value_set)
        /*01e8*/ 	.word	0x00000000


	//----- nvinfo : EIATTR_MIN_STACK_SIZE
	.align		4
.L_118:
        /*01ec*/ 	.byte	0x04, 0x12
        /*01ee*/ 	.short	(.L_120 - .L_119)
	.align		4
.L_119:
        /*01f0*/ 	.word	index@(init_CUDA)
        /*01f4*/ 	.word	0x00000000
.L_120:


//--------------------- .nv.compat                --------------------------
	.section	.nv.compat,"",@"SHT_CUDA_COMPAT_INFO"
	.align	4
        /*0000*/ 	.byte	0x02, 0x09, 0x00, 0x00, 0x02, 0x02, 0x01, 0x00, 0x02, 0x05, 0x05, 0x00, 0x03, 0x07, 0x01, 0x01
        /*0010*/ 	.byte	0x02, 0x03, 0x00, 0x00, 0x02, 0x06, 0x01, 0x00, 0x04, 0x0b, 0x08, 0x00, 0x01, 0x00, 0x00, 0x00
        /*0020*/ 	.byte	0x00, 0x00, 0x00, 0x00


//--------------------- .nv.info.trf_calc_neighbor --------------------------
	.section	.nv.info.trf_calc_neighbor,"",@"SHT_CUDA_INFO"
	.sectionflags	@""
	.align	4


	//----- nvinfo : EIATTR_CUDA_API_VERSION
	.align		4
        /*0000*/ 	.byte	0x04, 0x37
        /*0002*/ 	.short	(.L_122 - .L_121)
.L_121:
        /*0004*/ 	.word	0x00000082


	//----- nvinfo : EIATTR_KPARAM_INFO
	.align		4
.L_122:
        /*0008*/ 	.byte	0x04, 0x17
        /*000a*/ 	.short	(.L_124 - .L_123)
.L_123:
        /*000c*/ 	.word	0x00000000
        /*0010*/ 	.short	0x0001
        /*0012*/ 	.short	0x0008
        /*0014*/ 	.byte	0x00, 0xf5, 0x21, 0x00


	//----- nvinfo : EIATTR_KPARAM_INFO
	.align		4
.L_124:
        /*0018*/ 	.byte	0x04, 0x17
        /*001a*/ 	.short	(.L_126 - .L_125)
.L_125:
        /*001c*/ 	.word	0x00000000
        /*0020*/ 	.short	0x0000
        /*0022*/ 	.short	0x0000
        /*0024*/ 	.byte	0x00, 0xf5, 0x21, 0x00


	//----- nvinfo : EIATTR_SPARSE_MMA_MASK
	.align		4
.L_126:
        /*0028*/ 	.byte	0x03, 0x50
        /*002a*/ 	.short	0x0000


	//----- nvinfo : EIATTR_MAXREG_COUNT
	.align		4
        /*002c*/ 	.byte	0x03, 0x1b
        /*002e*/ 	.short	0x00ff


	//----- nvinfo : EIATTR_MERCURY_ISA_VERSION
	.align		4
        /*0030*/ 	.byte	0x03, 0x5f
        /*0032*/ 	.short	0x0101


	//----- nvinfo : EIATTR_VRC_CTA_INIT_COUNT
	.align		4
        /*0034*/ 	.byte	0x02, 0x4a
	.zero		1
	.zero		1


	//----- nvinfo : EIATTR_EXIT_INSTR_OFFSETS
	.align		4
        /*0038*/ 	.byte	0x04, 0x1c
        /*003a*/ 	.short	(.L_128 - .L_127)


	//   ....[0]....
.L_127:
        /*003c*/ 	.word	0x00000120


	//   ....[1]....
        /*0040*/ 	.word	0x000002a0


	//   ....[2]....
        /*0044*/ 	.word	0x00001be0


	//----- nvinfo : EIATTR_CRS_STACK_SIZE
	.align		4
.L_128:
        /*0048*/ 	.byte	0x04, 0x1e
        /*004a*/ 	.short	(.L_130 - .L_129)
.L_129:
        /*004c*/ 	.word	0x00000000


	//----- nvinfo : EIATTR_CBANK_PARAM_SIZE
	.align		4
.L_130:
        /*0050*/ 	.byte	0x03, 0x19
        /*0052*/ 	.short	0x0010


	//----- nvinfo : EIATTR_PARAM_CBANK
	.align		4
        /*0054*/ 	.byte	0x04, 0x0a
        /*0056*/ 	.short	(.L_132 - .L_131)
	.align		4
.L_131:
        /*0058*/ 	.word	index@(.nv.constant0.trf_calc_neighbor)
        /*005c*/ 	.short	0x0380
        /*005e*/ 	.short	0x0010


	//----- nvinfo : EIATTR_SW_WAR
	.align		4
.L_132:
        /*0060*/ 	.byte	0x04, 0x36
        /*0062*/ 	.short	(.L_134 - .L_133)
.L_133:
        /*0064*/ 	.word	0x00000008
.L_134:


//--------------------- .nv.info.trf_phase4       --------------------------
	.section	.nv.info.trf_phase4,"",@"SHT_CUDA_INFO"
	.sectionflags	@""
	.align	4


	//----- nvinfo : EIATTR_CUDA_API_VERSION
	.align		4
        /*0000*/ 	.byte	0x04, 0x37
        /*0002*/ 	.short	(.L_136 - .L_135)
.L_135:
        /*0004*/ 	.word	0x00000082


	//----- nvinfo : EIATTR_KPARAM_INFO
	.align		4
.L_136:
        /*0008*/ 	.byte	0x04, 0x17
        /*000a*/ 	.short	(.L_138 - .L_137)
.L_137:
        /*000c*/ 	.word	0x00000000
        /*0010*/ 	.short	0x0003
        /*0012*/ 	.short	0x0018
        /*0014*/ 	.byte	0x00, 0xf5, 0x21, 0x00


	//----- nvinfo : EIATTR_KPARAM_INFO
	.align		4
.L_138:
        /*0018*/ 	.byte	0x04, 0x17
        /*001a*/ 	.short	(.L_140 - .L_139)
.L_139:
        /*001c*/ 	.word	0x00000000
        /*0020*/ 	.short	0x0002
        /*0022*/ 	.short	0x0010
        /*0024*/ 	.byte	0x00, 0xf5, 0x21, 0x00


	//----- nvinfo : EIATTR_KPARAM_INFO
	.align		4
.L_140:
        /*0028*/ 	.byte	0x04, 0x17
        /*002a*/ 	.short	(.L_142 - .L_141)
.L_141:
        /*002c*/ 	.word	0x00000000
        /*0030*/ 	.short	0x0001
        /*0032*/ 	.short	0x0008
        /*0034*/ 	.byte	0x00, 0xf5, 0x21, 0x00


	//----- nvinfo : EIATTR_KPARAM_INFO
	.align		4
.L_142:
        /*0038*/ 	.byte	0x04, 0x17
        /*003a*/ 	.short	(.L_144 - .L_143)
.L_143:
        /*003c*/ 	.word	0x00000000
        /*0040*/ 	.short	0x0000
        /*0042*/ 	.short	0x0000
        /*0044*/ 	.byte	0x00, 0xf5, 0x21, 0x00


	//----- nvinfo : EIATTR_SPARSE_MMA_MASK
	.align		4
.L_144:
        /*0048*/ 	.byte	0x03, 0x50
        /*004a*/ 	.short	0x0000


	//----- nvinfo : EIATTR_MAXREG_COUNT
	.align		4
        /*004c*/ 	.byte	0x03, 0x1b
        /*004e*/ 	.short	0x00ff


	//----- nvinfo : EIATTR_MERCURY_ISA_VERSION
	.align		4
        /*0050*/ 	.byte	0x03, 0x5f
        /*0052*/ 	.short	0x0101


	//----- nvinfo : EIATTR_VRC_CTA_INIT_COUNT
	.align		4
        /*0054*/ 	.byte	0x02, 0x4a
	.zero		1
	.zero		1


	//----- nvinfo : EIATTR_EXIT_INSTR_OFFSETS
	.align		4
        /*0058*/ 	.byte	0x04, 0x1c
        /*005a*/ 	.short	(.L_146 - .L_145)


	//   ....[0]....
.L_145:
        /*005c*/ 	.word	0x000000f0


	//   ....[1]....
        /*0060*/ 	.word	0x000041d0


	//   ....[2]....
        /*0064*/ 	.word	0x00004210


	//   ....[3]....
        /*0068*/ 	.word	0x00004240


	//----- nvinfo : EIATTR_CRS_STACK_SIZE
	.align		4
.L_146:
        /*006c*/ 	.byte	0x04, 0x1e
        /*006e*/ 	.short	(.L_148 - .L_147)
.L_147:
        /*0070*/ 	.word	0x00000000


	//----- nvinfo : EIATTR_CBANK_PARAM_SIZE
	.align		4
.L_148:
        /*0074*/ 	.byte	0x03, 0x19
        /*0076*/ 	.short	0x0020


	//----- nvinfo : EIATTR_PARAM_CBANK
	.align		4
        /*0078*/ 	.byte	0x04, 0x0a
        /*007a*/ 	.short	(.L_150 - .L_149)
	.align		4
.L_149:
        /*007c*/ 	.word	index@(.nv.constant0.trf_phase4)
        /*0080*/ 	.short	0x0380
        /*0082*/ 	.short	0x0020


	//----- nvinfo : EIATTR_SW_WAR
	.align		4
.L_150:
        /*0084*/ 	.byte	0x04, 0x36
        /*0086*/ 	.short	(.L_152 - .L_151)
.L_151:
        /*0088*/ 	.word	0x00000008
.L_152:


//--------------------- .nv.info.trf_phase4_calc  --------------------------
	.section	.nv.info.trf_phase4_calc,"",@"SHT_CUDA_INFO"
	.sectionflags	@""
	.align	4


	//----- nvinfo : EIATTR_CUDA_API_VERSION
	.align		4
        /*0000*/ 	.byte	0x04, 0x37
        /*0002*/ 	.short	(.L_154 - .L_153)
.L_153:
        /*0004*/ 	.word	0x00000082


	//----- nvinfo : EIATTR_KPARAM_INFO
	.align		4
.L_154:
        /*0008*/ 	.byte	0x04, 0x17
        /*000a*/ 	.short	(.L_156 - .L_155)
.L_155:
        /*000c*/ 	.word	0x00000000
        /*0010*/ 	.short	0x0001
        /*0012*/ 	.short	0x0008
        /*0014*/ 	.byte	0x00, 0xf5, 0x21, 0x00


	//----- nvinfo : EIATTR_KPARAM_INFO
	.align		4
.L_156:
        /*0018*/ 	.byte	0x04, 0x17
        /*001a*/ 	.short	(.L_158 - .L_157)
.L_157:
        /*001c*/ 	.word	0x00000000
        /*0020*/ 	.short	0x0000
        /*0022*/ 	.short	0x0000
        /*0024*/ 	.byte	0x00, 0xf5, 0x21, 0x00


	//----- nvinfo : EIATTR_SPARSE_MMA_MASK
	.align		4
.L_158:
        /*0028*/ 	.byte	0x03, 0x50
        /*002a*/ 	.short	0x0000


	//----- nvinfo : EIATTR_MAXREG_COUNT
	.align		4
        /*002c*/ 	.byte	0x03, 0x1b
        /*002e*/ 	.short	0x00ff


	//----- nvinfo : EIATTR_MERCURY_ISA_VERSION
	.align		4
        /*0030*/ 	.byte	0x03, 0x5f
        /*0032*/ 	.short	0x0101


	//----- nvinfo : EIATTR_VRC_CTA_INIT_COUNT
	.align		4
        /*0034*/ 	.byte	0x02, 0x4a
	.zero		1
	.zero		1


	//----- nvinfo : EIATTR_EXIT_INSTR_OFFSETS
	.align		4
        /*0038*/ 	.byte	0x04, 0x1c
        /*003a*/ 	.short	(.L_160 - .L_159)


	//   ....[0]....
.L_159:
        /*003c*/ 	.word	0x00000100


	//   ....[1]....
        /*0040*/ 	.word	0x00000c30


	//----- nvinfo : EIATTR_CRS_STACK_SIZE
	.align		4
.L_160:
        /*0044*/ 	.byte	0x04, 0x1e
        /*0046*/ 	.short	(.L_162 - .L_161)
.L_161:
        /*0048*/ 	.word	0x00000000


	//----- nvinfo : EIATTR_CBANK_PARAM_SIZE
	.align		4
.L_162:
        /*004c*/ 	.byte	0x03, 0x19
        /*004e*/ 	.short	0x0010


	//----- nvinfo : EIATTR_PARAM_CBANK
	.align		4
        /*0050*/ 	.byte	0x04, 0x0a
        /*0052*/ 	.short	(.L_164 - .L_163)
	.align		4
.L_163:
        /*0054*/ 	.word	index@(.nv.constant0.trf_phase4_calc)
        /*0058*/ 	.short	0x0380
        /*005a*/ 	.short	0x0010


	//----- nvinfo : EIATTR_SW_WAR
	.align		4
.L_164:
        /*005c*/ 	.byte	0x04, 0x36
        /*005e*/ 	.short	(.L_166 - .L_165)
.L_165:
        /*0060*/ 	.word	0x00000008
.L_166:


//--------------------- .nv.info.trf_phase3       --------------------------
	.section	.nv.info.trf_phase3,"",@"SHT_CUDA_INFO"
	.sectionflags	@""
	.align	4


	//----- nvinfo : EIATTR_CUDA_API_VERSION
	.align		4
        /*0000*/ 	.byte	0x04, 0x37
        /*0002*/ 	.short	(.L_168 - .L_167)
.L_167:
        /*0004*/ 	.word	0x00000082


	//----- nvinfo : EIATTR_KPARAM_INFO
	.align		4
.L_168:
        /*0008*/ 	.byte	0x04, 0x17
        /*000a*/ 	.short	(.L_170 - .L_169)
.L_169:
        /*000c*/ 	.word	0x00000000
        /*0010*/ 	.short	0x0003
        /*0012*/ 	.short	0x0018
        /*0014*/ 	.byte	0x00, 0xf5, 0x21, 0x00


	//----- nvinfo : EIATTR_KPARAM_INFO
	.align		4
.L_170:
        /*0018*/ 	.byte	0x04, 0x17
        /*001a*/ 	.short	(.L_172 - .L_171)
.L_171:
        /*001c*/ 	.word	0x00000000
        /*0020*/ 	.short	0x0002
        /*0022*/ 	.short	0x0010
        /*0024*/ 	.byte	0x00, 0xf5, 0x21, 0x00


	//----- nvinfo : EIATTR_KPARAM_INFO
	.align		4
.L_172:
        /*0028*/ 	.byte	0x04, 0x17
        /*002a*/ 	.short	(.L_174 - .L_173)
.L_173:
        /*002c*/ 	.word	0x00000000
        /*0030*/ 	.short	0x0001
        /*0032*/ 	.short	0x0008
        /*0034*/ 	.byte	0x00, 0xf5, 0x21, 0x00


	//----- nvinfo : EIATTR_KPARAM_INFO
	.align		4
.L_174:
        /*0038*/ 	.byte	0x04, 0x17
        /*003a*/ 	.short	(.L_176 - .L_175)
.L_175:
        /*003c*/ 	.word	0x00000000
        /*0040*/ 	.short	0x0000
        /*0042*/ 	.short	0x0000
        /*0044*/ 	.byte	0x00, 0xf5, 0x21, 0x00


	//----- nvinfo : EIATTR_SPARSE_MMA_MASK
	.align		4
.L_176:
        /*0048*/ 	.byte	0x03, 0x50
        /*004a*/ 	.short	0x0000


	//----- nvinfo : EIATTR_MAXREG_COUNT
	.align		4
        /*004c*/ 	.byte	0x03, 0x1b
        /*004e*/ 	.short	0x00ff


	//----- nvinfo : EIATTR_MERCURY_ISA_VERSION
	.align		4
        /*0050*/ 	.byte	0x03, 0x5f
        /*0052*/ 	.short	0x0101


	//----- nvinfo : EIATTR_VRC_CTA_INIT_COUNT
	.align		4
        /*0054*/ 	.byte	0x02, 0x4a
	.zero		1
	.zero		1


	//----- nvinfo : EIATTR_EXIT_INSTR_OFFSETS
	.align		4
        /*0058*/ 	.byte	0x04, 0x1c
        /*005a*/ 	.short	(.L_178 - .L_177)


	//   ....[0]....
.L_177:
        /*005c*/ 	.word	0x000000f0


	//   ....[1]....
        /*0060*/ 	.word	0x000037c0


	//----- nvinfo : EIATTR_CRS_STACK_SIZE
	.align		4
.L_178:
        /*0064*/ 	.byte	0x04, 0x1e
        /*0066*/ 	.short	(.L_180 - .L_179)
.L_179:
        /*0068*/ 	.word	0x00000000


	//----- nvinfo : EIATTR_CBANK_PARAM_SIZE
	.align		4
.L_180:
        /*006c*/ 	.byte	0x03, 0x19
        /*006e*/ 	.short	0x0020


	//----- nvinfo : EIATTR_PARAM_CBANK
	.align		4
        /*0070*/ 	.byte	0x04, 0x0a
        /*0072*/ 	.short	(.L_182 - .L_181)
	.align		4
.L_181:
        /*0074*/ 	.word	index@(.nv.constant0.trf_phase3)
        /*0078*/ 	.short	0x0380
        /*007a*/ 	.short	0x0020


	//----- nvinfo : EIATTR_SW_WAR
	.align		4
.L_182:
        /*007c*/ 	.byte	0x04, 0x36
        /*007e*/ 	.short	(.L_184 - .L_183)
.L_183:
        /*0080*/ 	.word	0x00000008
.L_184:


//--------------------- .nv.info.trf_phase3_calc  --------------------------
	.section	.nv.info.trf_phase3_calc,"",@"SHT_CUDA_INFO"
	.sectionflags	@""
	.align	4


	//----- nvinfo : EIATTR_CUDA_API_VERSION
	.align		4
        /*0000*/ 	.byte	0x04, 0x37
        /*0002*/ 	.short	(.L_186 - .L_185)
.L_185:
        /*0004*/ 	.word	0x00000082


	//----- nvinfo : EIATTR_KPARAM_INFO
	.align		4
.L_186:
        /*0008*/ 	.byte	0x04, 0x17
        /*000a*/ 	.short	(.L_188 - .L_187)
.L_187:
        /*000c*/ 	.word	0x00000000
        /*0010*/ 	.short	0x0001
        /*0012*/ 	.short	0x0008
        /*0014*/ 	.byte	0x00, 0xf5, 0x21, 0x00


	//----- nvinfo : EIATTR_KPARAM_INFO
	.align		4
.L_188:
        /*0018*/ 	.byte	0x04, 0x17
        /*001a*/ 	.short	(.L_190 - .L_189)
.L_189:
        /*001c*/ 	.word	0x00000000
        /*0020*/ 	.short	0x0000
        /*0022*/ 	.short	0x0000
        /*0024*/ 	.byte	0x00, 0xf5, 0x21, 0x00


	//----- nvinfo : EIATTR_SPARSE_MMA_MASK
	.align		4
.L_190:
        /*0028*/ 	.byte	0x03, 0x50
        /*002a*/ 	.short	0x0000


	//----- nvinfo : EIATTR_MAXREG_COUNT
	.align		4
        /*002c*/ 	.byte	0x03, 0x1b
        /*002e*/ 	.short	0x00ff


	//----- nvinfo : EIATTR_MERCURY_ISA_VERSION
	.align		4
        /*0030*/ 	.byte	0x03, 0x5f
        /*0032*/ 	.short	0x0101


	//----- nvinfo : EIATTR_VRC_CTA_INIT_COUNT
	.align		4
        /*0034*/ 	.byte	0x02, 0x4a
	.zero		1
	.zero		1


	//----- nvinfo : EIATTR_EXIT_INSTR_OFFSETS
	.align		4
        /*0038*/ 	.byte	0x04, 0x1c
        /*003a*/ 	.short	(.L_192 - .L_191)


	//   ....[0]....
.L_191:
        /*003c*/ 	.word	0x00000100


	//   ....[1]....
        /*0040*/ 	.word	0x00000c30


	//----- nvinfo : EIATTR_CRS_STACK_SIZE
	.align		4
.L_192:
        /*0044*/ 	.byte	0x04, 0x1e
        /*0046*/ 	.short	(.L_194 - .L_193)
.L_193:
        /*0048*/ 	.word	0x00000000


	//----- nvinfo : EIATTR_CBANK_PARAM_SIZE
	.align		4
.L_194:
        /*004c*/ 	.byte	0x03, 0x19
        /*004e*/ 	.short	0x0010


	//----- nvinfo : EIATTR_PARAM_CBANK
	.align		4
        /*0050*/ 	.byte	0x04, 0x0a
        /*0052*/ 	.short	(.L_196 - .L_195)
	.align		4
.L_195:
        /*0054*/ 	.word	index@(.nv.constant0.trf_phase3_calc)
        /*0058*/ 	.short	0x0380
        /*005a*/ 	.short	0x0010


	//----- nvinfo : EIATTR_SW_WAR
	.align		4
.L_196:
        /*005c*/ 	.byte	0x04, 0x36
        /*005e*/ 	.short	(.L_198 - .L_197)
.L_197:
        /*0060*/ 	.word	0x00000008
.L_198:


//--------------------- .nv.info.trf_phase2       --------------------------
	.section	.nv.info.trf_phase2,"",@"SHT_CUDA_INFO"
	.sectionflags	@""
	.align	4


	//----- nvinfo : EIATTR_CUDA_API_VERSION
	.align		4
        /*0000*/ 	.byte	0x04, 0x37
        /*0002*/ 	.short	(.L_200 - .L_199)
.L_199:
        /*0004*/ 	.word	0x00000082


	//----- nvinfo : EIATTR_KPARAM_INFO
	.align		4
.L_200:
        /*0008*/ 	.byte	0x04, 0x17
        /*000a*/ 	.short	(.L_202 - .L_201)
.L_201:
        /*000c*/ 	.word	0x00000000
        /*0010*/ 	.short	0x0003
        /*0012*/ 	.short	0x0018
        /*0014*/ 	.byte	0x00, 0xf5, 0x21, 0x00


	//----- nvinfo : EIATTR_KPARAM_INFO
	.align		4
.L_202:
        /*0018*/ 	.byte	0x04, 0x17
        /*001a*/ 	.short	(.L_204 - .L_203)
.L_203:
        /*001c*/ 	.word	0x00000000
        /*0020*/ 	.short	0x0002
        /*0022*/ 	.short	0x0010
        /*0024*/ 	.byte	0x00, 0xf5, 0x21, 0x00


	//----- nvinfo : EIATTR_KPARAM_INFO
	.align		4
.L_204:
        /*0028*/ 	.byte	0x04, 0x17
        /*002a*/ 	.short	(.L_206 - .L_205)
.L_205:
        /*002c*/ 	.word	0x00000000
        /*0030*/ 	.short	0x0001
        /*0032*/ 	.short	0x0008
        /*0034*/ 	.byte	0x00, 0xf5, 0x21, 0x00


	//----- nvinfo : EIATTR_KPARAM_INFO
	.align		4
.L_206:
        /*0038*/ 	.byte	0x04, 0x17
        /*003a*/ 	.short	(.L_208 - .L_207)
.L_207:
        /*003c*/ 	.word	0x00000000
        /*0040*/ 	.short	0x0000
        /*0042*/ 	.short	0x0000
        /*0044*/ 	.byte	0x00, 0xf5, 0x21, 0x00


	//----- nvinfo : EIATTR_SPARSE_MMA_MASK
	.align		4
.L_208:
        /*0048*/ 	.byte	0x03, 0x50
        /*004a*/ 	.short	0x0000


	//----- nvinfo : EIATTR_MAXREG_COUNT
	.align		4
        /*004c*/ 	.byte	0x03, 0x1b
        /*004e*/ 	.short	0x00ff


	//----- nvinfo : EIATTR_MERCURY_ISA_VERSION
	.align		4
        /*0050*/ 	.byte	0x03, 0x5f
        /*0052*/ 	.short	0x0101


	//----- nvinfo : EIATTR_VRC_CTA_INIT_COUNT
	.align		4
        /*0054*/ 	.byte	0x02, 0x4a
	.zero		1
	.zero		1


	//----- nvinfo : EIATTR_EXIT_INSTR_OFFSETS
	.align		4
        /*0058*/ 	.byte	0x04, 0x1c
        /*005a*/ 	.short	(.L_210 - .L_209)


	//   ....[0]....
.L_209:
        /*005c*/ 	.word	0x000000f0


	//   ....[1]....
        /*0060*/ 	.word	0x000037f0


	//----- nvinfo : EIATTR_CRS_STACK_SIZE
	.align		4
.L_210:
        /*0064*/ 	.byte	0x04, 0x1e
        /*0066*/ 	.short	(.L_212 - .L_211)
.L_211:
        /*0068*/ 	.word	0x00000000


	//----- nvinfo : EIATTR_CBANK_PARAM_SIZE
	.align		4
.L_212:
        /*006c*/ 	.byte	0x03, 0x19
        /*006e*/ 	.short	0x0020


	//----- nvinfo : EIATTR_PARAM_CBANK
	.align		4
        /*0070*/ 	.byte	0x04, 0x0a
        /*0072*/ 	.short	(.L_214 - .L_213)
	.align		4
.L_213:
        /*0074*/ 	.word	index@(.nv.constant0.trf_phase2)
        /*0078*/ 	.short	0x0380
        /*007a*/ 	.short	0x0020


	//----- nvinfo : EIATTR_SW_WAR
	.align		4
.L_214:
        /*007c*/ 	.byte	0x04, 0x36
        /*007e*/ 	.short	(.L_216 - .L_215)
.L_215:
        /*0080*/ 	.word	0x00000008
.L_216:


//--------------------- .nv.info.trf_phase2_calc  --------------------------
	.section	.nv.info.trf_phase2_calc,"",@"SHT_CUDA_INFO"
	.sectionflags	@""
	.align	4


	//----- nvinfo : EIATTR_CUDA_API_VERSION
	.align		4
        /*0000*/ 	.byte	0x04, 0x37
        /*0002*/ 	.short	(.L_218 - .L_217)
.L_217:
        /*0004*/ 	.word	0x00000082


	//----- nvinfo : EIATTR_KPARAM_INFO
	.align		4
.L_218:
        /*0008*/ 	.byte	0x04, 0x17
        /*000a*/ 	.short	(.L_220 - .L_219)
.L_219:
        /*000c*/ 	.word	0x00000000
        /*0010*/ 	.short	0x0001
        /*0012*/ 	.short	0x0008
        /*0014*/ 	.byte	0x00, 0xf5, 0x21, 0x00


	//----- nvinfo : EIATTR_KPARAM_INFO
	.align		4
.L_220:
        /*0018*/ 	.byte	0x04, 0x17
        /*001a*/ 	.short	(.L_222 - .L_221)
.L_221:
        /*001c*/ 	.word	0x00000000
        /*0020*/ 	.short	0x0000
        /*0022*/ 	.short	0x0000
        /*0024*/ 	.byte	0x00, 0xf5, 0x21, 0x00


	//----- nvinfo : EIATTR_SPARSE_MMA_MASK
	.align		4
.L_222:
        /*0028*/ 	.byte	0x03, 0x50
        /*002a*/ 	.short	0x0000


	//----- nvinfo : EIATTR_MAXREG_COUNT
	.align		4
        /*002c*/ 	.byte	0x03, 0x1b
        /*002e*/ 	.short	0x00ff


	//----- nvinfo : EIATTR_MERCURY_ISA_VERSION
	.align		4
        /*0030*/ 	.byte	0x03, 0x5f
        /*0032*/ 	.short	0x0101


	//----- nvinfo : EIATTR_VRC_CTA_INIT_COUNT
	.align		4
        /*0034*/ 	.byte	0x02, 0x4a
	.zero		1
	.zero		1


	//----- nvinfo : EIATTR_EXIT_INSTR_OFFSETS
	.align		4
        /*0038*/ 	.byte	0x04, 0x1c
        /*003a*/ 	.short	(.L_224 - .L_223)


	//   ....[0]....
.L_223:
        /*003c*/ 	.word	0x00000100


	//   ....[1]....
        /*0040*/ 	.word	0x00000c30


	//----- nvinfo : EIATTR_CRS_STACK_SIZE
	.align		4
.L_224:
        /*0044*/ 	.byte	0x04, 0x1e
        /*0046*/ 	.short	(.L_226 - .L_225)
.L_225:
        /*0048*/ 	.word	0x00000000


	//----- nvinfo : EIATTR_CBANK_PARAM_SIZE
	.align		4
.L_226:
        /*004c*/ 	.byte	0x03, 0x19
        /*004e*/ 	.short	0x0010


	//----- nvinfo : EIATTR_PARAM_CBANK
	.align		4
        /*0050*/ 	.byte	0x04, 0x0a
        /*0052*/ 	.short	(.L_228 - .L_227)
	.align		4
.L_227:
        /*0054*/ 	.word	index@(.nv.constant0.trf_phase2_calc)
        /*0058*/ 	.short	0x0380
        /*005a*/ 	.short	0x0010


	//----- nvinfo : EIATTR_SW_WAR
	.align		4
.L_228:
        /*005c*/ 	.byte	0x04, 0x36
        /*005e*/ 	.short	(.L_230 - .L_229)
.L_229:
        /*0060*/ 	.word	0x00000008
.L_230:


//--------------------- .nv.info.trf_phase1       --------------------------
	.section	.nv.info.trf_phase1,"",@"SHT_CUDA_INFO"
	.sectionflags	@""
	.align	4


	//----- nvinfo : EIATTR_CUDA_API_VERSION
	.align		4
        /*0000*/ 	.byte	0x04, 0x37
        /*0002*/ 	.short	(.L_232 - .L_231)
.L_231:
        /*0004*/ 	.word	0x00000082


	//----- nvinfo : EIATTR_KPARAM_INFO
	.align		4
.L_232:
        /*0008*/ 	.byte	0x04, 0x17
        /*000a*/ 	.short	(.L_234 - .L_233)
.L_233:
        /*000c*/ 	.word	0x00000000
        /*0010*/ 	.short	0x0003
        /*0012*/ 	.short	0x0018
        /*0014*/ 	.byte	0x00, 0xf5, 0x21, 0x00


	//----- nvinfo : EIATTR_KPARAM_INFO
	.align		4
.L_234:
        /*0018*/ 	.byte	0x04, 0x17
        /*001a*/ 	.short	(.L_236 - .L_235)
.L_235:
        /*001c*/ 	.word	0x00000000
        /*0020*/ 	.short	0x0002
        /*0022*/ 	.short	0x0010
        /*0024*/ 	.byte	0x00, 0xf5, 0x21, 0x00


	//----- nvinfo : EIATTR_KPARAM_INFO
	.align		4
.L_236:
        /*0028*/ 	.byte	0x04, 0x17
        /*002a*/ 	.short	(.L_238 - .L_237)
.L_237:
        /*002c*/ 	.word	0x00000000
        /*0030*/ 	.short	0x0001
        /*0032*/ 	.short	0x0008
        /*0034*/ 	.byte	0x00, 0xf5, 0x21, 0x00


	//----- nvinfo : EIATTR_KPARAM_INFO
	.align		4
.L_238:
        /*0038*/ 	.byte	0x04, 0x17
        /*003a*/ 	.short	(.L_240 - .L_239)
.L_239:
        /*003c*/ 	.word	0x00000000
        /*0040*/ 	.short	0x0000
        /*0042*/ 	.short	0x0000
        /*0044*/ 	.byte	0x00, 0xf5, 0x21, 0x00


	//----- nvinfo : EIATTR_SPARSE_MMA_MASK
	.align		4
.L_240:
        /*0048*/ 	.byte	0x03, 0x50
        /*004a*/ 	.short	0x0000


	//----- nvinfo : EIATTR_MAXREG_COUNT
	.align		4
        /*004c*/ 	.byte	0x03, 0x1b
        /*004e*/ 	.short	0x00ff


	//----- nvinfo : EIATTR_MERCURY_ISA_VERSION
	.align		4
        /*0050*/ 	.byte	0x03, 0x5f
        /*0052*/ 	.short	0x0101


	//----- nvinfo : EIATTR_VRC_CTA_INIT_COUNT
	.align		4
        /*0054*/ 	.byte	0x02, 0x4a
	.zero		1
	.zero		1


	//----- nvinfo : EIATTR_EXIT_INSTR_OFFSETS
	.align		4
        /*0058*/ 	.byte	0x04, 0x1c
        /*005a*/ 	.short	(.L_242 - .L_241)


	//   ....[0]....
.L_241:
        /*005c*/ 	.word	0x000000f0


	//   ....[1]....
        /*0060*/ 	.word	0x00003700


	//----- nvinfo : EIATTR_CRS_STACK_SIZE
	.align		4
.L_242:
        /*0064*/ 	.byte	0x04, 0x1e
        /*0066*/ 	.short	(.L_244 - .L_243)
.L_243:
        /*0068*/ 	.word	0x00000000


	//----- nvinfo : EIATTR_CBANK_PARAM_SIZE
	.align		4
.L_244:
        /*006c*/ 	.byte	0x03, 0x19
        /*006e*/ 	.short	0x0020


	//----- nvinfo : EIATTR_PARAM_CBANK
	.align		4
        /*0070*/ 	.byte	0x04, 0x0a
        /*0072*/ 	.short	(.L_246 - .L_245)
	.align		4
.L_245:
        /*0074*/ 	.word	index@(.nv.constant0.trf_phase1)
        /*0078*/ 	.short	0x0380
        /*007a*/ 	.short	0x0020


	//----- nvinfo : EIATTR_SW_WAR
	.align		4
.L_246:
        /*007c*/ 	.byte	0x04, 0x36
        /*007e*/ 	.short	(.L_248 - .L_247)
.L_247:
        /*0080*/ 	.word	0x00000008
.L_248:


//--------------------- .nv.info.trf_phase1_calc  --------------------------
	.section	.nv.info.trf_phase1_calc,"",@"SHT_CUDA_INFO"
	.sectionflags	@""
	.align	4


	//----- nvinfo : EIATTR_CUDA_API_VERSION
	.align		4
        /*0000*/ 	.byte	0x04, 0x37
        /*0002*/ 	.short	(.L_250 - .L_249)
.L_249:
        /*0004*/ 	.word	0x00000082


	//----- nvinfo : EIATTR_KPARAM_INFO
	.align		4
.L_250:
        /*0008*/ 	.byte	0x04, 0x17
        /*000a*/ 	.short	(.L_252 - .L_251)
.L_251:
        /*000c*/ 	.word	0x00000000
        /*0010*/ 	.short	0x0003
        /*0012*/ 	.short	0x0018
        /*0014*/ 	.byte	0x00, 0xf5, 0x21, 0x00


	//----- nvinfo : EIATTR_KPARAM_INFO
	.align		4
.L_252:
        /*0018*/ 	.byte	0x04, 0x17
        /*001a*/ 	.short	(.L_254 - .L_253)
.L_253:
        /*001c*/ 	.word	0x00000000
        /*0020*/ 	.short	0x0002
        /*0022*/ 	.short	0x0010
        /*0024*/ 	.byte	0x00, 0xf5, 0x21, 0x00


	//----- nvinfo : EIATTR_KPARAM_INFO
	.align		4
.L_254:
        /*0028*/ 	.byte	0x04, 0x17
        /*002a*/ 	.short	(.L_256 - .L_255)
.L_255:
        /*002c*/ 	.word	0x00000000
        /*0030*/ 	.short	0x0001
        /*0032*/ 	.short	0x0008
        /*0034*/ 	.byte	0x00, 0xf5, 0x21, 0x00


	//----- nvinfo : EIATTR_KPARAM_INFO
	.align		4
.L_256:
        /*0038*/ 	.byte	0x04, 0x17
        /*003a*/ 	.short	(.L_258 - .L_257)
.L_257:
        /*003c*/ 	.word	0x00000000
        /*0040*/ 	.short	0x0000
        /*0042*/ 	.short	0x0000
        /*0044*/ 	.byte	0x00, 0xf5, 0x21, 0x00


	//----- nvinfo : EIATTR_SPARSE_MMA_MASK
	.align		4
.L_258:
        /*0048*/ 	.byte	0x03, 0x50
        /*004a*/ 	.short	0x0000


	//----- nvinfo : EIATTR_MAXREG_COUNT
	.align		4
        /*004c*/ 	.byte	0x03, 0x1b
        /*004e*/ 	.short	0x00ff


	//----- nvinfo : EIATTR_MERCURY_ISA_VERSION
	.align		4
        /*0050*/ 	.byte	0x03, 0x5f
        /*0052*/ 	.short	0x0101


	//----- nvinfo : EIATTR_VRC_CTA_INIT_COUNT
	.align		4
        /*0054*/ 	.byte	0x02, 0x4a
	.zero		1
	.zero		1


	//----- nvinfo : EIATTR_EXIT_INSTR_OFFSETS
	.align		4
        /*0058*/ 	.byte	0x04, 0x1c
        /*005a*/ 	.short	(.L_260 - .L_259)


	//   ....[0]....
.L_259:
        /*005c*/ 	.word	0x000000f0


	//   ....[1]....
        /*0060*/ 	.word	0x00000c20


	//----- nvinfo : EIATTR_CRS_STACK_SIZE
	.align		4
.L_260:
        /*0064*/ 	.byte	0x04, 0x1e
        /*0066*/ 	.short	(.L_262 - .L_261)
.L_261:
        /*0068*/ 	.word	0x00000000


	//----- nvinfo : EIATTR_CBANK_PARAM_SIZE
	.align		4
.L_262:
        /*006c*/ 	.byte	0x03, 0x19
        /*006e*/ 	.short	0x0020


	//----- nvinfo : EIATTR_PARAM_CBANK
	.align		4
        /*0070*/ 	.byte	0x04, 0x0a
        /*0072*/ 	.short	(.L_264 - .L_263)
	.align		4
.L_263:
        /*0074*/ 	.word	index@(.nv.constant0.trf_phase1_calc)
        /*0078*/ 	.short	0x0380
        /*007a*/ 	.short	0x0020


	//----- nvinfo : EIATTR_SW_WAR
	.align		4
.L_264:
        /*007c*/ 	.byte	0x04, 0x36
        /*007e*/ 	.short	(.L_266 - .L_265)
.L_265:
        /*0080*/ 	.word	0x00000008
.L_266:


//--------------------- .nv.info.const_value_set  --------------------------
	.section	.nv.info.const_value_set,"",@"SHT_CUDA_INFO"
	.sectionflags	@""
	.align	4


	//----- nvinfo : EIATTR_CUDA_API_VERSION
	.align		4
        /*0000*/ 	.byte	0x04, 0x37
        /*0002*/ 	.short	(.L_268 - .L_267)
.L_267:
        /*0004*/ 	.word	0x00000082


	//----- nvinfo : EIATTR_KPARAM_INFO
	.align		4
.L_268:
        /*0008*/ 	.byte	0x04, 0x17
        /*000a*/ 	.short	(.L_270 - .L_269)
.L_269:
        /*000c*/ 	.word	0x00000000
        /*0010*/ 	.short	0x000a
        /*0012*/ 	.short	0x0050
        /*0014*/ 	.byte	0x00, 0xf0, 0x21, 0x00


	//----- nvinfo : EIATTR_KPARAM_INFO
	.align		4
.L_270:
        /*0018*/ 	.byte	0x04, 0x17
        /*001a*/ 	.short	(.L_272 - .L_271)
.L_271:
        /*001c*/ 	.word	0x00000000
        /*0020*/ 	.short	0x0009
        /*0022*/ 	.short	0x0048
        /*0024*/ 	.byte	0x00, 0xf0, 0x21, 0x00


	//----- nvinfo : EIATTR_KPARAM_INFO
	.align		4
.L_272:
        /*0028*/ 	.byte	0x04, 0x17
        /*002a*/ 	.short	(.L_274 - .L_273)
.L_273:
        /*002c*/ 	.word	0x00000000
        /*0030*/ 	.short	0x0008
        /*0032*/ 	.short	0x0040
        /*0034*/ 	.byte	0x00, 0xf0, 0x21, 0x00


	//----- nvinfo : EIATTR_KPARAM_INFO
	.align		4
.L_274:
        /*0038*/ 	.byte	0x04, 0x17
        /*003a*/ 	.short	(.L_276 - .L_275)
.L_275:
        /*003c*/ 	.word	0x00000000
        /*0040*/ 	.short	0x0007
        /*0042*/ 	.short	0x0038
        /*0044*/ 	.byte	0x00, 0xf0, 0x21, 0x00


	//----- nvinfo : EIATTR_KPARAM_INFO
	.align		4
.L_276:
        /*0048*/ 	.byte	0x04, 0x17
        /*004a*/ 	.short	(.L_278 - .L_277)
.L_277:
        /*004c*/ 	.word	0x00000000
        /*0050*/ 	.short	0x0006
        /*0052*/ 	.short	0x0030
        /*0054*/ 	.byte	0x00, 0xf0, 0x21, 0x00


	//----- nvinfo : EIATTR_KPARAM_INFO
	.align		4
.L_278:
        /*0058*/ 	.byte	0x04, 0x17
        /*005a*/ 	.short	(.L_280 - .L_279)
.L_279:
        /*005c*/ 	.word	0x00000000
        /*0060*/ 	.short	0x0005
        /*0062*/ 	.short	0x0028
        /*0064*/ 	.byte	0x00, 0xf0, 0x21, 0x00


	//----- nvinfo : EIATTR_KPARAM_INFO
	.align		4
.L_280:
        /*0068*/ 	.byte	0x04, 0x17
        /*006a*/ 	.short	(.L_282 - .L_281)
.L_281:
        /*006c*/ 	.word	0x00000000
        /*0070*/ 	.short	0x0004
        /*0072*/ 	.short	0x0020
        /*0074*/ 	.byte	0x00, 0xf0, 0x21, 0x00


	//----- nvinfo : EIATTR_KPARAM_INFO
	.align		4
.L_282:
        /*0078*/ 	.byte	0x04, 0x17
        /*007a*/ 	.short	(.L_284 - .L_283)
.L_283:
        /*007c*/ 	.word	0x00000000
        /*0080*/ 	.short	0x0003
        /*0082*/ 	.short	0x0018
        /*0084*/ 	.byte	0x00, 0xf0, 0x21, 0x00


	//----- nvinfo : EIATTR_KPARAM_INFO
	.align		4
.L_284:
        /*0088*/ 	.byte	0x04, 0x17
        /*008a*/ 	.short	(.L_286 - .L_285)
.L_285:
        /*008c*/ 	.word	0x00000000
        /*0090*/ 	.short	0x0002
        /*0092*/ 	.short	0x0010
        /*0094*/ 	.byte	0x00, 0xf0, 0x21, 0x00


	//----- nvinfo : EIATTR_KPARAM_INFO
	.align		4
.L_286:
        /*0098*/ 	.byte	0x04, 0x17
        /*009a*/ 	.short	(.L_288 - .L_287)
.L_287:
        /*009c*/ 	.word	0x00000000
        /*00a0*/ 	.short	0x0001
        /*00a2*/ 	.short	0x0008
        /*00a4*/ 	.byte	0x00, 0xf0, 0x21, 0x00


	//----- nvinfo : EIATTR_KPARAM_INFO
	.align		4
.L_288:
        /*00a8*/ 	.byte	0x04, 0x17
        /*00aa*/ 	.short	(.L_290 - .L_289)
.L_289:
        /*00ac*/ 	.word	0x00000000
        /*00b0*/ 	.short	0x0000
        /*00b2*/ 	.short	0x0000
        /*00b4*/ 	.byte	0x00, 0xf0, 0x21, 0x00


	//----- nvinfo : EIATTR_SPARSE_MMA_MASK
	.align		4
.L_290:
        /*00b8*/ 	.byte	0x03, 0x50
        /*00ba*/ 	.short	0x0000


	//----- nvinfo : EIATTR_MAXREG_COUNT
	.align		4
        /*00bc*/ 	.byte	0x03, 0x1b
        /*00be*/ 	.short	0x00ff


	//----- nvinfo : EIATTR_MERCURY_ISA_VERSION
	.align		4
        /*00c0*/ 	.byte	0x03, 0x5f
        /*00c2*/ 	.short	0x0101


	//----- nvinfo : EIATTR_VRC_CTA_INIT_COUNT
	.align		4
        /*00c4*/ 	.byte	0x02, 0x4a
	.zero		1
	.zero		1


	//----- nvinfo : EIATTR_EXIT_INSTR_OFFSETS
	.align		4
        /*00c8*/ 	.byte	0x04, 0x1c
        /*00ca*/ 	.short	(.L_292 - .L_291)


	//   ....[0]....
.L_291:
        /*00cc*/ 	.word	0x00000070


	//   ....[1]....
        /*00d0*/ 	.word	0x000002b0


	//----- nvinfo : EIATTR_CBANK_PARAM_SIZE
	.align		4
.L_292:
        /*00d4*/ 	.byte	0x03, 0x19
        /*00d6*/ 	.short	0x0058


	//----- nvinfo : EIATTR_PARAM_CBANK
	.align		4
        /*00d8*/ 	.byte	0x04, 0x0a
        /*00da*/ 	.short	(.L_294 - .L_293)
	.align		4
.L_293:
        /*00dc*/ 	.word	index@(.nv.constant0.const_value_set)
        /*00e0*/ 	.short	0x0380
        /*00e2*/ 	.short	0x0058


	//----- nvinfo : EIATTR_SW_WAR
	.align		4
.L_294:
        /*00e4*/ 	.byte	0x04, 0x36
        /*00e6*/ 	.short	(.L_296 - .L_295)
.L_295:
        /*00e8*/ 	.word	0x00000008
.L_296:


//--------------------- .nv.info.init_CUDA        --------------------------
	.section	.nv.info.init_CUDA,"",@"SHT_CUDA_INFO"
	.sectionflags	@""
	.align	4


	//----- nvinfo : EIATTR_CUDA_API_VERSION
	.align		4
        /*0000*/ 	.byte	0x04, 0x37
        /*0002*/ 	.short	(.L_298 - .L_297)
.L_297:
        /*0004*/ 	.word	0x00000082


	//----- nvinfo : EIATTR_KPARAM_INFO
	.align		4
.L_298:
        /*0008*/ 	.byte	0x04, 0x17
        /*000a*/ 	.short	(.L_300 - .L_299)
.L_299:
        /*000c*/ 	.word	0x00000000
        /*0010*/ 	.short	0x0019
        /*0012*/ 	.short	0x00c8
        /*0014*/ 	.byte	0x00, 0xf5, 0x21, 0x00


	//----- nvinfo : EIATTR_KPARAM_INFO
	.align		4
.L_300:
        /*0018*/ 	.byte	0x04, 0x17
        /*001a*/ 	.short	(.L_302 - .L_301)
.L_301:
        /*001c*/ 	.word	0x00000000
        /*0020*/ 	.short	0x0018
        /*0022*/ 	.short	0x00c0
        /*0024*/ 	.byte	0x00, 0xf5, 0x21, 0x00


	//----- nvinfo : EIATTR_KPARAM_INFO
	.align		4
.L_302:
        /*0028*/ 	.byte	0x04, 0x17
        /*002a*/ 	.short	(.L_304 - .L_303)
.L_303:
        /*002c*/ 	.word	0x00000000
        /*0030*/ 	.short	0x0017
        /*0032*/ 	.short	0x00b8
        /*0034*/ 	.byte	0x00, 0xf5, 0x21, 0x00


	//----- nvinfo : EIATTR_KPARAM_INFO
	.align		4
.L_304:
        /*0038*/ 	.byte	0x04, 0x17
        /*003a*/ 	.short	(.L_306 - .L_305)
.L_305:
        /*003c*/ 	.word	0x00000000
        /*0040*/ 	.short	0x0016
        /*0042*/ 	.short	0x00b0
        /*0044*/ 	.byte	0x00, 0xf5, 0x21, 0x00


	//----- nvinfo : EIATTR_KPARAM_INFO
	.align		4
.L_306:
        /*0048*/ 	.byte	0x04, 0x17
        /*004a*/ 	.short	(.L_308 - .L_307)
.L_307:
        /*004c*/ 	.word	0x00000000
        /*0050*/ 	.short	0x0015
        /*0052*/ 	.short	0x00a8
        /*0054*/ 	.byte	0x00, 0xf5, 0x21, 0x00


	//----- nvinfo : EIATTR_KPARAM_INFO
	.align		4
.L_308:
        /*0058*/ 	.byte	0x04, 0x17
        /*005a*/ 	.short	(.L_310 - .L_309)
.L_309:
        /*005c*/ 	.word	0x00000000
        /*0060*/ 	.short	0x0014
        /*0062*/ 	.short	0x00a0
        /*0064*/ 	.byte	0x00, 0xf5, 0x21, 0x00


	//----- nvinfo : EIATTR_KPARAM_INFO
	.align		4
.L_310:
        /*0068*/ 	.byte	0x04, 0x17
        /*006a*/ 	.short	(.L_312 - .L_311)
.L_311:
        /*006c*/ 	.word	0x00000000
        /*0070*/ 	.short	0x0013
        /*0072*/ 	.short	0x0098
        /*0074*/ 	.byte	0x00, 0xf5, 0x21, 0x00


	//----- nvinfo : EIATTR_KPARAM_INFO
	.align		4
.L_312:
        /*0078*/ 	.byte	0x04, 0x17
        /*007a*/ 	.short	(.L_314 - .L_313)
.L_313:
        /*007c*/ 	.word	0x00000000
        /*0080*/ 	.short	0x0012
        /*0082*/ 	.short	0x0090
        /*0084*/ 	.byte	0x00, 0xf5, 0x21, 0x00


	//----- nvinfo : EIATTR_KPARAM_INFO
	.align		4
.L_314:
        /*0088*/ 	.byte	0x04, 0x17
        /*008a*/ 	.short	(.L_316 - .L_315)
.L_315:
        /*008c*/ 	.word	0x00000000
        /*0090*/ 	.short	0x0011
        /*0092*/ 	.short	0x0088
        /*0094*/ 	.byte	0x00, 0xf5, 0x21, 0x00


	//----- nvinfo : EIATTR_KPARAM_INFO
	.align		4
.L_316:
        /*0098*/ 	.byte	0x04, 0x17
        /*009a*/ 	.short	(.L_318 - .L_317)
.L_317:
        /*009c*/ 	.word	0x00000000
        /*00a0*/ 	.short	0x0010
        /*00a2*/ 	.short	0x0080
        /*00a4*/ 	.byte	0x00, 0xf5, 0x21, 0x00


	//----- nvinfo : EIATTR_KPARAM_INFO
	.align		4
.L_318:
        /*00a8*/ 	.byte	0x04, 0x17
        /*00aa*/ 	.short	(.L_320 - .L_319)
.L_319:
        /*00ac*/ 	.word	0x00000000
        /*00b0*/ 	.short	0x000f
        /*00b2*/ 	.short	0x0078
        /*00b4*/ 	.byte	0x00, 0xf5, 0x21, 0x00


	//----- nvinfo : EIATTR_KPARAM_INFO
	.align		4
.L_320:
        /*00b8*/ 	.byte	0x04, 0x17
        /*00ba*/ 	.short	(.L_322 - .L_321)
.L_321:
        /*00bc*/ 	.word	0x00000000
        /*00c0*/ 	.short	0x000e
        /*00c2*/ 	.short	0x0070
        /*00c4*/ 	.byte	0x00, 0xf5, 0x21, 0x00


	//----- nvinfo : EIATTR_KPARAM_INFO
	.align		4
.L_322:
        /*00c8*/ 	.byte	0x04, 0x17
        /*00ca*/ 	.short	(.L_324 - .L_323)
.L_323:
        /*00cc*/ 	.word	0x00000000
        /*00d0*/ 	.short	0x000d
        /*00d2*/ 	.short	0x0068
        /*00d4*/ 	.byte	0x00, 0xf5, 0x21, 0x00


	//----- nvinfo : EIATTR_KPARAM_INFO
	.align		4
.L_324:
        /*00d8*/ 	.byte	0x04, 0x17
        /*00da*/ 	.short	(.L_326 - .L_325)
.L_325:
        /*00dc*/ 	.word	0x00000000
        /*00e0*/ 	.short	0x000c
        /*00e2*/ 	.short	0x0060
        /*00e4*/ 	.byte	0x00, 0xf5, 0x21, 0x00


	//----- nvinfo : EIATTR_KPARAM_INFO
	.align		4
.L_326:
        /*00e8*/ 	.byte	0x04, 0x17
        /*00ea*/ 	.short	(.L_328 - .L_327)
.L_327:
        /*00ec*/ 	.word	0x00000000
        /*00f0*/ 	.short	0x000b
        /*00f2*/ 	.short	0x0058
        /*00f4*/ 	.byte	0x00, 0xf5, 0x21, 0x00


	//----- nvinfo : EIATTR_KPARAM_INFO
	.align		4
.L_328:
        /*00f8*/ 	.byte	0x04, 0x17
        /*00fa*/ 	.short	(.L_330 - .L_329)
.L_329:
        /*00fc*/ 	.word	0x00000000
        /*0100*/ 	.short	0x000a
        /*0102*/ 	.short	0x0050
        /*0104*/ 	.byte	0x00, 0xf5, 0x21, 0x00


	//----- nvinfo : EIATTR_KPARAM_INFO
	.align		4
.L_330:
        /*0108*/ 	.byte	0x04, 0x17
        /*010a*/ 	.short	(.L_332 - .L_331)
.L_331:
        /*010c*/ 	.word	0x00000000
        /*0110*/ 	.short	0x0009
        /*0112*/ 	.short	0x0048
        /*0114*/ 	.byte	0x00, 0xf5, 0x21, 0x00


	//----- nvinfo : EIATTR_KPARAM_INFO
	.align		4
.L_332:
        /*0118*/ 	.byte	0x04, 0x17
        /*011a*/ 	.short	(.L_334 - .L_333)
.L_333:
        /*011c*/ 	.word	0x00000000
        /*0120*/ 	.short	0x0008
        /*0122*/ 	.short	0x0040
        /*0124*/ 	.byte	0x00, 0xf5, 0x21, 0x00


	//----- nvinfo : EIATTR_KPARAM_INFO
	.align		4
.L_334:
        /*0128*/ 	.byte	0x04, 0x17
        /*012a*/ 	.short	(.L_336 - .L_335)
.L_335:
        /*012c*/ 	.word	0x00000000
        /*0130*/ 	.short	0x0007
        /*0132*/ 	.short	0x0038
        /*0134*/ 	.byte	0x00, 0xf5, 0x21, 0x00


	//----- nvinfo : EIATTR_KPARAM_INFO
	.align		4
.L_336:
        /*0138*/ 	.byte	0x04, 0x17
        /*013a*/ 	.short	(.L_338 - .L_337)
.L_337:
        /*013c*/ 	.word	0x00000000
        /*0140*/ 	.short	0x0006
        /*0142*/ 	.short	0x0030
        /*0144*/ 	.byte	0x00, 0xf5, 0x21, 0x00


	//----- nvinfo : EIATTR_KPARAM_INFO
	.align		4
.L_338:
        /*0148*/ 	.byte	0x04, 0x17
        /*014a*/ 	.short	(.L_340 - .L_339)
.L_339:
        /*014c*/ 	.word	0x00000000
        /*0150*/ 	.short	0x0005
        /*0152*/ 	.short	0x0028
        /*0154*/ 	.byte	0x00, 0xf5, 0x21, 0x00


	//----- nvinfo : EIATTR_KPARAM_INFO
	.align		4
.L_340:
        /*0158*/ 	.byte	0x04, 0x17
        /*015a*/ 	.short	(.L_342 - .L_341)
.L_341:
        /*015c*/ 	.word	0x00000000
        /*0160*/ 	.short	0x0004
        /*0162*/ 	.short	0x0020
        /*0164*/ 	.byte	0x00, 0xf5, 0x21, 0x00


	//----- nvinfo : EIATTR_KPARAM_INFO
	.align		4
.L_342:
        /*0168*/ 	.byte	0x04, 0x17
        /*016a*/ 	.short	(.L_344 - .L_343)
.L_343:
        /*016c*/ 	.word	0x00000000
        /*0170*/ 	.short	0x0003
        /*0172*/ 	.short	0x0018
        /*0174*/ 	.byte	0x00, 0xf5, 0x21, 0x00


	//----- nvinfo : EIATTR_KPARAM_INFO
	.align		4
.L_344:
        /*0178*/ 	.byte	0x04, 0x17
        /*017a*/ 	.short	(.L_346 - .L_345)
.L_345:
        /*017c*/ 	.word	0x00000000
        /*0180*/ 	.short	0x0002
        /*0182*/ 	.short	0x0010
        /*0184*/ 	.byte	0x00, 0xf5, 0x21, 0x00


	//----- nvinfo : EIATTR_KPARAM_INFO
	.align		4
.L_346:
        /*0188*/ 	.byte	0x04, 0x17
        /*018a*/ 	.short	(.L_348 - .L_347)
.L_347:
        /*018c*/ 	.word	0x00000000
        /*0190*/ 	.short	0x0001
        /*0192*/ 	.short	0x0008
        /*0194*/ 	.byte	0x00, 0xf5, 0x21, 0x00


	//----- nvinfo : EIATTR_KPARAM_INFO
	.align		4
.L_348:
        /*0198*/ 	.byte	0x04, 0x17
        /*019a*/ 	.short	(.L_350 - .L_349)
.L_349:
        /*019c*/ 	.word	0x00000000
        /*01a0*/ 	.short	0x0000
        /*01a2*/ 	.short	0x0000
        /*01a4*/ 	.byte	0x00, 0xf0, 0x21, 0x00


	//----- nvinfo : EIATTR_SPARSE_MMA_MASK
	.align		4
.L_350:
        /*01a8*/ 	.byte	0x03, 0x50
        /*01aa*/ 	.short	0x0000


	//----- nvinfo : EIATTR_MAXREG_COUNT
	.align		4
        /*01ac*/ 	.byte	0x03, 0x1b
        /*01ae*/ 	.short	0x00ff


	//----- nvinfo : EIATTR_MERCURY_ISA_VERSION
	.align		4
        /*01b0*/ 	.byte	0x03, 0x5f
        /*01b2*/ 	.short	0x0101


	//----- nvinfo : EIATTR_VRC_CTA_INIT_COUNT
	.align		4
        /*01b4*/ 	.byte	0x02, 0x4a
	.zero		1
	.zero		1


	//----- nvinfo : EIATTR_EXIT_INSTR_OFFSETS
	.align		4
        /*01b8*/ 	.byte	0x04, 0x1c
        /*01ba*/ 	.short	(.L_352 - .L_351)


	//   ....[0]....
.L_351:
        /*01bc*/ 	.word	0x00000070


	//   ....[1]....
        /*01c0*/ 	.word	0x000015f0


	//   ....[2]....
        /*01c4*/ 	.word	0x00002160


	//   ....[3]....
        /*01c8*/ 	.word	0x000026e0


	//----- nvinfo : EIATTR_CBANK_PARAM_SIZE
	.align		4
.L_352:
        /*01cc*/ 	.byte	0x03, 0x19
        /*01ce*/ 	.short	0x00d0


	//----- nvinfo : EIATTR_PARAM_CBANK
	.align		4
        /*01d0*/ 	.byte	0x04, 0x0a
        /*01d2*/ 	.short	(.L_354 - .L_353)
	.align		4
.L_353:
        /*01d4*/ 	.word	index@(.nv.constant0.init_CUDA)
        /*01d8*/ 	.short	0x0380
        /*01da*/ 	.short	0x00d0


	//----- nvinfo : EIATTR_SW_WAR
	.align		4
.L_354:
        /*01dc*/ 	.byte	0x04, 0x36
        /*01de*/ 	.short	(.L_356 - .L_355)
.L_355:
        /*01e0*/ 	.word	0x00000008
.L_356:


//--------------------- .nv.callgraph             --------------------------
	.section	.nv.callgraph,"",@"SHT_CUDA_CALLGRAPH"
	.align	4
	.sectionentsize	8
	.align		4
        /*0000*/ 	.word	0x00000000
	.align		4
        /*0004*/ 	.word	0xffffffff
	.align		4
        /*0008*/ 	.word	0x00000000
	.align		4
        /*000c*/ 	.word	0xfffffffe
	.align		4
        /*0010*/ 	.word	0x00000000
	.align		4
        /*0014*/ 	.word	0xfffffffd
	.align		4
        /*0018*/ 	.word	0x00000000
	.align		4
        /*001c*/ 	.word	0xfffffffc


//--------------------- .nv.constant4             --------------------------
	.section	.nv.constant4,"a",@progbits
	.align	8
	.align		8
.nv.constant4:
        /*0000*/ 	.dword	N
	.align		8
        /*0008*/ 	.dword	typeCode
	.align		8
        /*0010*/ 	.dword	Lx
	.align		8
        /*0018*/ 	.dword	Ly
	.align		8
        /*0020*/ 	.dword	dt
	.align		8
        /*0028*/ 	.dword	a
	.align		8
        /*0030*/ 	.dword	b
	.align		8
        /*0038*/ 	.dword	c
	.align		8
        /*0040*/ 	.dword	d
	.align		8
        /*0048*/ 	.dword	h
	.align		8
        /*0050*/ 	.dword	flow
	.align		8
        /*0058*/ 	.dword	range
	.align		8
        /*0060*/ 	.dword	v
	.align		8
        /*0068*/ 	.dword	dx
	.align		8
        /*0070*/ 	.dword	dy
	.align		8
        /*0078*/ 	.dword	dr
	.align		8
        /*0080*/ 	.dword	pointer
	.align		8
        /*0088*/ 	.dword	kx1
	.align		8
        /*0090*/ 	.dword	kx2
	.align		8
        /*0098*/ 	.dword	kx3
	.align		8
        /*00a0*/ 	.dword	kx4
	.align		8
        /*00a8*/ 	.dword	ky1
	.align		8
        /*00b0*/ 	.dword	ky2
	.align		8
        /*00b8*/ 	.dword	ky3
	.align		8
        /*00c0*/ 	.dword	ky4
	.align		8
        /*00c8*/ 	.dword	kvx1
	.align		8
        /*00d0*/ 	.dword	kvx2
	.align		8
        /*00d8*/ 	.dword	kvx3
	.align		8
        /*00e0*/ 	.dword	kvx4
	.align		8
        /*00e8*/ 	.dword	kvy1
	.align		8
        /*00f0*/ 	.dword	kvy2
	.align		8
        /*00f8*/ 	.dword	kvy3
	.align		8
        /*0100*/ 	.dword	kvy4
	.align		8
        /*0108*/ 	.dword	sx
	.align		8
        /*0110*/ 	.dword	sy
	.align		8
        /*0118*/ 	.dword	svx
	.align		8
        /*0120*/ 	.dword	svy


//--------------------- .text.trf_calc_neighbor   --------------------------
	.section	.text.trf_calc_neighbor,"ax",@progbits
	.align	128
        .global         trf_calc_neighbor
        .type           trf_calc_neighbor,@function
        .size           trf_calc_neighbor,(.L_x_375 - trf_calc_neighbor)
        .other          trf_calc_neighbor,@"STO_CUDA_ENTRY STV_DEFAULT"
trf_calc_neighbor:
.text.trf_calc_neighbor:
[----:B------:R-:W-:Y:S08]  /*0000*/  LDC R1, c[0x0][0x37c] ;  /* 0x0000df00ff017b82 */ /* 0x000ff00000000800 */
[----:B------:R-:W0:Y:S01]  /*0010*/  LDC.64 R2, c[0x4][0x8] ;  /* 0x01000200ff027b82 */ /* 0x000e220000000a00 */
[----:B------:R-:W0:Y:S07]  /*0020*/  LDCU.64 UR4, c[0x0][0x358] ;  /* 0x00006b00ff0477ac */ /* 0x000e2e0008000a00 */
[----:B------:R-:W1:Y:S01]  /*0030*/  LDC.64 R4, c[0x4][RZ] ;  /* 0x01000000ff047b82 */ /* 0x000e620000000a00 */
[----:B0-----:R0:W2:Y:S04]  /*0040*/  LDG.E R3, desc[UR4][R2.64] ;  /* 0x0000000402037981 */ /* 0x0010a8000c1e1900 */
[----:B-1----:R-:W3:Y:S03]  /*0050*/  LDG.E R7, desc[UR4][R4.64] ;  /* 0x0000000404077981 */ /* 0x002ee6000c1e1900 */
[----:B------:R-:W1:Y:S01]  /*0060*/  S2UR UR6, SR_CTAID.X ;  /* 0x00000000000679c3 */ /* 0x000e620000002500 */
[----:B------:R-:W1:Y:S01]  /*0070*/  S2R R9, SR_TID.X ;  /* 0x0000000000097919 */ /* 0x000e620000002100 */
[----:B------:R-:W0:Y:S06]  /*0080*/  S2R R11, SR_TID.Y ;  /* 0x00000000000b7919 */ /* 0x000e2c0000002200 */
[----:B------:R-:W1:Y:S01]  /*0090*/  LDC R0, c[0x0][0x360] ;  /* 0x0000d800ff007b82 */ /* 0x000e620000000800 */
[----:B------:R-:W0:Y:S07]  /*00a0*/  LDCU UR8, c[0x0][0x364] ;  /* 0x00006c80ff0877ac */ /* 0x000e2e0008000800 */
[----:B------:R-:W4:Y:S08]  /*00b0*/  S2UR UR7, SR_CTAID.Y ;  /* 0x00000000000779c3 */ /* 0x000f300000002600 */
[----:B------:R-:W4:Y:S01]  /*00c0*/  LDC R13, c[0x0][0x374] ;  /* 0x0000dd00ff0d7b82 */ /* 0x000f220000000800 */
[----:B-1----:R-:W-:-:S04]  /*00d0*/  IMAD R0, R0, UR6, R9 ;  /* 0x0000000600007c24 */ /* 0x002fc8000f8e0209 */
[----:B----4-:R-:W-:-:S04]  /*00e0*/  IMAD R0, R0, R13, UR7 ;  /* 0x0000000700007e24 */ /* 0x010fc8000f8e020d */
[----:B0-----:R-:W-:Y:S01]  /*00f0*/  IMAD R2, R0, UR8, R11 ;  /* 0x0000000800027c24 */ /* 0x001fe2000f8e020b */
[----:B--2---:R-:W-:-:S04]  /*0100*/  ISETP.NE.AND P0, PT, R3, 0x2, PT ;  /* 0x000000020300780c */ /* 0x004fc80003f05270 */
[----:B---3--:R-:W-:-:S13]  /*0110*/  ISETP.LT.AND P0, PT, R2, R7, !P0 ;  /* 0x000000070200720c */ /* 0x008fda0004701270 */
[----:B------:R-:W-:Y:S05]  /*0120*/  @!P0 EXIT ;  /* 0x000000000000894d */ /* 0x000fea0003800000 */
[----:B------:R-:W0:Y:S02]  /*0130*/  LDC.64 R6, c[0x4][0x80] ;  /* 0x01002000ff067b82 */ /* 0x000e240000000a00 */
[----:B0-----:R-:W2:Y:S01]  /*0140*/  LDG.E.64 R8, desc[UR4][R6.64] ;  /* 0x0000000406087981 */ /* 0x001ea2000c1e1b00 */
[----:B------:R-:W-:Y:S02]  /*0150*/  IMAD R3, R2, 0x6, RZ ;  /* 0x0000000602037824 */ /* 0x000fe400078e02ff */
[----:B------:R-:W-:Y:S02]  /*0160*/  IMAD.MOV.U32 R19, RZ, RZ, -0x1 ;  /* 0xffffffffff137424 */ /* 0x000fe400078e00ff */
[----:B--2---:R-:W-:-:S05]  /*0170*/  IMAD.WIDE R8, R3, 0x4, R8 ;  /* 0x0000000403087825 */ /* 0x004fca00078e0208 */
[----:B------:R0:W-:Y:S04]  /*0180*/  STG.E desc[UR4][R8.64], R19 ;  /* 0x0000001308007986 */ /* 0x0001e8000c101904 */
[----:B------:R-:W2:Y:S02]  /*0190*/  LDG.E.64 R10, desc[UR4][R6.64] ;  /* 0x00000004060a7981 */ /* 0x000ea4000c1e1b00 */
        /* <DEDUP_REMOVED lines=11> */
[----:B0-----:R-:W2:Y:S02]  /*0250*/  LDG.E.64 R8, desc[UR4][R6.64] ;  /* 0x0000000406087981 */ /* 0x001ea4000c1e1b00 */
[----:B--2---:R-:W-:-:S05]  /*0260*/  IMAD.WIDE R8, R3, 0x4, R8 ;  /* 0x0000000403087825 */ /* 0x004fca00078e0208 */
[----:B------:R1:W-:Y:S04]  /*0270*/  STG.E desc[UR4][R8.64+0x14], R19 ;  /* 0x0000141308007986 */ /* 0x0003e8000c101904 */
[----:B------:R-:W2:Y:S02]  /*0280*/  LDG.E R4, desc[UR4][R4.64] ;  /* 0x0000000404047981 */ /* 0x000ea4000c1e1900 */
[----:B--2---:R-:W-:-:S13]  /*0290*/  ISETP.GT.AND P0, PT, R4, RZ, PT ;  /* 0x000000ff0400720c */ /* 0x004fda0003f04270 */
[----:B-1----:R-:W-:Y:S05]  /*02a0*/  @!P0 EXIT ;  /* 0x000000000000894d */ /* 0x002fea0003800000 */
[----:B------:R-:W0:Y:S01]  /*02b0*/  LDC.64 R30, c[0x0][0x388] ;  /* 0x0000e200ff1e7b82 */ /* 0x000e220000000a00 */
[----:B------:R-:W-:-:S07]  /*02c0*/  IMAD.MOV.U32 R5, RZ, RZ, RZ ;  /* 0x000000ffff057224 */ /* 0x000fce00078e00ff */
[----:B------:R-:W1:Y:S01]  /*02d0*/  LDC.64 R28, c[0x0][0x380] ;  /* 0x0000e000ff1c7b82 */ /* 0x000e620000000a00 */
[----:B0-----:R-:W-:-:S04]  /*02e0*/  IMAD.WIDE R30, R2, 0x8, R30 ;  /* 0x00000008021e7825 */ /* 0x001fc800078e021e */
[----:B-1----:R-:W-:-:S07]  /*02f0*/  IMAD.WIDE R28, R2, 0x8, R28 ;  /* 0x00000008021c7825 */ /* 0x002fce00078e021c */
.L_x_11:
[----:B------:R-:W-:Y:S01]  /*0300*/  ISETP.NE.AND P0, PT, R2, R5, PT ;  /* 0x000000050200720c */ /* 0x000fe20003f05270 */
[----:B------:R-:W-:-:S12]  /*0310*/  BSSY.RECONVERGENT B0, `(.L_x_0) ;  /* 0x0000187000007945 */ /* 0x000fd80003800200 */
[----:B------:R-:W-:Y:S05]  /*0320*/  @!P0 BRA `(.L_x_1) ;  /* 0x0000001800148947 */ /* 0x000fea0003800000 */
[----:B------:R-:W0:Y:S02]  /*0330*/  LDC.64 R26, c[0x4][0x78] ;  /* 0x01001e00ff1a7b82 */ /* 0x000e240000000a00 */
[----:B0-----:R-:W2:Y:S06]  /*0340*/  LDG.E.64 R26, desc[UR4][R26.64] ;  /* 0x000000041a1a7981 */ /* 0x001eac000c1e1b00 */
[----:B------:R-:W0:Y:S01]  /*0350*/  LDC.64 R6, c[0x4][0x58] ;  /* 0x01001600ff067b82 */ /* 0x000e220000000a00 */
[----:B------:R-:W-:-:S04]  /*0360*/  IMAD R4, R2, R4, RZ ;  /* 0x0000000402047224 */ /* 0x000fc800078e02ff */
[----:B------:R-:W-:Y:S01]  /*0370*/  IMAD.IADD R21, R4, 0x1, R5 ;  /* 0x0000000104157824 */ /* 0x000fe200078e0205 */
[----:B0-----:R-:W3:Y:S03]  /*0380*/  LDG.E.64 R6, desc[UR4][R6.64] ;  /* 0x0000000406067981 */ /* 0x001ee6000c1e1b00 */
[----:B--2---:R-:W-:-:S06]  /*0390*/  IMAD.WIDE R24, R21, 0x8, R26 ;  /* 0x0000000815187825 */ /* 0x004fcc00078e021a */
[----:B------:R-:W3:Y:S02]  /*03a0*/  LDG.E.64 R24, desc[UR4][R24.64] ;  /* 0x0000000418187981 */ /* 0x000ee4000c1e1b00 */
[----:B---3--:R-:W-:-:S14]  /*03b0*/  DSETP.GT.AND P0, PT, R24, R6, PT ;  /* 0x000000061800722a */ /* 0x008fdc0003f04000 */
[----:B------:R-:W-:Y:S05]  /*03c0*/  @P0 BRA `(.L_x_1) ;  /* 0x0000001400ec0947 */ /* 0x000fea0003800000 */
[----:B------:R-:W0:Y:S08]  /*03d0*/  LDC.64 R6, c[0x4][0x70] ;  /* 0x01001c00ff067b82 */ /* 0x000e300000000a00 */
[----:B------:R-:W1:Y:S01]  /*03e0*/  LDC.64 R8, c[0x4][0x68] ;  /* 0x01001a00ff087b82 */ /* 0x000e620000000a00 */
[----:B0-----:R-:W2:Y:S04]  /*03f0*/  LDG.E.64 R6, desc[UR4][R6.64] ;  /* 0x0000000406067981 */ /* 0x001ea8000c1e1b00 */
[----:B-1----:R-:W3:Y:S01]  /*0400*/  LDG.E.64 R8, desc[UR4][R8.64] ;  /* 0x0000000408087981 */ /* 0x002ee2000c1e1b00 */
[----:B--2---:R-:W-:-:S06]  /*0410*/  IMAD.WIDE R22, R21, 0x8, R6 ;  /* 0x0000000815167825 */ /* 0x004fcc00078e0206 */
[----:B------:R-:W2:Y:S01]  /*0420*/  LDG.E.64 R22, desc[UR4][R22.64] ;  /* 0x0000000416167981 */ /* 0x000ea2000c1e1b00 */
[----:B---3--:R-:W-:-:S06]  /*0430*/  IMAD.WIDE R20, R21, 0x8, R8 ;  /* 0x0000000815147825 */ /* 0x008fcc00078e0208 */
[----:B------:R-:W3:Y:S01]  /*0440*/  LDG.E.64 R20, desc[UR4][R20.64] ;  /* 0x0000000414147981 */ /* 0x000ee2000c1e1b00 */
[----:B------:R-:W-:Y:S01]  /*0450*/  IMAD.MOV.U32 R10, RZ, RZ, 0x1 ;  /* 0x00000001ff0a7424 */ /* 0x000fe200078e00ff */
[----:B------:R-:W-:Y:S01]  /*0460*/  BSSY.RECONVERGENT B1, `(.L_x_2) ;  /* 0x000001d000017945 */ /* 0x000fe20003800200 */
[----:B--2---:R-:W-:Y:S02]  /*0470*/  DADD R12, -RZ, |R22| ;  /* 0x00000000ff0c7229 */ /* 0x004fe40000000516 */
[--C-:B---3--:R-:W-:Y:S02]  /*0480*/  DADD R14, -RZ, |R20|.reuse ;  /* 0x00000000ff0e7229 */ /* 0x108fe40000000514 */
[----:B------:R-:W-:-:S08]  /*0490*/  DSETP.GT.AND P2, PT, |R22|, |R20|, PT ;  /* 0x400000141600722a */ /* 0x000fd00003f44200 */
[----:B------:R-:W-:-:S04]  /*04a0*/  FSEL R19, R13, R15, P2 ;  /* 0x0000000f0d137208 */ /* 0x000fc80001000000 */
[----:B------:R-:W0:Y:S01]  /*04b0*/  MUFU.RCP64H R11, R19 ;  /* 0x00000013000b7308 */ /* 0x000e220000001800 */
[----:B------:R-:W-:-:S06]  /*04c0*/  FSEL R18, R12, R14, P2 ;  /* 0x0000000e0c127208 */ /* 0x000fcc0001000000 */
[----:B0-----:R-:W-:-:S08]  /*04d0*/  DFMA R6, -R18, R10, 1 ;  /* 0x3ff000001206742b */ /* 0x001fd0000000010a */
[----:B------:R-:W-:-:S08]  /*04e0*/  DFMA R6, R6, R6, R6 ;  /* 0x000000060606722b */ /* 0x000fd00000000006 */
[----:B------:R-:W-:-:S08]  /*04f0*/  DFMA R6, R10, R6, R10 ;  /* 0x000000060a06722b */ /* 0x000fd0000000000a */
[----:B------:R-:W-:Y:S01]  /*0500*/  DFMA R8, -R18, R6, 1 ;  /* 0x3ff000001208742b */ /* 0x000fe20000000106 */
[----:B------:R-:W-:Y:S02]  /*0510*/  FSEL R12, R14, R12, P2 ;  /* 0x0000000c0e0c7208 */ /* 0x000fe40001000000 */
[----:B------:R-:W-:-:S05]  /*0520*/  FSEL R13, R15, R13, P2 ;  /* 0x0000000d0f0d7208 */ /* 0x000fca0001000000 */
[----:B------:R-:W-:-:S08]  /*0530*/  DFMA R6, R6, R8, R6 ;  /* 0x000000080606722b */ /* 0x000fd00000000006 */
[----:B------:R-:W-:-:S08]  /*0540*/  DMUL R8, R6, R12 ;  /* 0x0000000c06087228 */ /* 0x000fd00000000000 */
[----:B------:R-:W-:-:S08]  /*0550*/  DFMA R10, -R18, R8, R12 ;  /* 0x00000008120a722b */ /* 0x000fd0000000010c */
[----:B------:R-:W-:Y:S01]  /*0560*/  DFMA R6, R6, R10, R8 ;  /* 0x0000000a0606722b */ /* 0x000fe20000000008 */
[----:B------:R-:W-:-:S09]  /*0570*/  FSETP.GEU.AND P1, PT, |R13|, 6.5827683646048100446e-37, PT ;  /* 0x036000000d00780b */ /* 0x000fd20003f2e200 */
[----:B------:R-:W-:-:S05]  /*0580*/  FFMA R0, RZ, R19, R7 ;  /* 0x00000013ff007223 */ /* 0x000fca0000000007 */
[----:B------:R-:W-:-:S13]  /*0590*/  FSETP.GT.AND P0, PT, |R0|, 1.469367938527859385e-39, PT ;  /* 0x001000000000780b */ /* 0x000fda0003f04200 */
[----:B------:R-:W-:Y:S05]  /*05a0*/  @P0 BRA P1, `(.L_x_3) ;  /* 0x0000000000200947 */ /* 0x000fea0000800000 */
[----:B------:R-:W-:Y:S01]  /*05b0*/  IMAD.MOV.U32 R10, RZ, RZ, R12 ;  /* 0x000000ffff0a7224 */ /* 0x000fe200078e000c */
[----:B------:R-:W-:Y:S01]  /*05c0*/  MOV R0, 0x610 ;  /* 0x0000061000007802 */ /* 0x000fe20000000f00 */
[----:B------:R-:W-:Y:S02]  /*05d0*/  IMAD.MOV.U32 R11, RZ, RZ, R13 ;  /* 0x000000ffff0b7224 */ /* 0x000fe400078e000d */
[----:B------:R-:W-:Y:S02]  /*05e0*/  IMAD.MOV.U32 R6, RZ, RZ, R18 ;  /* 0x000000ffff067224 */ /* 0x000fe400078e0012 */
[----:B------:R-:W-:-:S07]  /*05f0*/  IMAD.MOV.U32 R7, RZ, RZ, R19 ;  /* 0x000000ffff077224 */ /* 0x000fce00078e0013 */
[----:B------:R-:W-:Y:S05]  /*0600*/  CALL.REL.NOINC `($__internal_0_$__cuda_sm20_div_rn_f64_full) ;  /* 0x0000001400787944 */ /* 0x000fea0003c00000 */
[----:B------:R-:W-:Y:S02]  /*0610*/  IMAD.MOV.U32 R6, RZ, RZ, R34 ;  /* 0x000000ffff067224 */ /* 0x000fe400078e0022 */
[----:B------:R-:W-:-:S07]  /*0620*/  IMAD.MOV.U32 R7, RZ, RZ, R35 ;  /* 0x000000ffff077224 */ /* 0x000fce00078e0023 */
.L_x_3:
[----:B------:R-:W-:Y:S05]  /*0630*/  BSYNC.RECONVERGENT B1 ;  /* 0x0000000000017941 */ /* 0x000fea0003800200 */
.L_x_2:
[----:B------:R-:W2:Y:S04]  /*0640*/  LDG.E.64 R16, desc[UR4][R30.64] ;  /* 0x000000041e107981 */ /* 0x000ea8000c1e1b00 */
[----:B------:R-:W3:Y:S01]  /*0650*/  LDG.E.64 R14, desc[UR4][R28.64] ;  /* 0x000000041c0e7981 */ /* 0x000ee2000c1e1b00 */
[----:B------:R-:W-:Y:S01]  /*0660*/  DMUL R8, R6, R6 ;  /* 0x0000000606087228 */ /* 0x000fe20000000000 */
[----:B------:R-:W-:Y:S01]  /*0670*/  IMAD.MOV.U32 R10, RZ, RZ, -0x2449a4b7 ;  /* 0xdbb65b49ff0a7424 */ /* 0x000fe200078e00ff */
[----:B------:R-:W-:Y:S01]  /*0680*/  UMOV UR6, 0x2a25ff7e ;  /* 0x2a25ff7e00067882 */ /* 0x000fe20000000000 */
[----:B------:R-:W-:Y:S01]  /*0690*/  IMAD.MOV.U32 R11, RZ, RZ, 0x3f2d3b63 ;  /* 0x3f2d3b63ff0b7424 */ /* 0x000fe200078e00ff */
[----:B------:R-:W-:Y:S01]  /*06a0*/  UMOV UR7, 0x3ef53e1d ;  /* 0x3ef53e1d00077882 */ /* 0x000fe20000000000 */
[----:B------:R-:W-:Y:S01]  /*06b0*/  ISETP.GE.AND P3, PT, R21, RZ, PT ;  /* 0x000000ff1500720c */ /* 0x000fe20003f66270 */
[----:B------:R-:W-:Y:S03]  /*06c0*/  BSSY.RECONVERGENT B1, `(.L_x_4) ;  /* 0x0000074000017945 */ /* 0x000fe60003800200 */
[----:B------:R-:W-:Y:S01]  /*06d0*/  DFMA R10, R8, -UR6, R10 ;  /* 0x80000006080a7c2b */ /* 0x000fe2000800000a */
[----:B------:R-:W-:Y:S01]  /*06e0*/  UMOV UR6, 0x8dde082e ;  /* 0x8dde082e00067882 */ /* 0x000fe20000000000 */
[----:B------:R-:W-:Y:S01]  /*06f0*/  UMOV UR7, 0x3f531278 ;  /* 0x3f53127800077882 */ /* 0x000fe20000000000 */
[----:B------:R-:W-:-:S05]  /*0700*/  @P2 PLOP3.LUT P0, PT, P3, PT, PT, 0x80, 0x8 ;  /* 0x000000000008281c */ /* 0x000fca0001f0f070 */
[----:B------:R-:W-:Y:S01]  /*0710*/  DFMA R10, R8, R10, -UR6 ;  /* 0x80000006080a7e2b */ /* 0x000fe2000800000a */
[----:B------:R-:W-:Y:S01]  /*0720*/  UMOV UR6, 0xc8249315 ;  /* 0xc824931500067882 */ /* 0x000fe20000000000 */
[----:B------:R-:W-:-:S06]  /*0730*/  UMOV UR7, 0x3f6f9690 ;  /* 0x3f6f969000077882 */ /* 0x000fcc0000000000 */
[----:B------:R-:W-:Y:S01]  /*0740*/  DFMA R10, R8, R10, UR6 ;  /* 0x00000006080a7e2b */ /* 0x000fe2000800000a */
[----:B------:R-:W-:Y:S01]  /*0750*/  UMOV UR6, 0xabc7cf0d ;  /* 0xabc7cf0d00067882 */ /* 0x000fe20000000000 */
[----:B------:R-:W-:-:S06]  /*0760*/  UMOV UR7, 0x3f82cf5a ;  /* 0x3f82cf5a00077882 */ /* 0x000fcc0000000000 */
        /* <DEDUP_REMOVED lines=42> */
[----:B------:R-:W-:-:S08]  /*0a10*/  DFMA R10, R8, R10, -UR6 ;  /* 0x80000006080a7e2b */ /* 0x000fd0000800000a */
[----:B------:R-:W-:-:S08]  /*0a20*/  DMUL R10, R8, R10 ;  /* 0x0000000a080a7228 */ /* 0x000fd00000000000 */
[----:B------:R-:W-:Y:S01]  /*0a30*/  DFMA R12, R10, R6, R6 ;  /* 0x000000060a0c722b */ /* 0x000fe20000000006 */
[----:B------:R-:W-:Y:S02]  /*0a40*/  @!P2 IMAD.MOV.U32 R6, RZ, RZ, 0x54442d18 ;  /* 0x54442d18ff06a424 */ /* 0x000fe400078e00ff */
[----:B------:R-:W-:-:S05]  /*0a50*/  @!P2 IMAD.MOV.U32 R7, RZ, RZ, 0x400921fb ;  /* 0x400921fbff07a424 */ /* 0x000fca00078e00ff */
[----:B------:R-:W-:Y:S02]  /*0a60*/  @P2 DADD R10, -RZ, -R12 ;  /* 0x00000000ff0a2229 */ /* 0x000fe4000000090c */
[----:B------:R-:W-:-:S08]  /*0a70*/  @!P2 DADD R6, -R12, R6 ;  /* 0x000000000c06a229 */ /* 0x000fd00000000106 */
[----:B------:R-:W-:Y:S02]  /*0a80*/  @P2 FSEL R10, R12, R10, !P0 ;  /* 0x0000000a0c0a2208 */ /* 0x000fe40004000000 */
[----:B------:R-:W-:Y:S02]  /*0a90*/  @P2 FSEL R11, R13, R11, !P0 ;  /* 0x0000000b0d0b2208 */ /* 0x000fe40004000000 */
[----:B------:R-:W-:Y:S01]  /*0aa0*/  @!P2 PLOP3.LUT P0, PT, P3, PT, PT, 0x80, 0x8 ;  /* 0x000000000008a81c */ /* 0x000fe20001f0f070 */
[----:B------:R-:W-:Y:S01]  /*0ab0*/  DSETP.NEU.AND P3, PT, R18, RZ, PT ;  /* 0x000000ff1200722a */ /* 0x000fe20003f6d000 */
[----:B------:R-:W-:Y:S02]  /*0ac0*/  @P2 IMAD.MOV.U32 R18, RZ, RZ, 0x54442d18 ;  /* 0x54442d18ff122424 */ /* 0x000fe400078e00ff */
[----:B------:R-:W-:Y:S02]  /*0ad0*/  @!P2 FSEL R33, R7, R13, !P0 ;  /* 0x0000000d0721a208 */ /* 0x000fe40004000000 */
[----:B------:R-:W-:Y:S01]  /*0ae0*/  @!P2 FSEL R0, R6, R12, !P0 ;  /* 0x0000000c0600a208 */ /* 0x000fe20004000000 */
[----:B------:R-:W-:Y:S01]  /*0af0*/  IMAD.MOV.U32 R6, RZ, RZ, 0x1 ;  /* 0x00000001ff067424 */ /* 0x000fe200078e00ff */
[----:B------:R-:W-:-:S06]  /*0b00*/  @P2 MOV R19, 0x3ff921fb ;  /* 0x3ff921fb00132802 */ /* 0x000fcc0000000f00 */
[----:B------:R-:W-:-:S06]  /*0b10*/  @P2 DADD R10, R10, R18 ;  /* 0x000000000a0a2229 */ /* 0x000fcc0000000012 */
[----:B------:R-:W-:Y:S02]  /*0b20*/  @!P2 IMAD.MOV.U32 R10, RZ, RZ, R0 ;  /* 0x000000ffff0aa224 */ /* 0x000fe400078e0000 */
[----:B------:R-:W-:Y:S01]  /*0b30*/  @!P2 IMAD.MOV.U32 R11, RZ, RZ, R33 ;  /* 0x000000ffff0ba224 */ /* 0x000fe200078e0021 */
[----:B------:R-:W-:Y:S01]  /*0b40*/  @P3 DSETP.NEU.AND P2, PT, |R20|, |R22|, PT ;  /* 0x400000161400322a */ /* 0x000fe20003f4d200 */
[----:B------:R-:W-:Y:S01]  /*0b50*/  @P3 IMAD.MOV.U32 R33, RZ, RZ, 0x7f3321d2 ;  /* 0x7f3321d2ff213424 */ /* 0x000fe200078e00ff */
[----:B------:R-:W-:-:S04]  /*0b60*/  DADD R20, |R22|, |R20| ;  /* 0x0000000016147229 */ /* 0x000fc80000000614 */
[----:B------:R-:W-:-:S04]  /*0b70*/  @P3 FSEL R33, R33, 3.37028055040000000000e+12, !P0 ;  /* 0x54442d1821213808 */ /* 0x000fc80004000000 */
[----:B------:R-:W-:Y:S01]  /*0b80*/  @P3 FSEL R0, R33, R10, !P2 ;  /* 0x0000000a21003208 */ /* 0x000fe20005000000 */
[----:B--2---:R-:W-:Y:S02]  /*0b90*/  DADD R8, -RZ, |R16| ;  /* 0x00000000ff087229 */ /* 0x004fe40000000510 */
[--C-:B---3--:R-:W-:Y:S02]  /*0ba0*/  DADD R34, -RZ, |R14|.reuse ;  /* 0x00000000ff227229 */ /* 0x108fe4000000050e */
[----:B------:R-:W-:-:S08]  /*0bb0*/  DSETP.GT.AND P1, PT, |R16|, |R14|, PT ;  /* 0x4000000e1000722a */ /* 0x000fd00003f24200 */
[----:B------:R-:W-:Y:S02]  /*0bc0*/  FSEL R13, R9, R35, P1 ;  /* 0x00000023090d7208 */ /* 0x000fe40000800000 */
[----:B------:R-:W-:Y:S02]  /*0bd0*/  FSEL R12, R8, R34, P1 ;  /* 0x00000022080c7208 */ /* 0x000fe40000800000 */
[----:B------:R-:W0:Y:S01]  /*0be0*/  MUFU.RCP64H R7, R13 ;  /* 0x0000000d00077308 */ /* 0x000e220000001800 */
[----:B------:R-:W-:Y:S01]  /*0bf0*/  FSEL R9, R35, R9, P1 ;  /* 0x0000000923097208 */ /* 0x000fe20000800000 */
[----:B------:R-:W-:Y:S01]  /*0c00*/  @P3 IMAD.MOV.U32 R35, RZ, RZ, 0x4002d97c ;  /* 0x4002d97cff233424 */ /* 0x000fe200078e00ff */
[----:B------:R-:W-:-:S04]  /*0c10*/  FSEL R8, R34, R8, P1 ;  /* 0x0000000822087208 */ /* 0x000fc80000800000 */
[----:B------:R-:W-:-:S04]  /*0c20*/  @P3 FSEL R35, R35, 1.8213495016098022461, !P0 ;  /* 0x3fe921fb23233808 */ /* 0x000fc80004000000 */
[----:B------:R-:W-:Y:S01]  /*0c30*/  @P3 FSEL R11, R35, R11, !P2 ;  /* 0x0000000b230b3208 */ /* 0x000fe20005000000 */
[----:B0-----:R-:W-:-:S08]  /*0c40*/  DFMA R18, -R12, R6, 1 ;  /* 0x3ff000000c12742b */ /* 0x001fd00000000106 */
[----:B------:R-:W-:-:S08]  /*0c50*/  DFMA R18, R18, R18, R18 ;  /* 0x000000121212722b */ /* 0x000fd00000000012 */
[----:B------:R-:W-:-:S08]  /*0c60*/  DFMA R6, R6, R18, R6 ;  /* 0x000000120606722b */ /* 0x000fd00000000006 */
[----:B------:R-:W-:-:S08]  /*0c70*/  DFMA R18, -R12, R6, 1 ;  /* 0x3ff000000c12742b */ /* 0x000fd00000000106 */
[----:B------:R-:W-:Y:S01]  /*0c80*/  DFMA R6, R6, R18, R6 ;  /* 0x000000120606722b */ /* 0x000fe20000000006 */
[----:B------:R-:W-:Y:S01]  /*0c90*/  @!P3 FSEL R19, RZ, 2.1426990032196044922, P0 ;  /* 0x400921fbff13b808 */ /* 0x000fe20000000000 */
[----:B------:R-:W-:Y:S01]  /*0ca0*/  @P3 IMAD.MOV.U32 R19, RZ, RZ, R11 ;  /* 0x000000ffff133224 */ /* 0x000fe200078e000b */
[----:B------:R-:W-:Y:S01]  /*0cb0*/  @!P3 FSEL R18, RZ, 3.37028055040000000000e+12, P0 ;  /* 0x54442d18ff12b808 */ /* 0x000fe20000000000 */
[----:B------:R-:W-:Y:S01]  /*0cc0*/  @P3 IMAD.MOV.U32 R18, RZ, RZ, R0 ;  /* 0x000000ffff123224 */ /* 0x000fe200078e0000 */
[----:B------:R-:W-:Y:S01]  /*0cd0*/  FSETP.GEU.AND P3, PT, |R9|, 6.5827683646048100446e-37, PT ;  /* 0x036000000900780b */ /* 0x000fe20003f6e200 */
[----:B------:R-:W-:Y:S01]  /*0ce0*/  DSETP.NAN.AND P0, PT, R20, R20, PT ;  /* 0x000000141400722a */ /* 0x000fe20003f08000 */
[----:B------:R-:W-:Y:S01]  /*0cf0*/  LOP3.LUT R23, R19, 0x80000000, R23, 0xb8, !PT ;  /* 0x8000000013177812 */ /* 0x000fe200078eb817 */
[----:B------:R-:W-:-:S04]  /*0d00*/  DMUL R10, R6, R8 ;  /* 0x00000008060a7228 */ /* 0x000fc80000000000 */
[----:B------:R-:W-:Y:S02]  /*0d10*/  FSEL R18, R20, R18, P0 ;  /* 0x0000001214127208 */ /* 0x000fe40000000000 */
[----:B------:R-:W-:Y:S02]  /*0d20*/  FSEL R19, R21, R23, P0 ;  /* 0x0000001715137208 */ /* 0x000fe40000000000 */
[----:B------:R-:W-:-:S08]  /*0d30*/  DFMA R32, -R12, R10, R8 ;  /* 0x0000000a0c20722b */ /* 0x000fd00000000108 */
[----:B------:R-:W-:-:S10]  /*0d40*/  DFMA R6, R6, R32, R10 ;  /* 0x000000200606722b */ /* 0x000fd4000000000a */
        /* <DEDUP_REMOVED lines=9> */
[----:B------:R-:W-:Y:S01]  /*0de0*/  IMAD.MOV.U32 R6, RZ, RZ, R34 ;  /* 0x000000ffff067224 */ /* 0x000fe200078e0022 */
[----:B------:R-:W-:-:S07]  /*0df0*/  MOV R7, R35 ;  /* 0x0000002300077202 */ /* 0x000fce0000000f00 */
.L_x_5:
[----:B------:R-:W-:Y:S05]  /*0e00*/  BSYNC.RECONVERGENT B1 ;  /* 0x0000000000017941 */ /* 0x000fea0003800200 */
.L_x_4:
[----:B------:R-:W-:Y:S01]  /*0e10*/  DMUL R8, R6, R6 ;  /* 0x0000000606087228 */ /* 0x000fe20000000000 */
[----:B------:R-:W-:Y:S01]  /*0e20*/  IMAD.MOV.U32 R10, RZ, RZ, -0x2449a4b7 ;  /* 0xdbb65b49ff0a7424 */ /* 0x000fe200078e00ff */
[----:B------:R-:W-:Y:S01]  /*0e30*/  UMOV UR6, 0x2a25ff7e ;  /* 0x2a25ff7e00067882 */ /* 0x000fe20000000000 */
[----:B------:R-:W-:Y:S01]  /*0e40*/  IMAD.MOV.U32 R11, RZ, RZ, 0x3f2d3b63 ;  /* 0x3f2d3b63ff0b7424 */ /* 0x000fe200078e00ff */
[----:B------:R-:W-:Y:S01]  /*0e50*/  UMOV UR7, 0x3ef53e1d ;  /* 0x3ef53e1d00077882 */ /* 0x000fe20000000000 */
[----:B------:R-:W-:Y:S01]  /*0e60*/  ISETP.GE.AND P2, PT, R15, RZ, PT ;  /* 0x000000ff0f00720c */ /* 0x000fe20003f46270 */
[----:B------:R-:W-:Y:S01]  /*0e70*/  DSETP.NEU.AND P3, PT, R12, RZ, PT ;  /* 0x000000ff0c00722a */ /* 0x000fe20003f6d000 */
[----:B------:R-:W-:Y:S01]  /*0e80*/  UMOV UR10, 0x54442d18 ;  /* 0x54442d18000a7882 */ /* 0x000fe20000000000 */
[----:B------:R-:W-:Y:S01]  /*0e90*/  UMOV UR11, 0x400921fb ;  /* 0x400921fb000b7882 */ /* 0x000fe20000000000 */
[C---:B------:R-:W-:Y:S01]  /*0ea0*/  DFMA R10, R8.reuse, -UR6, R10 ;  /* 0x80000006080a7c2b */ /* 0x040fe2000800000a */
[----:B------:R-:W-:Y:S01]  /*0eb0*/  UMOV UR6, 0x8dde082e ;  /* 0x8dde082e00067882 */ /* 0x000fe20000000000 */
[----:B------:R-:W-:Y:S01]  /*0ec0*/  UMOV UR7, 0x3f531278 ;  /* 0x3f53127800077882 */ /* 0x000fe20000000000 */
[----:B------:R-:W-:Y:S01]  /*0ed0*/  @P1 PLOP3.LUT P0, PT, P2, PT, PT, 0x80, 0x8 ;  /* 0x000000000008181c */ /* 0x000fe2000170f070 */
[----:B------:R-:W-:Y:S01]  /*0ee0*/  @P1 IMAD.MOV.U32 R12, RZ, RZ, 0x54442d18 ;  /* 0x54442d18ff0c1424 */ /* 0x000fe200078e00ff */
[----:B------:R-:W-:Y:S01]  /*0ef0*/  UMOV UR8, 0x54442d18 ;  /* 0x54442d1800087882 */ /* 0x000fe20000000000 */
[----:B------:R-:W-:Y:S01]  /*0f00*/  @P1 IMAD.MOV.U32 R13, RZ, RZ, 0x3ff921fb ;  /* 0x3ff921fbff0d1424 */ /* 0x000fe200078e00ff */
[----:B------:R-:W-:Y:S01]  /*0f10*/  UMOV UR9, 0x400921fb ;  /* 0x400921fb00097882 */ /* 0x000fe20000000000 */
        /* <DEDUP_REMOVED lines=51> */
[----:B------:R-:W-:-:S08]  /*1250*/  DMUL R10, R8, R10 ;  /* 0x0000000a080a7228 */ /* 0x000fd00000000000 */
[----:B------:R-:W-:-:S08]  /*1260*/  DFMA R10, R10, R6, R6 ;  /* 0x000000060a0a722b */ /* 0x000fd00000000006 */
[----:B------:R-:W-:Y:S02]  /*1270*/  @P1 DADD R6, -RZ, -R10 ;  /* 0x00000000ff061229 */ /* 0x000fe4000000090a */
[----:B------:R-:W-:-:S08]  /*1280*/  @!P1 DADD R8, -R10, UR10 ;  /* 0x0000000a0a089e29 */ /* 0x000fd00008000100 */
[----:B------:R-:W-:Y:S02]  /*1290*/  @P1 FSEL R6, R10, R6, !P0 ;  /* 0x000000060a061208 */ /* 0x000fe40004000000 */
[----:B------:R-:W-:Y:S02]  /*12a0*/  @P1 FSEL R7, R11, R7, !P0 ;  /* 0x000000070b071208 */ /* 0x000fe40004000000 */
[----:B------:R-:W-:-:S04]  /*12b0*/  @!P1 PLOP3.LUT P0, PT, P2, PT, PT, 0x80, 0x8 ;  /* 0x000000000008981c */ /* 0x000fc8000170f070 */
[----:B------:R-:W-:Y:S01]  /*12c0*/  @P1 DADD R6, R6, R12 ;  /* 0x0000000006061229 */ /* 0x000fe2000000000c */
[----:B------:R-:W-:-:S05]  /*12d0*/  @P3 IMAD.MOV.U32 R13, RZ, RZ, 0x4002d97c ;  /* 0x4002d97cff0d3424 */ /* 0x000fca00078e00ff */
[----:B------:R-:W-:Y:S02]  /*12e0*/  @!P1 FSEL R6, R8, R10, !P0 ;  /* 0x0000000a08069208 */ /* 0x000fe40004000000 */
[----:B------:R-:W-:Y:S01]  /*12f0*/  @!P1 FSEL R7, R9, R11, !P0 ;  /* 0x0000000b09079208 */ /* 0x000fe20004000000 */
[----:B------:R-:W-:Y:S01]  /*1300*/  @P3 DSETP.NEU.AND P1, PT, |R14|, |R16|, PT ;  /* 0x400000100e00322a */ /* 0x000fe20003f2d200 */
[----:B------:R-:W-:Y:S01]  /*1310*/  @P3 IMAD.MOV.U32 R11, RZ, RZ, 0x7f3321d2 ;  /* 0x7f3321d2ff0b3424 */ /* 0x000fe200078e00ff */
[----:B------:R-:W-:Y:S01]  /*1320*/  @P3 FSEL R13, R13, 1.8213495016098022461, !P0 ;  /* 0x3fe921fb0d0d3808 */ /* 0x000fe20004000000 */
[----:B------:R-:W-:Y:S01]  /*1330*/  DADD R14, |R16|, |R14| ;  /* 0x00000000100e7229 */ /* 0x000fe2000000060e */
[----:B------:R-:W-:Y:S02]  /*1340*/  @!P3 FSEL R9, RZ, 2.1426990032196044922, P0 ;  /* 0x400921fbff09b808 */ /* 0x000fe40000000000 */
[----:B------:R-:W-:Y:S02]  /*1350*/  @P3 FSEL R11, R11, 3.37028055040000000000e+12, !P0 ;  /* 0x54442d180b0b3808 */ /* 0x000fe40004000000 */
[----:B------:R-:W-:-:S02]  /*1360*/  @P3 FSEL R7, R13, R7, !P1 ;  /* 0x000000070d073208 */ /* 0x000fc40004800000 */
[----:B------:R-:W-:Y:S02]  /*1370*/  @P3 FSEL R0, R11, R6, !P1 ;  /* 0x000000060b003208 */ /* 0x000fe40004800000 */
[----:B------:R-:W-:Y:S01]  /*1380*/  @!P3 FSEL R8, RZ, 3.37028055040000000000e+12, P0 ;  /* 0x54442d18ff08b808 */ /* 0x000fe20000000000 */
[----:B------:R-:W-:Y:S01]  /*1390*/  @P3 IMAD.MOV.U32 R9, RZ, RZ, R7 ;  /* 0x000000ffff093224 */ /* 0x000fe200078e0007 */
[----:B------:R-:W-:Y:S01]  /*13a0*/  DSETP.NAN.AND P0, PT, R14, R14, PT ;  /* 0x0000000e0e00722a */ /* 0x000fe20003f08000 */
[----:B------:R-:W-:-:S03]  /*13b0*/  @P3 IMAD.MOV.U32 R8, RZ, RZ, R0 ;  /* 0x000000ffff083224 */ /* 0x000fc600078e0000 */
[----:B------:R-:W-:Y:S02]  /*13c0*/  LOP3.LUT R17, R9, 0x80000000, R17, 0xb8, !PT ;  /* 0x8000000009117812 */ /* 0x000fe400078eb811 */
[----:B------:R-:W-:Y:S02]  /*13d0*/  FSEL R8, R14, R8, P0 ;  /* 0x000000080e087208 */ /* 0x000fe40000000000 */
[----:B------:R-:W-:-:S06]  /*13e0*/  FSEL R9, R15, R17, P0 ;  /* 0x000000110f097208 */ /* 0x000fcc0000000000 */
[----:B------:R-:W-:-:S08]  /*13f0*/  DADD R18, R18, -R8 ;  /* 0x0000000012127229 */ /* 0x000fd00000000808 */
[C---:B------:R-:W-:Y:S02]  /*1400*/  DADD R8, R18.reuse, UR6 ;  /* 0x0000000612087e29 */ /* 0x040fe40008000000 */
[C---:B------:R-:W-:Y:S02]  /*1410*/  DSETP.GTU.AND P1, PT, R18.reuse, -UR8, PT ;  /* 0x8000000812007e2a */ /* 0x040fe4000bf2c000 */
[C---:B------:R-:W-:Y:S02]  /*1420*/  DADD R6, R18.reuse, -UR6 ;  /* 0x8000000612067e29 */ /* 0x040fe40008000000 */
[----:B------:R-:W-:-:S04]  /*1430*/  DSETP.GT.AND P0, PT, R18, UR10, PT ;  /* 0x0000000a12007e2a */ /* 0x000fc8000bf04000 */
[----:B------:R-:W-:Y:S01]  /*1440*/  FSEL R13, R8, R18, !P1 ;  /* 0x00000012080d7208 */ /* 0x000fe20004800000 */
[----:B------:R-:W-:Y:S01]  /*1450*/  IMAD.MOV.U32 R8, RZ, RZ, 0x382d7365 ;  /* 0x382d7365ff087424 */ /* 0x000fe200078e00ff */
[----:B------:R-:W-:Y:S01]  /*1460*/  FSEL R19, R9, R19, !P1 ;  /* 0x0000001309137208 */ /* 0x000fe20004800000 */
[----:B------:R-:W-:Y:S01]  /*1470*/  IMAD.MOV.U32 R9, RZ, RZ, 0x3fe0c152 ;  /* 0x3fe0c152ff097424 */ /* 0x000fe200078e00ff */
[----:B------:R-:W-:Y:S01]  /*1480*/  FSEL R12, R6, R13, P0 ;  /* 0x0000000d060c7208 */ /* 0x000fe20000000000 */
[----:B------:R-:W-:Y:S01]  /*1490*/  IMAD.MOV.U32 R6, RZ, RZ, 0x54442d18 ;  /* 0x54442d18ff067424 */ /* 0x000fe200078e00ff */
[----:B------:R-:W-:Y:S01]  /*14a0*/  FSEL R13, R7, R19, P0 ;  /* 0x00000013070d7208 */ /* 0x000fe20000000000 */
[----:B------:R-:W-:-:S05]  /*14b0*/  IMAD.MOV.U32 R7, RZ, RZ, 0x3ff921fb ;  /* 0x3ff921fbff077424 */ /* 0x000fca00078e00ff */
[----:B------:R-:W-:-:S06]  /*14c0*/  DSETP.GEU.AND P0, PT, R12, -R8, PT ;  /* 0x800000080c00722a */ /* 0x000fcc0003f0e000 */
[----:B------:R-:W-:-:S14]  /*14d0*/  DSETP.LTU.OR P0, PT, R12, -R6, P0 ;  /* 0x800000060c00722a */ /* 0x000fdc0000709400 */
[----:B------:R-:W-:Y:S05]  /*14e0*/  @P0 BRA `(.L_x_6) ;  /* 0x0000000000380947 */ /* 0x000fea0003800000 */
[----:B------:R-:W0:Y:S02]  /*14f0*/  LDC.64 R8, c[0x4][0x80] ;  /* 0x01002000ff087b82 */ /* 0x000e240000000a00 */
[----:B0-----:R-:W2:Y:S02]  /*1500*/  LDG.E.64 R6, desc[UR4][R8.64] ;  /* 0x0000000408067981 */ /* 0x001ea4000c1e1b00 */
[----:B--2---:R-:W-:-:S05]  /*1510*/  IMAD.WIDE R6, R3, 0x4, R6 ;  /* 0x0000000403067825 */ /* 0x004fca00078e0206 */
[----:B------:R-:W2:Y:S02]  /*1520*/  LDG.E R11, desc[UR4][R6.64] ;  /* 0x00000004060b7981 */ /* 0x000ea4000c1e1900 */
[----:B--2---:R-:W-:-:S13]  /*1530*/  ISETP.NE.AND P0, PT, R11, -0x1, PT ;  /* 0xffffffff0b00780c */ /* 0x004fda0003f05270 */
[----:B------:R0:W-:Y:S01]  /*1540*/  @!P0 STG.E desc[UR4][R6.64], R5 ;  /* 0x0000000506008986 */ /* 0x0001e2000c101904 */
[----:B------:R-:W-:Y:S05]  /*1550*/  @!P0 BRA `(.L_x_1) ;  /* 0x0000000400888947 */ /* 0x000fea0003800000 */
[----:B------:R-:W-:-:S05]  /*1560*/  IADD3 R11, PT, PT, R4, R11, RZ ;  /* 0x0000000b040b7210 */ /* 0x000fca0007ffe0ff */
[----:B------:R-:W-:-:S06]  /*1570*/  IMAD.WIDE R26, R11, 0x8, R26 ;  /* 0x000000080b1a7825 */ /* 0x000fcc00078e021a */
[----:B------:R-:W2:Y:S02]  /*1580*/  LDG.E.64 R26, desc[UR4][R26.64] ;  /* 0x000000041a1a7981 */ /* 0x000ea4000c1e1b00 */
[----:B--2---:R-:W-:-:S14]  /*1590*/  DSETP.GEU.AND P0, PT, R24, R26, PT ;  /* 0x0000001a1800722a */ /* 0x004fdc0003f0e000 */
[----:B------:R-:W-:Y:S05]  /*15a0*/  @P0 BRA `(.L_x_1) ;  /* 0x0000000400740947 */ /* 0x000fea0003800000 */
[----:B------:R1:W-:Y:S01]  /*15b0*/  STG.E desc[UR4][R6.64], R5 ;  /* 0x0000000506007986 */ /* 0x0003e2000c101904 */
[----:B------:R-:W-:Y:S05]  /*15c0*/  BRA `(.L_x_1) ;  /* 0x00000004006c7947 */ /* 0x000fea0003800000 */
.L_x_6:
[----:B------:R-:W-:Y:S02]  /*15d0*/  IMAD.MOV.U32 R10, RZ, RZ, 0x382d7365 ;  /* 0x382d7365ff0a7424 */ /* 0x000fe400078e00ff */
[----:B------:R-:W-:-:S06]  /*15e0*/  IMAD.MOV.U32 R11, RZ, RZ, 0x3fe0c152 ;  /* 0x3fe0c152ff0b7424 */ /* 0x000fcc00078e00ff */
[----:B------:R-:W-:-:S06]  /*15f0*/  DSETP.GEU.AND P0, PT, R12, R10, PT ;  /* 0x0000000a0c00722a */ /* 0x000fcc0003f0e000 */
        /* <DEDUP_REMOVED lines=9> */
[----:B------:R-:W-:-:S04]  /*1690*/  IMAD.IADD R11, R4, 0x1, R11 ;  /* 0x00000001040b7824 */ /* 0x000fc800078e020b */
[----:B------:R-:W-:-:S06]  /*16a0*/  IMAD.WIDE R26, R11, 0x8, R26 ;  /* 0x000000080b1a7825 */ /* 0x000fcc00078e021a */
[----:B------:R-:W2:Y:S02]  /*16b0*/  LDG.E.64 R26, desc[UR4][R26.64] ;  /* 0x000000041a1a7981 */ /* 0x000ea4000c1e1b00 */
[----:B--2---:R-:W-:-:S14]  /*16c0*/  DSETP.GEU.AND P0, PT, R24, R26, PT ;  /* 0x0000001a1800722a */ /* 0x004fdc0003f0e000 */
[----:B------:R-:W-:Y:S05]  /*16d0*/  @P0 BRA `(.L_x_1) ;  /* 0x0000000400280947 */ /* 0x000fea0003800000 */
[----:B------:R1:W-:Y:S01]  /*16e0*/  STG.E desc[UR4][R6.64+0x4], R5 ;  /* 0x0000040506007986 */ /* 0x0003e2000c101904 */
[----:B------:R-:W-:Y:S05]  /*16f0*/  BRA `(.L_x_1) ;  /* 0x0000000400207947 */ /* 0x000fea0003800000 */
.L_x_7:
[----:B------:R-:W-:Y:S02]  /*1700*/  IMAD.MOV.U32 R14, RZ, RZ, 0x54442d18 ;  /* 0x54442d18ff0e7424 */ /* 0x000fe400078e00ff */
[----:B------:R-:W-:-:S06]  /*1710*/  IMAD.MOV.U32 R15, RZ, RZ, 0x3ff921fb ;  /* 0x3ff921fbff0f7424 */ /* 0x000fcc00078e00ff */
[----:B------:R-:W-:-:S06]  /*1720*/  DSETP.GEU.AND P0, PT, R12, R14, PT ;  /* 0x0000000e0c00722a */ /* 0x000fcc0003f0e000 */
[----:B------:R-:W-:-:S14]  /*1730*/  DSETP.LTU.OR P0, PT, R12, R10, P0 ;  /* 0x0000000a0c00722a */ /* 0x000fdc0000709400 */
        /* <DEDUP_REMOVED lines=15> */
.L_x_8:
[----:B------:R-:W-:Y:S02]  /*1830*/  IMAD.MOV.U32 R8, RZ, RZ, -0x39c72fc1 ;  /* 0xc638d03fff087424 */ /* 0x000fe400078e00ff */
        /* <DEDUP_REMOVED lines=18> */
.L_x_9:
[----:B------:R-:W-:Y:S01]  /*1960*/  IMAD.MOV.U32 R10, RZ, RZ, -0x39c72fc1 ;  /* 0xc638d03fff0a7424 */ /* 0x000fe200078e00ff */
[----:B------:R-:W-:Y:S01]  /*1970*/  DSETP.LTU.AND P1, PT, R12, R8, PT ;  /* 0x000000080c00722a */ /* 0x000fe20003f29000 */
[----:B------:R-:W-:-:S06]  /*1980*/  IMAD.MOV.U32 R11, RZ, RZ, 0x4004f1a6 ;  /* 0x4004f1a6ff0b7424 */ /* 0x000fcc00078e00ff */
[----:B------:R-:W-:-:S14]  /*1990*/  DSETP.GEU.AND P0, PT, R12, -R10, PT ;  /* 0x8000000a0c00722a */ /* 0x000fdc0003f0e000 */
[----:B------:R-:W-:Y:S05]  /*19a0*/  @P0 BRA P1, `(.L_x_10) ;  /* 0x0000000000380947 */ /* 0x000fea0000800000 */
        /* <DEDUP_REMOVED lines=9> */
[----:B------:R-:W3:Y:S02]  /*1a40*/  LDG.E.64 R26, desc[UR4][R26.64] ;  /* 0x000000041a1a7981 */ /* 0x000ee4000c1e1b00 */
[----:B---3--:R-:W-:-:S14]  /*1a50*/  DSETP.GEU.AND P0, PT, R24, R26, PT ;  /* 0x0000001a1800722a */ /* 0x008fdc0003f0e000 */
[----:B------:R-:W-:Y:S05]  /*1a60*/  @P0 BRA `(.L_x_1) ;  /* 0x0000000000440947 */ /* 0x000fea0003800000 */
[----:B------:R3:W-:Y:S01]  /*1a70*/  STG.E desc[UR4][R6.64+0x10], R5 ;  /* 0x0000100506007986 */ /* 0x0007e2000c101904 */
[----:B------:R-:W-:Y:S05]  /*1a80*/  BRA `(.L_x_1) ;  /* 0x00000000003c7947 */ /* 0x000fea0003800000 */
.L_x_10:
        /* <DEDUP_REMOVED lines=14> */
[----:B------:R1:W-:Y:S02]  /*1b70*/  @!P0 STG.E desc[UR4][R6.64+0x14], R5 ;  /* 0x0000140506008986 */ /* 0x0003e4000c101904 */
.L_x_1:
[----:B------:R-:W-:Y:S05]  /*1b80*/  BSYNC.RECONVERGENT B0 ;  /* 0x0000000000007941 */ /* 0x000fea0003800200 */
.L_x_0:
[----:B01234-:R-:W0:Y:S02]  /*1b90*/  LDC.64 R6, c[0x4][RZ] ;  /* 0x01000000ff067b82 */ /* 0x01fe240000000a00 */
[----:B0-----:R-:W2:Y:S01]  /*1ba0*/  LDG.E R4, desc[UR4][R6.64] ;  /* 0x0000000406047981 */ /* 0x001ea2000c1e1900 */
[----:B------:R-:W-:-:S05]  /*1bb0*/  VIADD R5, R5, 0x1 ;  /* 0x0000000105057836 */ /* 0x000fca0000000000 */
[----:B--2---:R-:W-:-:S13]  /*1bc0*/  ISETP.GE.AND P0, PT, R5, R4, PT ;  /* 0x000000040500720c */ /* 0x004fda0003f06270 */
[----:B------:R-:W-:Y:S05]  /*1bd0*/  @!P0 BRA `(.L_x_11) ;  /* 0xffffffe400c88947 */ /* 0x000fea000383ffff */
[----:B------:R-:W-:Y:S05]  /*1be0*/  EXIT ;  /* 0x000000000000794d */ /* 0x000fea0003800000 */
        .weak           $__internal_0_$__cuda_sm20_div_rn_f64_full
        .type           $__internal_0_$__cuda_sm20_div_rn_f64_full,@function
        .size           $__internal_0_$__cuda_sm20_div_rn_f64_full,(.L_x_375 - $__internal_0_$__cuda_sm20_div_rn_f64_full)
$__internal_0_$__cuda_sm20_div_rn_f64_full:
[----:B------:R-:W-:Y:S01]  /*1bf0*/  FSETP.GEU.AND P4, PT, |R11|, 1.469367938527859385e-39, PT ;  /* 0x001000000b00780b */ /* 0x000fe20003f8e200 */
[----:B------:R-:W-:Y:S01]  /*1c00*/  IMAD.MOV.U32 R40, RZ, RZ, 0x1ca00000 ;  /* 0x1ca00000ff287424 */ /* 0x000fe200078e00ff */
[C---:B------:R-:W-:Y:S01]  /*1c10*/  FSETP.GEU.AND P0, PT, |R7|.reuse, 1.469367938527859385e-39, PT ;  /* 0x001000000700780b */ /* 0x040fe20003f0e200 */
[----:B------:R-:W-:Y:S01]  /*1c20*/  IMAD.MOV.U32 R34, RZ, RZ, 0x1 ;  /* 0x00000001ff227424 */ /* 0x000fe200078e00ff */
[----:B------:R-:W-:Y:S01]  /*1c30*/  LOP3.LUT R8, R7, 0x800fffff, RZ, 0xc0, !PT ;  /* 0x800fffff07087812 */ /* 0x000fe200078ec0ff */
[----:B------:R-:W-:Y:S01]  /*1c40*/  BSSY.RECONVERGENT B2, `(.L_x_12) ;  /* 0x0000052000027945 */ /* 0x000fe20003800200 */
[----:B------:R-:W-:Y:S02]  /*1c50*/  LOP3.LUT R41, R11, 0x7ff00000, RZ, 0xc0, !PT ;  /* 0x7ff000000b297812 */ /* 0x000fe400078ec0ff */
[----:B------:R-:W-:Y:S01]  /*1c60*/  LOP3.LUT R9, R8, 0x3ff00000, RZ, 0xfc, !PT ;  /* 0x3ff0000008097812 */ /* 0x000fe200078efcff */
[----:B------:R-:W-:Y:S01]  /*1c70*/  IMAD.MOV.U32 R8, RZ, RZ, R6 ;  /* 0x000000ffff087224 */ /* 0x000fe200078e0006 */
[----:B------:R-:W-:-:S03]  /*1c80*/  LOP3.LUT R42, R7, 0x7ff00000, RZ, 0xc0, !PT ;  /* 0x7ff00000072a7812 */ /* 0x000fc600078ec0ff */
[----:B------:R-:W-:Y:S01]  /*1c90*/  @!P4 LOP3.LUT R32, R7, 0x7ff00000, RZ, 0xc0, !PT ;  /* 0x7ff000000720c812 */ /* 0x000fe200078ec0ff */
[----:B------:R-:W-:Y:S01]  /*1ca0*/  @!P4 IMAD.MOV.U32 R36, RZ, RZ, RZ ;  /* 0x000000ffff24c224 */ /* 0x000fe200078e00ff */
[----:B------:R-:W-:Y:S01]  /*1cb0*/  @!P0 DMUL R8, R6, 8.98846567431157953865e+307 ;  /* 0x7fe0000006088828 */ /* 0x000fe20000000000 */
[C---:B------:R-:W-:Y:S02]  /*1cc0*/  ISETP.GE.U32.AND P3, PT, R41.reuse, R42, PT ;  /* 0x0000002a2900720c */ /* 0x040fe40003f66070 */
[----:B------:R-:W-:Y:S01]  /*1cd0*/  @!P4 ISETP.GE.U32.AND P5, PT, R41, R32, PT ;  /* 0x000000202900c20c */ /* 0x000fe20003fa6070 */
[----:B------:R-:W-:Y:S01]  /*1ce0*/  IMAD.MOV.U32 R32, RZ, RZ, R10 ;  /* 0x000000ffff207224 */ /* 0x000fe200078e000a */
[C---:B------:R-:W-:Y:S01]  /*1cf0*/  SEL R33, R40.reuse, 0x63400000, !P3 ;  /* 0x6340000028217807 */ /* 0x040fe20005800000 */
[----:B------:R-:W0:Y:S01]  /*1d00*/  MUFU.RCP64H R35, R9 ;  /* 0x0000000900237308 */ /* 0x000e220000001800 */
[----:B------:R-:W-:Y:S02]  /*1d10*/  @!P4 SEL R37, R40, 0x63400000, !P5 ;  /* 0x634000002825c807 */ /* 0x000fe40006800000 */
[----:B------:R-:W-:-:S02]  /*1d20*/  LOP3.LUT R33, R33, 0x800fffff, R11, 0xf8, !PT ;  /* 0x800fffff21217812 */ /* 0x000fc400078ef80b */
[----:B------:R-:W-:Y:S02]  /*1d30*/  @!P4 LOP3.LUT R37, R37, 0x80000000, R11, 0xf8, !PT ;  /* 0x800000002525c812 */ /* 0x000fe400078ef80b */
[----:B------:R-:W-:Y:S02]  /*1d40*/  @!P0 LOP3.LUT R42, R9, 0x7ff00000, RZ, 0xc0, !PT ;  /* 0x7ff00000092a8812 */ /* 0x000fe400078ec0ff */
[----:B------:R-:W-:-:S06]  /*1d50*/  @!P4 LOP3.LUT R37, R37, 0x100000, RZ, 0xfc, !PT ;  /* 0x001000002525c812 */ /* 0x000fcc00078efcff */
[----:B------:R-:W-:Y:S02]  /*1d60*/  @!P4 DFMA R32, R32, 2, -R36 ;  /* 0x400000002020c82b */ /* 0x000fe40000000824 */
[----:B0-----:R-:W-:-:S08]  /*1d70*/  DFMA R36, R34, -R8, 1 ;  /* 0x3ff000002224742b */ /* 0x001fd00000000808 */
[----:B------:R-:W-:Y:S01]  /*1d80*/  DFMA R36, R36, R36, R36 ;  /* 0x000000242424722b */ /* 0x000fe20000000024 */
[----:B------:R-:W-:-:S07]  /*1d90*/  @!P4 LOP3.LUT R41, R33, 0x7ff00000, RZ, 0xc0, !PT ;  /* 0x7ff000002129c812 */ /* 0x000fce00078ec0ff */
[----:B------:R-:W-:-:S08]  /*1da0*/  DFMA R36, R34, R36, R34 ;  /* 0x000000242224722b */ /* 0x000fd00000000022 */
[----:B------:R-:W-:-:S08]  /*1db0*/  DFMA R34, R36, -R8, 1 ;  /* 0x3ff000002422742b */ /* 0x000fd00000000808 */
[----:B------:R-:W-:-:S08]  /*1dc0*/  DFMA R34, R36, R34, R36 ;  /* 0x000000222422722b */ /* 0x000fd00000000024 */
[----:B------:R-:W-:-:S08]  /*1dd0*/  DMUL R36, R34, R32 ;  /* 0x0000002022247228 */ /* 0x000fd00000000000 */
[----:B------:R-:W-:-:S08]  /*1de0*/  DFMA R38, R36, -R8, R32 ;  /* 0x800000082426722b */ /* 0x000fd00000000020 */
[----:B------:R-:W-:Y:S01]  /*1df0*/  DFMA R38, R34, R38, R36 ;  /* 0x000000262226722b */ /* 0x000fe20000000024 */
[----:B------:R-:W-:-:S05]  /*1e00*/  VIADD R34, R41, 0xffffffff ;  /* 0xffffffff29227836 */ /* 0x000fca0000000000 */
[----:B------:R-:W-:Y:S01]  /*1e10*/  ISETP.GT.U32.AND P0, PT, R34, 0x7feffffe, PT ;  /* 0x7feffffe2200780c */ /* 0x000fe20003f04070 */
[----:B------:R-:W-:-:S05]  /*1e20*/  VIADD R34, R42, 0xffffffff ;  /* 0xffffffff2a227836 */ /* 0x000fca0000000000 */
[----:B------:R-:W-:-:S13]  /*1e30*/  ISETP.GT.U32.OR P0, PT, R34, 0x7feffffe, P0 ;  /* 0x7feffffe2200780c */ /* 0x000fda0000704470 */
[----:B------:R-:W-:Y:S05]  /*1e40*/  @P0 BRA `(.L_x_13) ;  /* 0x0000000000700947 */ /* 0x000fea0003800000 */
[----:B------:R-:W-:Y:S02]  /*1e50*/  LOP3.LUT R11, R11, 0x7ff00000, RZ, 0xc0, !PT ;  /* 0x7ff000000b0b7812 */ /* 0x000fe400078ec0ff */
[----:B------:R-:W-:-:S04]  /*1e60*/  LOP3.LUT R10, R7, 0x7ff00000, RZ, 0xc0, !PT ;  /* 0x7ff00000070a7812 */ /* 0x000fc800078ec0ff */
[CC--:B------:R-:W-:Y:S02]  /*1e70*/  ISETP.GE.U32.AND P0, PT, R11.reuse, R10.reuse, PT ;  /* 0x0000000a0b00720c */ /* 0x0c0fe40003f06070 */
[----:B------:R-:W-:Y:S02]  /*1e80*/  VIADDMNMX R10, R11, -R10, 0xb9600000, !PT ;  /* 0xb96000000b0a7446 */ /* 0x000fe4000780090a */
[----:B------:R-:W-:Y:S02]  /*1e90*/  SEL R11, R40, 0x63400000, !P0 ;  /* 0x63400000280b7807 */ /* 0x000fe40004000000 */
[----:B------:R-:W-:-:S05]  /*1ea0*/  VIMNMX R10, PT, PT, R10, 0x46a00000, PT ;  /* 0x46a000000a0a7848 */ /* 0x000fca0003fe0100 */
[----:B------:R-:W-:Y:S02]  /*1eb0*/  IMAD.IADD R36, R10, 0x1, -R11 ;  /* 0x000000010a247824 */ /* 0x000fe400078e0a0b */
[----:B------:R-:W-:Y:S02]  /*1ec0*/  IMAD.MOV.U32 R10, RZ, RZ, RZ ;  /* 0x000000ffff0a7224 */ /* 0x000fe400078e00ff */
[----:B------:R-:W-:-:S06]  /*1ed0*/  VIADD R11, R36, 0x7fe00000 ;  /* 0x7fe00000240b7836 */ /* 0x000fcc0000000000 */
[----:B------:R-:W-:-:S10]  /*1ee0*/  DMUL R34, R38, R10 ;  /* 0x0000000a26227228 */ /* 0x000fd40000000000 */
[----:B------:R-:W-:-:S13]  /*1ef0*/  FSETP.GTU.AND P0, PT, |R35|, 1.469367938527859385e-39, PT ;  /* 0x001000002300780b */ /* 0x000fda0003f0c200 */
[----:B------:R-:W-:Y:S05]  /*1f00*/  @P0 BRA `(.L_x_14) ;  /* 0x0000000000940947 */ /* 0x000fea0003800000 */
[----:B------:R-:W-:Y:S01]  /*1f10*/  DFMA R8, R38, -R8, R32 ;  /* 0x800000082608722b */ /* 0x000fe20000000020 */
[----:B------:R-:W-:-:S09]  /*1f20*/  IMAD.MOV.U32 R10, RZ, RZ, RZ ;  /* 0x000000ffff0a7224 */ /* 0x000fd200078e00ff */
[C---:B------:R-:W-:Y:S02]  /*1f30*/  FSETP.NEU.AND P0, PT, R9.reuse, RZ, PT ;  /* 0x000000ff0900720b */ /* 0x040fe40003f0d000 */
[----:B------:R-:W-:-:S04]  /*1f40*/  LOP3.LUT R33, R9, 0x80000000, R7, 0x48, !PT ;  /* 0x8000000009217812 */ /* 0x000fc800078e4807 */
[----:B------:R-:W-:-:S07]  /*1f50*/  LOP3.LUT R11, R33, R11, RZ, 0xfc, !PT ;  /* 0x0000000b210b7212 */ /* 0x000fce00078efcff */
[----:B------:R-:W-:Y:S05]  /*1f60*/  @!P0 BRA `(.L_x_14) ;  /* 0x00000000007c8947 */ /* 0x000fea0003800000 */
[----:B------:R-:W-:Y:S01]  /*1f70*/  IADD3 R7, PT, PT, -R36, RZ, RZ ;  /* 0x000000ff24077210 */ /* 0x000fe20007ffe1ff */
[----:B------:R-:W-:Y:S01]  /*1f80*/  IMAD.MOV.U32 R6, RZ, RZ, RZ ;  /* 0x000000ffff067224 */ /* 0x000fe200078e00ff */
[----:B------:R-:W-:-:S05]  /*1f90*/  DMUL.RP R10, R38, R10 ;  /* 0x0000000a260a7228 */ /* 0x000fca0000008000 */
[----:B------:R-:W-:-:S05]  /*1fa0*/  DFMA R6, R34, -R6, R38 ;  /* 0x800000062206722b */ /* 0x000fca0000000026 */
[----:B------:R-:W-:Y:S02]  /*1fb0*/  LOP3.LUT R33, R11, R33, RZ, 0x3c, !PT ;  /* 0x000000210b217212 */ /* 0x000fe400078e3cff */
[----:B------:R-:W-:-:S04]  /*1fc0*/  IADD3 R6, PT, PT, -R36, -0x43300000, RZ ;  /* 0xbcd0000024067810 */ /* 0x000fc80007ffe1ff */
[----:B------:R-:W-:-:S04]  /*1fd0*/  FSETP.NEU.AND P0, PT, |R7|, R6, PT ;  /* 0x000000060700720b */ /* 0x000fc80003f0d200 */
[----:B------:R-:W-:Y:S02]  /*1fe0*/  FSEL R34, R10, R34, !P0 ;  /* 0x000000220a227208 */ /* 0x000fe40004000000 */
[----:B------:R-:W-:Y:S01]  /*1ff0*/  FSEL R35, R33, R35, !P0 ;  /* 0x0000002321237208 */ /* 0x000fe20004000000 */
[----:B------:R-:W-:Y:S06]  /*2000*/  BRA `(.L_x_14) ;  /* 0x0000000000547947 */ /* 0x000fec0003800000 */
.L_x_13:
[----:B------:R-:W-:-:S14]  /*2010*/  DSETP.NAN.AND P0, PT, R10, R10, PT ;  /* 0x0000000a0a00722a */ /* 0x000fdc0003f08000 */
[----:B------:R-:W-:Y:S05]  /*2020*/  @P0 BRA `(.L_x_15) ;  /* 0x0000000000440947 */ /* 0x000fea0003800000 */
[----:B------:R-:W-:-:S14]  /*2030*/  DSETP.NAN.AND P0, PT, R6, R6, PT ;  /* 0x000000060600722a */ /* 0x000fdc0003f08000 */
[----:B------:R-:W-:Y:S05]  /*2040*/  @P0 BRA `(.L_x_16) ;  /* 0x0000000000300947 */ /* 0x000fea0003800000 */
[----:B------:R-:W-:Y:S01]  /*2050*/  ISETP.NE.AND P0, PT, R41, R42, PT ;  /* 0x0000002a2900720c */ /* 0x000fe20003f05270 */
[----:B------:R-:W-:Y:S02]  /*2060*/  IMAD.MOV.U32 R34, RZ, RZ, 0x0 ;  /* 0x00000000ff227424 */ /* 0x000fe400078e00ff */
[----:B------:R-:W-:-:S10]  /*2070*/  IMAD.MOV.U32 R35, RZ, RZ, -0x80000 ;  /* 0xfff80000ff237424 */ /* 0x000fd400078e00ff */
[----:B------:R-:W-:Y:S05]  /*2080*/  @!P0 BRA `(.L_x_14) ;  /* 0x0000000000348947 */ /* 0x000fea0003800000 */
[----:B------:R-:W-:Y:S02]  /*2090*/  ISETP.NE.AND P0, PT, R41, 0x7ff00000, PT ;  /* 0x7ff000002900780c */ /* 0x000fe40003f05270 */
[----:B------:R-:W-:Y:S02]  /*20a0*/  LOP3.LUT R35, R11, 0x80000000, R7, 0x48, !PT ;  /* 0x800000000b237812 */ /* 0x000fe400078e4807 */
[----:B------:R-:W-:-:S13]  /*20b0*/  ISETP.EQ.OR P0, PT, R42, RZ, !P0 ;  /* 0x000000ff2a00720c */ /* 0x000fda0004702670 */
[----:B------:R-:W-:Y:S01]  /*20c0*/  @P0 LOP3.LUT R6, R35, 0x7ff00000, RZ, 0xfc, !PT ;  /* 0x7ff0000023060812 */ /* 0x000fe200078efcff */
[----:B------:R-:W-:Y:S02]  /*20d0*/  @!P0 IMAD.MOV.U32 R34, RZ, RZ, RZ ;  /* 0x000000ffff228224 */ /* 0x000fe400078e00ff */
[----:B------:R-:W-:Y:S02]  /*20e0*/  @P0 IMAD.MOV.U32 R34, RZ, RZ, RZ ;  /* 0x000000ffff220224 */ /* 0x000fe400078e00ff */
[----:B------:R-:W-:Y:S01]  /*20f0*/  @P0 IMAD.MOV.U32 R35, RZ, RZ, R6 ;  /* 0x000000ffff230224 */ /* 0x000fe200078e0006 */
[----:B------:R-:W-:Y:S06]  /*2100*/  BRA `(.L_x_14) ;  /* 0x0000000000147947 */ /* 0x000fec0003800000 */
.L_x_16:
[----:B------:R-:W-:Y:S01]  /*2110*/  LOP3.LUT R35, R7, 0x80000, RZ, 0xfc, !PT ;  /* 0x0008000007237812 */ /* 0x000fe200078efcff */
[----:B------:R-:W-:Y:S01]  /*2120*/  IMAD.MOV.U32 R34, RZ, RZ, R6 ;  /* 0x000000ffff227224 */ /* 0x000fe200078e0006 */
[----:B------:R-:W-:Y:S06]  /*2130*/  BRA `(.L_x_14) ;  /* 0x0000000000087947 */ /* 0x000fec0003800000 */
.L_x_15:
[----:B------:R-:W-:Y:S01]  /*2140*/  LOP3.LUT R35, R11, 0x80000, RZ, 0xfc, !PT ;  /* 0x000800000b237812 */ /* 0x000fe200078efcff */
[----:B------:R-:W-:-:S07]  /*2150*/  IMAD.MOV.U32 R34, RZ, RZ, R10 ;  /* 0x000000ffff227224 */ /* 0x000fce00078e000a */
.L_x_14:
[----:B------:R-:W-:Y:S05]  /*2160*/  BSYNC.RECONVERGENT B2 ;  /* 0x0000000000027941 */ /* 0x000fea0003800200 */
.L_x_12:
[----:B------:R-:W-:Y:S02]  /*2170*/  IMAD.MOV.U32 R6, RZ, RZ, R0 ;  /* 0x000000ffff067224 */ /* 0x000fe400078e0000 */
[----:B------:R-:W-:-:S04]  /*2180*/  IMAD.MOV.U32 R7, RZ, RZ, 0x0 ;  /* 0x00000000ff077424 */ /* 0x000fc800078e00ff */
[----:B------:R-:W-:Y:S05]  /*2190*/  RET.REL.NODEC R6 `(trf_calc_neighbor) ;  /* 0xffffffdc06987950 */ /* 0x000fea0003c3ffff */
.L_x_17:
[----:B------:R-:W-:-:S00]  /*21a0*/  BRA `(.L_x_17) ;  /* 0xfffffffc00fc7947 */ /* 0x000fc0000383ffff */
[----:B------:R-:W-:-:S00]  /*21b0*/  NOP ;  /* 0x0000000000007918 */ /* 0x000fc00000000000 */
        /* <DEDUP_REMOVED lines=12> */
.L_x_375:


//--------------------- .text.trf_phase4          --------------------------
	.section	.text.trf_phase4,"ax",@progbits
	.align	128
        .global         trf_phase4
        .type           trf_phase4,@function
        .size           trf_phase4,(.L_x_376 - trf_phase4)
        .other          trf_phase4,@"STO_CUDA_ENTRY STV_DEFAULT"
trf_phase4:
.text.trf_phase4:
[----:B------:R-:W-:Y:S08]  /*0000*/  LDC R1, c[0x0][0x37c] ;  /* 0x0000df00ff017b82 */ /* 0x000ff00000000800 */
[----:B------:R-:W0:Y:S01]  /*0010*/  LDC.64 R2, c[0x4][RZ] ;  /* 0x01000000ff027b82 */ /* 0x000e220000000a00 */
[----:B------:R-:W0:Y:S02]  /*0020*/  LDCU.64 UR6, c[0x0][0x358] ;  /* 0x00006b00ff0677ac */ /* 0x000e240008000a00 */
[----:B0-----:R-:W2:Y:S05]  /*0030*/  LDG.E R3, desc[UR6][R2.64] ;  /* 0x0000000602037981 */ /* 0x001eaa000c1e1900 */
[----:B------:R-:W0:Y:S01]  /*0040*/  S2UR UR4, SR_CTAID.X ;  /* 0x00000000000479c3 */ /* 0x000e220000002500 */
[----:B------:R-:W0:Y:S01]  /*0050*/  S2R R5, SR_TID.X ;  /* 0x0000000000057919 */ /* 0x000e220000002100 */
[----:B------:R-:W1:Y:S06]  /*0060*/  S2R R7, SR_TID.Y ;  /* 0x0000000000077919 */ /* 0x000e6c0000002200 */
[----:B------:R-:W0:Y:S01]  /*0070*/  LDC R0, c[0x0][0x360] ;  /* 0x0000d800ff007b82 */ /* 0x000e220000000800 */
[----:B------:R-:W1:Y:S07]  /*0080*/  LDCU UR8, c[0x0][0x364] ;  /* 0x00006c80ff0877ac */ /* 0x000e6e0008000800 */
[----:B------:R-:W3:Y:S08]  /*0090*/  S2UR UR5, SR_CTAID.Y ;  /* 0x00000000000579c3 */ /* 0x000ef00000002600 */
[----:B------:R-:W3:Y:S01]  /*00a0*/  LDC R9, c[0x0][0x374] ;  /* 0x0000dd00ff097b82 */ /* 0x000ee20000000800 */
[----:B0-----:R-:W-:-:S04]  /*00b0*/  IMAD R0, R0, UR4, R5 ;  /* 0x0000000400007c24 */ /* 0x001fc8000f8e0205 */
[----:B---3--:R-:W-:-:S04]  /*00c0*/  IMAD R0, R0, R9, UR5 ;  /* 0x0000000500007e24 */ /* 0x008fc8000f8e0209 */
[----:B-1----:R-:W-:-:S05]  /*00d0*/  IMAD R4, R0, UR8, R7 ;  /* 0x0000000800047c24 */ /* 0x002fca000f8e0207 */
[----:B--2---:R-:W-:-:S13]  /*00e0*/  ISETP.GE.AND P0, PT, R4, R3, PT ;  /* 0x000000030400720c */ /* 0x004fda0003f06270 */
[----:B------:R-:W-:Y:S05]  /*00f0*/  @P0 EXIT ;  /* 0x000000000000094d */ /* 0x000fea0003800000 */
[----:B------:R-:W0:Y:S08]  /*0100*/  LDC.64 R6, c[0x4][0x8] ;  /* 0x01000200ff067b82 */ /* 0x000e300000000a00 */
[----:B------:R-:W1:Y:S08]  /*0110*/  LDC.64 R50, c[0x4][0x118] ;  /* 0x01004600ff327b82 */ /* 0x000e700000000a00 */
[----:B------:R-:W2:Y:S08]  /*0120*/  LDC.64 R48, c[0x4][0x120] ;  /* 0x01004800ff307b82 */ /* 0x000eb00000000a00 */
[----:B------:R-:W3:Y:S01]  /*0130*/  LDC.64 R46, c[0x4][0xa0] ;  /* 0x01002800ff2e7b82 */ /* 0x000ee20000000a00 */
[----:B0-----:R-:W4:Y:S07]  /*0140*/  LDG.E R6, desc[UR6][R6.64] ;  /* 0x0000000606067981 */ /* 0x001f2e000c1e1900 */
[----:B------:R-:W0:Y:S01]  /*0150*/  LDC.64 R44, c[0x4][0xc0] ;  /* 0x01003000ff2c7b82 */ /* 0x000e220000000a00 */
[----:B-1----:R-:W5:Y:S07]  /*0160*/  LDG.E.64 R50, desc[UR6][R50.64] ;  /* 0x0000000632327981 */ /* 0x002f6e000c1e1b00 */
[----:B------:R-:W1:Y:S01]  /*0170*/  LDC.64 R42, c[0x4][0xe0] ;  /* 0x01003800ff2a7b82 */ /* 0x000e620000000a00 */
[----:B--2---:R-:W5:Y:S07]  /*0180*/  LDG.E.64 R48, desc[UR6][R48.64] ;  /* 0x0000000630307981 */ /* 0x004f6e000c1e1b00 */
[----:B------:R-:W2:Y:S01]  /*0190*/  LDC.64 R40, c[0x4][0x100] ;  /* 0x01004000ff287b82 */ /* 0x000ea20000000a00 */
[----:B---3--:R-:W5:Y:S04]  /*01a0*/  LDG.E.64 R46, desc[UR6][R46.64] ;  /* 0x000000062e2e7981 */ /* 0x008f68000c1e1b00 */
[----:B0-----:R-:W5:Y:S04]  /*01b0*/  LDG.E.64 R44, desc[UR6][R44.64] ;  /* 0x000000062c2c7981 */ /* 0x001f68000c1e1b00 */
[----:B-1----:R-:W5:Y:S04]  /*01c0*/  LDG.E.64 R42, desc[UR6][R42.64] ;  /* 0x000000062a2a7981 */ /* 0x002f68000c1e1b00 */
[----:B--2---:R-:W5:Y:S01]  /*01d0*/  LDG.E.64 R40, desc[UR6][R40.64] ;  /* 0x0000000628287981 */ /* 0x004f62000c1e1b00 */
[----:B----4-:R-:W-:-:S13]  /*01e0*/  ISETP.NE.AND P0, PT, R6, 0x2, PT ;  /* 0x000000020600780c */ /* 0x010fda0003f05270 */
[----:B------:R-:W-:Y:S05]  /*01f0*/  @!P0 BRA `(.L_x_18) ;  /* 0x0000001400e88947 */ /* 0x000fea0003800000 */
[----:B------:R-:W-:-:S13]  /*0200*/  ISETP.NE.AND P0, PT, R6, 0x1, PT ;  /* 0x000000010600780c */ /* 0x000fda0003f05270 */
[----:B------:R-:W-:Y:S05]  /*0210*/  @P0 BRA `(.L_x_19) ;  /* 0x0000003000740947 */ /* 0x000fea0003800000 */
[----:B------:R-:W0:Y:S02]  /*0220*/  LDC.64 R38, c[0x4][0x60] ;  /* 0x01001800ff267b82 */ /* 0x000e240000000a00 */
[----:B0-----:R-:W5:Y:S01]  /*0230*/  LDG.E.64 R38, desc[UR6][R38.64] ;  /* 0x0000000626267981 */ /* 0x001f62000c1e1b00 */
[----:B------:R-:W-:Y:S02]  /*0240*/  ISETP.GE.AND P0, PT, R3, 0x1, PT ;  /* 0x000000010300780c */ /* 0x000fe40003f06270 */
[----:B------:R-:W-:Y:S02]  /*0250*/  CS2R R36, SRZ ;  /* 0x0000000000247805 */ /* 0x000fe4000001ff00 */
[----:B------:R-:W-:-:S09]  /*0260*/  CS2R R34, SRZ ;  /* 0x0000000000227805 */ /* 0x000fd2000001ff00 */
[----:B------:R-:W-:Y:S05]  /*0270*/  @!P0 BRA `(.L_x_20) ;  /* 0x0000001000b88947 */ /* 0x000fea0003800000 */
[----:B------:R-:W0:Y:S08]  /*0280*/  LDC.64 R32, c[0x4][0x78] ;  /* 0x01001e00ff207b82 */ /* 0x000e300000000a00 */
[----:B------:R-:W1:Y:S08]  /*0290*/  LDC.64 R30, c[0x4][0x58] ;  /* 0x01001600ff1e7b82 */ /* 0x000e700000000a00 */
[----:B------:R-:W2:Y:S08]  /*02a0*/  LDC.64 R28, c[0x4][0x48] ;  /* 0x01001200ff1c7b82 */ /* 0x000eb00000000a00 */
[----:B------:R-:W3:Y:S01]  /*02b0*/  LDC.64 R26, c[0x4][0x30] ;  /* 0x01000c00ff1a7b82 */ /* 0x000ee20000000a00 */
[----:B0-----:R-:W5:Y:S07]  /*02c0*/  LDG.E.64 R32, desc[UR6][R32.64] ;  /* 0x0000000620207981 */ /* 0x001f6e000c1e1b00 */
[----:B------:R-:W0:Y:S01]  /*02d0*/  LDC.64 R24, c[0x4][0x40] ;  /* 0x01001000ff187b82 */ /* 0x000e220000000a00 */
[----:B-1----:R-:W5:Y:S07]  /*02e0*/  LDG.E.64 R30, desc[UR6][R30.64] ;  /* 0x000000061e1e7981 */ /* 0x002f6e000c1e1b00 */
[----:B------:R-:W1:Y:S01]  /*02f0*/  LDC.64 R22, c[0x4][0x38] ;  /* 0x01000e00ff167b82 */ /* 0x000e620000000a00 */
[----:B--2---:R-:W5:Y:S07]  /*0300*/  LDG.E.64 R28, desc[UR6][R28.64] ;  /* 0x000000061c1c7981 */ /* 0x004f6e000c1e1b00 */
[----:B------:R-:W2:Y:S01]  /*0310*/  LDC.64 R20, c[0x4][0x68] ;  /* 0x01001a00ff147b82 */ /* 0x000ea20000000a00 */
[----:B---3--:R-:W5:Y:S07]  /*0320*/  LDG.E.64 R26, desc[UR6][R26.64] ;  /* 0x000000061a1a7981 */ /* 0x008f6e000c1e1b00 */
[----:B------:R-:W3:Y:S01]  /*0330*/  LDC.64 R18, c[0x4][0x70] ;  /* 0x01001c00ff127b82 */ /* 0x000ee20000000a00 */
[----:B0-----:R-:W5:Y:S04]  /*0340*/  LDG.E.64 R24, desc[UR6][R24.64] ;  /* 0x0000000618187981 */ /* 0x001f68000c1e1b00 */
[----:B-1----:R-:W5:Y:S04]  /*0350*/  LDG.E.64 R22, desc[UR6][R22.64] ;  /* 0x0000000616167981 */ /* 0x002f68000c1e1b00 */
[----:B--2---:R-:W5:Y:S04]  /*0360*/  LDG.E.64 R20, desc[UR6][R20.64] ;  /* 0x0000000614147981 */ /* 0x004f68000c1e1b00 */
[----:B---3--:R-:W5:Y:S01]  /*0370*/  LDG.E.64 R18, desc[UR6][R18.64] ;  /* 0x0000000612127981 */ /* 0x008f62000c1e1b00 */
[----:B------:R-:W-:Y:S01]  /*0380*/  IMAD R15, R4, R3, RZ ;  /* 0x00000003040f7224 */ /* 0x000fe200078e02ff */
[----:B------:R-:W-:Y:S01]  /*0390*/  CS2R R34, SRZ ;  /* 0x0000000000227805 */ /* 0x000fe2000001ff00 */
[----:B------:R-:W-:Y:S01]  /*03a0*/  IMAD.MOV R14, RZ, RZ, -R3 ;  /* 0x000000ffff0e7224 */ /* 0x000fe200078e0a03 */
[----:B------:R-:W-:Y:S01]  /*03b0*/  CS2R R36, SRZ ;  /* 0x0000000000247805 */ /* 0x000fe2000001ff00 */
[----:B------:R-:W-:-:S07]  /*03c0*/  IMAD.MOV R0, RZ, RZ, -R4 ;  /* 0x000000ffff007224 */ /* 0x000fce00078e0a04 */
.L_x_41:
[----:B------:R-:W-:Y:S01]  /*03d0*/  ISETP.NE.AND P0, PT, R0, RZ, PT ;  /* 0x000000ff0000720c */ /* 0x000fe20003f05270 */
[----:B------:R-:W-:Y:S01]  /*03e0*/  VIADD R14, R14, 0x1 ;  /* 0x000000010e0e7836 */ /* 0x000fe20000000000 */
[----:B------:R-:W-:Y:S04]  /*03f0*/  BSSY.RECONVERGENT B1, `(.L_x_21) ;  /* 0x0000113000017945 */ /* 0x000fe80003800200 */
[----:B------:R-:W-:-:S07]  /*0400*/  ISETP.NE.AND P4, PT, R14, RZ, PT ;  /* 0x000000ff0e00720c */ /* 0x000fce0003f85270 */
[----:B------:R-:W-:Y:S06]  /*0410*/  @!P0 BRA `(.L_x_22) ;  /* 0x0000001000408947 */ /* 0x000fec0003800000 */
[----:B-----5:R-:W-:-:S06]  /*0420*/  IMAD.WIDE R16, R15, 0x8, R32 ;  /* 0x000000080f107825 */ /* 0x020fcc00078e0220 */
[----:B------:R-:W2:Y:S02]  /*0430*/  LDG.E.64 R16, desc[UR6][R16.64] ;  /* 0x0000000610107981 */ /* 0x000ea4000c1e1b00 */
[----:B--2---:R-:W-:-:S14]  /*0440*/  DSETP.GT.AND P0, PT, R16, R30, PT ;  /* 0x0000001e1000722a */ /* 0x004fdc0003f04000 */
[----:B------:R-:W-:Y:S05]  /*0450*/  @P0 BRA `(.L_x_22) ;  /* 0x0000001000300947 */ /* 0x000fea0003800000 */
[----:B------:R-:W-:Y:S01]  /*0460*/  DSETP.GTU.AND P5, PT, R16, R30, PT ;  /* 0x0000001e1000722a */ /* 0x000fe20003fac000 */
[----:B------:R-:W-:Y:S01]  /*0470*/  BSSY.RECONVERGENT B2, `(.L_x_23) ;  /* 0x0000059000027945 */ /* 0x000fe20003800200 */
[----:B------:R-:W-:-:S12]  /*0480*/  CS2R R2, SRZ ;  /* 0x0000000000027805 */ /* 0x000fd8000001ff00 */
[----:B------:R-:W-:Y:S05]  /*0490*/  @P5 BRA `(.L_x_24) ;  /* 0x0000000400585947 */ /* 0x000fea0003800000 */
[----:B------:R-:W-:Y:S01]  /*04a0*/  DADD R2, -R24, R16 ;  /* 0x0000000018027229 */ /* 0x000fe20000000110 */
[----:B------:R-:W-:Y:S01]  /*04b0*/  UMOV UR4, 0xfefa39ef ;  /* 0xfefa39ef00047882 */ /* 0x000fe20000000000 */
[----:B------:R-:W-:Y:S01]  /*04c0*/  UMOV UR5, 0x3fe62e42 ;  /* 0x3fe62e4200057882 */ /* 0x000fe20000000000 */
[----:B------:R-:W-:Y:S05]  /*04d0*/  BSSY.RECONVERGENT B0, `(.L_x_25) ;  /* 0x000003b000007945 */ /* 0x000fea0003800200 */
[----:B------:R-:W-:-:S08]  /*04e0*/  DMUL R6, R26, R2 ;  /* 0x000000021a067228 */ /* 0x000fd00000000000 */
[----:B------:R-:W-:Y:S01]  /*04f0*/  DFMA R2, R26, R2, R6 ;  /* 0x000000021a02722b */ /* 0x000fe20000000006 */
[----:B------:R-:W-:Y:S01]  /*0500*/  MOV R6, 0x652b82fe ;  /* 0x652b82fe00067802 */ /* 0x000fe20000000f00 */
[----:B------:R-:W-:-:S06]  /*0510*/  IMAD.MOV.U32 R7, RZ, RZ, 0x3ff71547 ;  /* 0x3ff71547ff077424 */ /* 0x000fcc00078e00ff */
[----:B------:R-:W-:Y:S02]  /*0520*/  DFMA R6, R2, R6, 6.75539944105574400000e+15 ;  /* 0x433800000206742b */ /* 0x000fe40000000006 */
[----:B------:R-:W-:-:S06]  /*0530*/  FSETP.GEU.AND P0, PT, |R3|, 4.1917929649353027344, PT ;  /* 0x4086232b0300780b */ /* 0x000fcc0003f0e200 */
[----:B------:R-:W-:-:S08]  /*0540*/  DADD R8, R6, -6.75539944105574400000e+15 ;  /* 0xc338000006087429 */ /* 0x000fd00000000000 */
[----:B------:R-:W-:Y:S01]  /*0550*/  DFMA R10, R8, -UR4, R2 ;  /* 0x80000004080a7c2b */ /* 0x000fe20008000002 */
[----:B------:R-:W-:Y:S01]  /*0560*/  UMOV UR4, 0x3b39803f ;  /* 0x3b39803f00047882 */ /* 0x000fe20000000000 */
[----:B------:R-:W-:-:S06]  /*0570*/  UMOV UR5, 0x3c7abc9e ;  /* 0x3c7abc9e00057882 */ /* 0x000fcc0000000000 */
[----:B------:R-:W-:Y:S01]  /*0580*/  DFMA R8, R8, -UR4, R10 ;  /* 0x8000000408087c2b */ /* 0x000fe2000800000a */
[----:B------:R-:W-:Y:S01]  /*0590*/  UMOV UR4, 0x69ce2bdf ;  /* 0x69ce2bdf00047882 */ /* 0x000fe20000000000 */
[----:B------:R-:W-:Y:S01]  /*05a0*/  IMAD.MOV.U32 R10, RZ, RZ, -0x35dec16 ;  /* 0xfca213eaff0a7424 */ /* 0x000fe200078e00ff */
[----:B------:R-:W-:Y:S01]  /*05b0*/  UMOV UR5, 0x3e5ade15 ;  /* 0x3e5ade1500057882 */ /* 0x000fe20000000000 */
[----:B------:R-:W-:-:S06]  /*05c0*/  IMAD.MOV.U32 R11, RZ, RZ, 0x3e928af3 ;  /* 0x3e928af3ff0b7424 */ /* 0x000fcc00078e00ff */
[----:B------:R-:W-:Y:S01]  /*05d0*/  DFMA R10, R8, UR4, R10 ;  /* 0x00000004080a7c2b */ /* 0x000fe2000800000a */
[----:B------:R-:W-:Y:S01]  /*05e0*/  UMOV UR4, 0x62401315 ;  /* 0x6240131500047882 */ /* 0x000fe20000000000 */
[----:B------:R-:W-:-:S06]  /*05f0*/  UMOV UR5, 0x3ec71dee ;  /* 0x3ec71dee00057882 */ /* 0x000fcc0000000000 */
[----:B------:R-:W-:Y:S01]  /*0600*/  DFMA R10, R8, R10, UR4 ;  /* 0x00000004080a7e2b */ /* 0x000fe2000800000a */
        /* <DEDUP_REMOVED lines=20> */
[----:B------:R-:W-:-:S08]  /*0750*/  DFMA R10, R8, R10, UR4 ;  /* 0x00000004080a7e2b */ /* 0x000fd0000800000a */
[----:B------:R-:W-:-:S08]  /*0760*/  DFMA R10, R8, R10, 1 ;  /* 0x3ff00000080a742b */ /* 0x000fd0000000000a */
[----:B------:R-:W-:-:S10]  /*0770*/  DFMA R10, R8, R10, 1 ;  /* 0x3ff00000080a742b */ /* 0x000fd4000000000a */
[----:B------:R-:W-:Y:S01]  /*0780*/  LEA R9, R6, R11, 0x14 ;  /* 0x0000000b06097211 */ /* 0x000fe200078ea0ff */
[----:B------:R-:W-:Y:S01]  /*0790*/  IMAD.MOV.U32 R8, RZ, RZ, R10 ;  /* 0x000000ffff087224 */ /* 0x000fe200078e000a */
[----:B------:R-:W-:Y:S06]  /*07a0*/  @!P0 BRA `(.L_x_26) ;  /* 0x0000000000348947 */ /* 0x000fec0003800000 */
[----:B------:R-:W-:Y:S01]  /*07b0*/  FSETP.GEU.AND P1, PT, |R3|, 4.2275390625, PT ;  /* 0x408748000300780b */ /* 0x000fe20003f2e200 */
[C---:B------:R-:W-:Y:S02]  /*07c0*/  DADD R8, R2.reuse, +INF ;  /* 0x7ff0000002087429 */ /* 0x040fe40000000000 */
[----:B------:R-:W-:-:S08]  /*07d0*/  DSETP.GEU.AND P0, PT, R2, RZ, PT ;  /* 0x000000ff0200722a */ /* 0x000fd00003f0e000 */
[----:B------:R-:W-:Y:S02]  /*07e0*/  FSEL R8, R8, RZ, P0 ;  /* 0x000000ff08087208 */ /* 0x000fe40000000000 */
[----:B------:R-:W-:Y:S02]  /*07f0*/  @!P1 LEA.HI R5, R6, R6, RZ, 0x1 ;  /* 0x0000000606059211 */ /* 0x000fe400078f08ff */
[----:B------:R-:W-:Y:S02]  /*0800*/  @!P1 MOV R2, R10 ;  /* 0x0000000a00029202 */ /* 0x000fe40000000f00 */
[----:B------:R-:W-:Y:S02]  /*0810*/  @!P1 SHF.R.S32.HI R5, RZ, 0x1, R5 ;  /* 0x00000001ff059819 */ /* 0x000fe40000011405 */
[----:B------:R-:W-:-:S03]  /*0820*/  FSEL R9, R9, RZ, P0 ;  /* 0x000000ff09097208 */ /* 0x000fc60000000000 */
[----:B------:R-:W-:Y:S02]  /*0830*/  @!P1 IMAD.IADD R6, R6, 0x1, -R5 ;  /* 0x0000000106069824 */ /* 0x000fe400078e0a05 */
[----:B------:R-:W-:-:S03]  /*0840*/  @!P1 IMAD R3, R5, 0x100000, R11 ;  /* 0x0010000005039824 */ /* 0x000fc600078e020b */
[----:B------:R-:W-:Y:S01]  /*0850*/  @!P1 LEA R7, R6, 0x3ff00000, 0x14 ;  /* 0x3ff0000006079811 */ /* 0x000fe200078ea0ff */
[----:B------:R-:W-:-:S06]  /*0860*/  @!P1 IMAD.MOV.U32 R6, RZ, RZ, RZ ;  /* 0x000000ffff069224 */ /* 0x000fcc00078e00ff */
[----:B------:R-:W-:-:S11]  /*0870*/  @!P1 DMUL R8, R2, R6 ;  /* 0x0000000602089228 */ /* 0x000fd60000000000 */
.L_x_26:
[----:B------:R-:W-:Y:S05]  /*0880*/  BSYNC.RECONVERGENT B0 ;  /* 0x0000000000007941 */ /* 0x000fea0003800200 */
.L_x_25:
[C---:B------:R-:W-:Y:S01]  /*0890*/  DADD R54, R8.reuse, 1 ;  /* 0x3ff0000008367429 */ /* 0x040fe20000000000 */
[----:B------:R-:W-:Y:S01]  /*08a0*/  IMAD.MOV.U32 R2, RZ, RZ, 0x1 ;  /* 0x00000001ff027424 */ /* 0x000fe200078e00ff */
[----:B------:R-:W-:Y:S01]  /*08b0*/  DADD R52, R8, -1 ;  /* 0xbff0000008347429 */ /* 0x000fe20000000000 */
[----:B------:R-:W-:Y:S03]  /*08c0*/  BSSY.RECONVERGENT B3, `(.L_x_27) ;  /* 0x0000011000037945 */ /* 0x000fe60003800200 */
[----:B------:R-:W0:Y:S06]  /*08d0*/  MUFU.RCP64H R3, R55 ;  /* 0x0000003700037308 */ /* 0x000e2c0000001800 */
[----:B------:R-:W-:Y:S01]  /*08e0*/  FSETP.GEU.AND P1, PT, |R53|, 6.5827683646048100446e-37, PT ;  /* 0x036000003500780b */ /* 0x000fe20003f2e200 */
[----:B0-----:R-:W-:-:S08]  /*08f0*/  DFMA R6, -R54, R2, 1 ;  /* 0x3ff000003606742b */ /* 0x001fd00000000102 */
[----:B------:R-:W-:-:S08]  /*0900*/  DFMA R6, R6, R6, R6 ;  /* 0x000000060606722b */ /* 0x000fd00000000006 */
[----:B------:R-:W-:-:S08]  /*0910*/  DFMA R6, R2, R6, R2 ;  /* 0x000000060206722b */ /* 0x000fd00000000002 */
[----:B------:R-:W-:-:S08]  /*0920*/  DFMA R2, -R54, R6, 1 ;  /* 0x3ff000003602742b */ /* 0x000fd00000000106 */
[----:B------:R-:W-:-:S08]  /*0930*/  DFMA R2, R6, R2, R6 ;  /* 0x000000020602722b */ /* 0x000fd00000000006 */
[----:B------:R-:W-:-:S08]  /*0940*/  DMUL R66, R52, R2 ;  /* 0x0000000234427228 */ /* 0x000fd00000000000 */
[----:B------:R-:W-:-:S08]  /*0950*/  DFMA R6, -R54, R66, R52 ;  /* 0x000000423606722b */ /* 0x000fd00000000134 */
[----:B------:R-:W-:-:S10]  /*0960*/  DFMA R66, R2, R6, R66 ;  /* 0x000000060242722b */ /* 0x000fd40000000042 */
[----:B------:R-:W-:-:S05]  /*0970*/  FFMA R2, RZ, R55, R67 ;  /* 0x00000037ff027223 */ /* 0x000fca0000000043 */
[----:B------:R-:W-:-:S13]  /*0980*/  FSETP.GT.AND P0, PT, |R2|, 1.469367938527859385e-39, PT ;  /* 0x001000000200780b */ /* 0x000fda0003f04200 */
[----:B------:R-:W-:Y:S05]  /*0990*/  @P0 BRA P1, `(.L_x_28) ;  /* 0x00000000000c0947 */ /* 0x000fea0000800000 */
[----:B------:R-:W-:Y:S01]  /*09a0*/  IMAD.MOV.U32 R56, RZ, RZ, R54 ;  /* 0x000000ffff387224 */ /* 0x000fe200078e0036 */
[----:B------:R-:W-:-:S07]  /*09b0*/  MOV R6, 0x9d0 ;  /* 0x000009d000067802 */ /* 0x000fce0000000f00 */
[----:B------:R-:W-:Y:S05]  /*09c0*/  CALL.REL.NOINC `($__internal_1_$__cuda_sm20_div_rn_f64_full) ;  /* 0x0000003800207944 */ /* 0x000fea0003c00000 */
.L_x_28:
[----:B------:R-:W-:Y:S05]  /*09d0*/  BSYNC.RECONVERGENT B3 ;  /* 0x0000000000037941 */ /* 0x000fea0003800200 */
.L_x_27:
[----:B------:R-:W-:-:S08]  /*09e0*/  DADD R2, R22, R66 ;  /* 0x0000000016027229 */ /* 0x000fd00000000042 */
[----:B------:R-:W-:-:S11]  /*09f0*/  DMUL R2, R28, R2 ;  /* 0x000000021c027228 */ /* 0x000fd60000000000 */
.L_x_24:
[----:B------:R-:W-:Y:S05]  /*0a00*/  BSYNC.RECONVERGENT B2 ;  /* 0x0000000000027941 */ /* 0x000fea0003800200 */
.L_x_23:
[----:B------:R-:W-:Y:S01]  /*0a10*/  IMAD.WIDE R52, R4, 0x8, R38 ;  /* 0x0000000804347825 */ /* 0x000fe200078e0226 */
[----:B------:R-:W0:Y:S05]  /*0a20*/  LDC.64 R6, c[0x0][0x398] ;  /* 0x0000e600ff067b82 */ /* 0x000e2a0000000a00 */
[----:B------:R-:W2:Y:S01]  /*0a30*/  LDG.E.64 R52, desc[UR6][R52.64] ;  /* 0x0000000634347981 */ /* 0x000ea2000c1e1b00 */
[C---:B------:R-:W-:Y:S02]  /*0a40*/  IMAD.WIDE R10, R15.reuse, 0x8, R18 ;  /* 0x000000080f0a7825 */ /* 0x040fe400078e0212 */
[----:B------:R-:W1:Y:S02]  /*0a50*/  LDC.64 R8, c[0x0][0x390] ;  /* 0x0000e400ff087b82 */ /* 0x000e640000000a00 */
[----:B------:R-:W-:-:S02]  /*0a60*/  IMAD.WIDE R12, R15, 0x8, R20 ;  /* 0x000000080f0c7825 */ /* 0x000fc400078e0214 */
[----:B------:R-:W3:Y:S04]  /*0a70*/  LDG.E.64 R10, desc[UR6][R10.64] ;  /* 0x000000060a0a7981 */ /* 0x000ee8000c1e1b00 */
[----:B------:R-:W4:Y:S01]  /*0a80*/  LDG.E.64 R12, desc[UR6][R12.64] ;  /* 0x000000060c0c7981 */ /* 0x000f22000c1e1b00 */
[----:B0-----:R-:W-:-:S06]  /*0a90*/  IMAD.WIDE R6, R4, 0x8, R6 ;  /* 0x0000000804067825 */ /* 0x001fcc00078e0206 */
[----:B------:R-:W3:Y:S01]  /*0aa0*/  LDG.E.64 R6, desc[UR6][R6.64] ;  /* 0x0000000606067981 */ /* 0x000ee2000c1e1b00 */
[----:B-1----:R-:W-:-:S06]  /*0ab0*/  IMAD.WIDE R8, R4, 0x8, R8 ;  /* 0x0000000804087825 */ /* 0x002fcc00078e0208 */
[----:B------:R-:W4:Y:S01]  /*0ac0*/  LDG.E.64 R8, desc[UR6][R8.64] ;  /* 0x0000000608087981 */ /* 0x000f22000c1e1b00 */
[----:B------:R-:W-:Y:S01]  /*0ad0*/  BSSY.RECONVERGENT B2, `(.L_x_29) ;  /* 0x0000015000027945 */ /* 0x000fe20003800200 */
[----:B--2---:R-:W-:-:S06]  /*0ae0*/  DMUL R54, R16, R52 ;  /* 0x0000003410367228 */ /* 0x004fcc0000000000 */
[----:B------:R-:W0:Y:S01]  /*0af0*/  MUFU.RCP64H R53, R55 ;  /* 0x0000003700357308 */ /* 0x000e220000001800 */
[----:B------:R-:W-:-:S06]  /*0b00*/  MOV R52, 0x1 ;  /* 0x0000000100347802 */ /* 0x000fcc0000000f00 */
[----:B0-----:R-:W-:-:S08]  /*0b10*/  DFMA R56, -R54, R52, 1 ;  /* 0x3ff000003638742b */ /* 0x001fd00000000134 */
[----:B------:R-:W-:-:S08]  /*0b20*/  DFMA R56, R56, R56, R56 ;  /* 0x000000383838722b */ /* 0x000fd00000000038 */
[----:B------:R-:W-:Y:S02]  /*0b30*/  DFMA R56, R52, R56, R52 ;  /* 0x000000383438722b */ /* 0x000fe40000000034 */
[----:B---3--:R-:W-:-:S06]  /*0b40*/  DMUL R6, R10, R6 ;  /* 0x000000060a067228 */ /* 0x008fcc0000000000 */
[----:B------:R-:W-:Y:S02]  /*0b50*/  DFMA R58, -R54, R56, 1 ;  /* 0x3ff00000363a742b */ /* 0x000fe40000000138 */
[----:B----4-:R-:W-:-:S06]  /*0b60*/  DFMA R52, R12, R8, R6 ;  /* 0x000000080c34722b */ /* 0x010fcc0000000006 */
        /* <DEDUP_REMOVED lines=9> */
[----:B------:R-:W-:-:S07]  /*0c00*/  MOV R6, 0xc20 ;  /* 0x00000c2000067802 */ /* 0x000fce0000000f00 */
[----:B------:R-:W-:Y:S05]  /*0c10*/  CALL.REL.NOINC `($__internal_1_$__cuda_sm20_div_rn_f64_full) ;  /* 0x00000034008c7944 */ /* 0x000fea0003c00000 */
.L_x_30:
[----:B------:R-:W-:Y:S05]  /*0c20*/  BSYNC.RECONVERGENT B2 ;  /* 0x0000000000027941 */ /* 0x000fea0003800200 */
.L_x_29:
[----:B------:R-:W0:Y:S01]  /*0c30*/  MUFU.RCP64H R7, R17 ;  /* 0x0000001100077308 */ /* 0x000e220000001800 */
[----:B------:R-:W-:Y:S01]  /*0c40*/  IMAD.MOV.U32 R6, RZ, RZ, 0x1 ;  /* 0x00000001ff067424 */ /* 0x000fe200078e00ff */
[----:B------:R-:W-:Y:S01]  /*0c50*/  FSETP.GEU.AND P1, PT, |R13|, 6.5827683646048100446e-37, PT ;  /* 0x036000000d00780b */ /* 0x000fe20003f2e200 */
[----:B------:R-:W-:Y:S04]  /*0c60*/  BSSY.RECONVERGENT B2, `(.L_x_31) ;  /* 0x0000017000027945 */ /* 0x000fe80003800200 */
[----:B0-----:R-:W-:-:S08]  /*0c70*/  DFMA R8, -R16, R6, 1 ;  /* 0x3ff000001008742b */ /* 0x001fd00000000106 */
[----:B------:R-:W-:-:S08]  /*0c80*/  DFMA R8, R8, R8, R8 ;  /* 0x000000080808722b */ /* 0x000fd00000000008 */
[----:B------:R-:W-:-:S08]  /*0c90*/  DFMA R8, R6, R8, R6 ;  /* 0x000000080608722b */ /* 0x000fd00000000006 */
[----:B------:R-:W-:-:S08]  /*0ca0*/  DFMA R6, -R16, R8, 1 ;  /* 0x3ff000001006742b */ /* 0x000fd00000000108 */
[----:B------:R-:W-:-:S08]  /*0cb0*/  DFMA R6, R8, R6, R8 ;  /* 0x000000060806722b */ /* 0x000fd00000000008 */
[----:B------:R-:W-:-:S08]  /*0cc0*/  DMUL R8, R12, R6 ;  /* 0x000000060c087228 */ /* 0x000fd00000000000 */
[----:B------:R-:W-:-:S08]  /*0cd0*/  DFMA R52, -R16, R8, R12 ;  /* 0x000000081034722b */ /* 0x000fd0000000010c */
[----:B------:R-:W-:Y:S02]  /*0ce0*/  DFMA R6, R6, R52, R8 ;  /* 0x000000340606722b */ /* 0x000fe40000000008 */
[----:B------:R-:W-:-:S08]  /*0cf0*/  DADD R8, R66, 1 ;  /* 0x3ff0000042087429 */ /* 0x000fd00000000000 */
[----:B------:R-:W-:Y:S01]  /*0d00*/  FFMA R5, RZ, R17, R7 ;  /* 0x00000011ff057223 */ /* 0x000fe20000000007 */
[----:B------:R-:W-:-:S04]  /*0d10*/  DMUL R2, R8, R2 ;  /* 0x0000000208027228 */ /* 0x000fc80000000000 */
[----:B------:R-:W-:-:S04]  /*0d20*/  FSETP.GT.AND P0, PT, |R5|, 1.469367938527859385e-39, PT ;  /* 0x001000000500780b */ /* 0x000fc80003f04200 */
[----:B------:R-:W-:-:S09]  /*0d30*/  DMUL R2, R2, 0.5 ;  /* 0x3fe0000002027828 */ /* 0x000fd20000000000 */
[----:B------:R-:W-:Y:S05]  /*0d40*/  @P0 BRA P1, `(.L_x_32) ;  /* 0x0000000000200947 */ /* 0x000fea0000800000 */
[----:B------:R-:W-:Y:S01]  /*0d50*/  IMAD.MOV.U32 R52, RZ, RZ, R12 ;  /* 0x000000ffff347224 */ /* 0x000fe200078e000c */
[----:B------:R-:W-:Y:S01]  /*0d60*/  MOV R53, R13 ;  /* 0x0000000d00357202 */ /* 0x000fe20000000f00 */
[----:B------:R-:W-:Y:S01]  /*0d70*/  IMAD.MOV.U32 R56, RZ, RZ, R16 ;  /* 0x000000ffff387224 */ /* 0x000fe200078e0010 */
[----:B------:R-:W-:Y:S01]  /*0d80*/  MOV R6, 0xdb0 ;  /* 0x00000db000067802 */ /* 0x000fe20000000f00 */
[----:B------:R-:W-:-:S07]  /*0d90*/  IMAD.MOV.U32 R55, RZ, RZ, R17 ;  /* 0x000000ffff377224 */ /* 0x000fce00078e0011 */
[----:B------:R-:W-:Y:S05]  /*0da0*/  CALL.REL.NOINC `($__internal_1_$__cuda_sm20_div_rn_f64_full) ;  /* 0x0000003400287944 */ /* 0x000fea0003c00000 */
[----:B------:R-:W-:Y:S01]  /*0db0*/  IMAD.MOV.U32 R6, RZ, RZ, R66 ;  /* 0x000000ffff067224 */ /* 0x000fe200078e0042 */
[----:B------:R-:W-:-:S07]  /*0dc0*/  MOV R7, R67 ;  /* 0x0000004300077202 */ /* 0x000fce0000000f00 */
.L_x_32:
[----:B------:R-:W-:Y:S05]  /*0dd0*/  BSYNC.RECONVERGENT B2 ;  /* 0x0000000000027941 */ /* 0x000fea0003800200 */
.L_x_31:
[----:B------:R-:W-:Y:S01]  /*0de0*/  BSSY.RECONVERGENT B2, `(.L_x_33) ;  /* 0x000005a000027945 */ /* 0x000fe20003800200 */
[----:B------:R-:W-:Y:S01]  /*0df0*/  DFMA R36, R2, R6, R36 ;  /* 0x000000060224722b */ /* 0x000fe20000000024 */
[----:B------:R-:W-:Y:S02]  /*0e00*/  CS2R R2, SRZ ;  /* 0x0000000000027805 */ /* 0x000fe4000001ff00 */
[----:B------:R-:W-:Y:S08]  /*0e10*/  @P5 BRA `(.L_x_34) ;  /* 0x0000000400585947 */ /* 0x000ff00003800000 */
[----:B------:R-:W-:Y:S01]  /*0e20*/  DADD R2, -R24, R16 ;  /* 0x0000000018027229 */ /* 0x000fe20000000110 */
[----:B------:R-:W-:Y:S01]  /*0e30*/  UMOV UR4, 0xfefa39ef ;  /* 0xfefa39ef00047882 */ /* 0x000fe20000000000 */
[----:B------:R-:W-:Y:S01]  /*0e40*/  UMOV UR5, 0x3fe62e42 ;  /* 0x3fe62e4200057882 */ /* 0x000fe20000000000 */
[----:B------:R-:W-:Y:S05]  /*0e50*/  BSSY.RECONVERGENT B0, `(.L_x_35) ;  /* 0x000003b000007945 */ /* 0x000fea0003800200 */
[----:B------:R-:W-:-:S08]  /*0e60*/  DMUL R6, R26, R2 ;  /* 0x000000021a067228 */ /* 0x000fd00000000000 */
[----:B------:R-:W-:Y:S01]  /*0e70*/  DFMA R2, R26, R2, R6 ;  /* 0x000000021a02722b */ /* 0x000fe20000000006 */
[----:B------:R-:W-:Y:S02]  /*0e80*/  IMAD.MOV.U32 R6, RZ, RZ, 0x652b82fe ;  /* 0x652b82feff067424 */ /* 0x000fe400078e00ff */
[----:B------:R-:W-:-:S06]  /*0e90*/  IMAD.MOV.U32 R7, RZ, RZ, 0x3ff71547 ;  /* 0x3ff71547ff077424 */ /* 0x000fcc00078e00ff */
[----:B------:R-:W-:Y:S01]  /*0ea0*/  DFMA R6, R2, R6, 6.75539944105574400000e+15 ;  /* 0x433800000206742b */ /* 0x000fe20000000006 */
[----:B------:R-:W-:-:S07]  /*0eb0*/  FSETP.GEU.AND P0, PT, |R3|, 4.1917929649353027344, PT ;  /* 0x4086232b0300780b */ /* 0x000fce0003f0e200 */
[----:B------:R-:W-:-:S08]  /*0ec0*/  DADD R12, R6, -6.75539944105574400000e+15 ;  /* 0xc3380000060c7429 */ /* 0x000fd00000000000 */
[----:B------:R-:W-:Y:S01]  /*0ed0*/  DFMA R52, R12, -UR4, R2 ;  /* 0x800000040c347c2b */ /* 0x000fe20008000002 */
[----:B------:R-:W-:Y:S01]  /*0ee0*/  UMOV UR4, 0x3b39803f ;  /* 0x3b39803f00047882 */ /* 0x000fe20000000000 */
[----:B------:R-:W-:-:S06]  /*0ef0*/  UMOV UR5, 0x3c7abc9e ;  /* 0x3c7abc9e00057882 */ /* 0x000fcc0000000000 */
[----:B------:R-:W-:Y:S01]  /*0f00*/  DFMA R12, R12, -UR4, R52 ;  /* 0x800000040c0c7c2b */ /* 0x000fe20008000034 */
[----:B------:R-:W-:Y:S01]  /*0f10*/  UMOV UR4, 0x69ce2bdf ;  /* 0x69ce2bdf00047882 */ /* 0x000fe20000000000 */
[----:B------:R-:W-:Y:S01]  /*0f20*/  IMAD.MOV.U32 R52, RZ, RZ, -0x35dec16 ;  /* 0xfca213eaff347424 */ /* 0x000fe200078e00ff */
[----:B------:R-:W-:Y:S01]  /*0f30*/  MOV R53, 0x3e928af3 ;  /* 0x3e928af300357802 */ /* 0x000fe20000000f00 */
[----:B------:R-:W-:-:S05]  /*0f40*/  UMOV UR5, 0x3e5ade15 ;  /* 0x3e5ade1500057882 */ /* 0x000fca0000000000 */
        /* <DEDUP_REMOVED lines=27> */
[----:B------:R-:W-:Y:S02]  /*1100*/  IMAD R13, R6, 0x100000, R53 ;  /* 0x00100000060d7824 */ /* 0x000fe400078e0235 */
[----:B------:R-:W-:Y:S01]  /*1110*/  IMAD.MOV.U32 R12, RZ, RZ, R52 ;  /* 0x000000ffff0c7224 */ /* 0x000fe200078e0034 */
[----:B------:R-:W-:Y:S06]  /*1120*/  @!P0 BRA `(.L_x_36) ;  /* 0x0000000000348947 */ /* 0x000fec0003800000 */
[----:B------:R-:W-:Y:S01]  /*1130*/  FSETP.GEU.AND P1, PT, |R3|, 4.2275390625, PT ;  /* 0x408748000300780b */ /* 0x000fe20003f2e200 */
[C---:B------:R-:W-:Y:S02]  /*1140*/  DADD R12, R2.reuse, +INF ;  /* 0x7ff00000020c7429 */ /* 0x040fe40000000000 */
[----:B------:R-:W-:-:S08]  /*1150*/  DSETP.GEU.AND P0, PT, R2, RZ, PT ;  /* 0x000000ff0200722a */ /* 0x000fd00003f0e000 */
[----:B------:R-:W-:Y:S02]  /*1160*/  FSEL R12, R12, RZ, P0 ;  /* 0x000000ff0c0c7208 */ /* 0x000fe40000000000 */
[----:B------:R-:W-:Y:S01]  /*1170*/  @!P1 LEA.HI R5, R6, R6, RZ, 0x1 ;  /* 0x0000000606059211 */ /* 0x000fe200078f08ff */
[----:B------:R-:W-:Y:S01]  /*1180*/  @!P1 IMAD.MOV.U32 R2, RZ, RZ, R52 ;  /* 0x000000ffff029224 */ /* 0x000fe200078e0034 */
[----:B------:R-:W-:Y:S02]  /*1190*/  FSEL R13, R13, RZ, P0 ;  /* 0x000000ff0d0d7208 */ /* 0x000fe40000000000 */
[----:B------:R-:W-:-:S04]  /*11a0*/  @!P1 SHF.R.S32.HI R5, RZ, 0x1, R5 ;  /* 0x00000001ff059819 */ /* 0x000fc80000011405 */
[----:B------:R-:W-:Y:S01]  /*11b0*/  @!P1 LEA R3, R5, R53, 0x14 ;  /* 0x0000003505039211 */ /* 0x000fe200078ea0ff */
[----:B------:R-:W-:-:S05]  /*11c0*/  @!P1 IMAD.IADD R6, R6, 0x1, -R5 ;  /* 0x0000000106069824 */ /* 0x000fca00078e0a05 */
[----:B------:R-:W-:Y:S01]  /*11d0*/  @!P1 LEA R7, R6, 0x3ff00000, 0x14 ;  /* 0x3ff0000006079811 */ /* 0x000fe200078ea0ff */
[----:B------:R-:W-:-:S06]  /*11e0*/  @!P1 IMAD.MOV.U32 R6, RZ, RZ, RZ ;  /* 0x000000ffff069224 */ /* 0x000fcc00078e00ff */
[----:B------:R-:W-:-:S11]  /*11f0*/  @!P1 DMUL R12, R2, R6 ;  /* 0x00000006020c9228 */ /* 0x000fd60000000000 */
.L_x_36:
[----:B------:R-:W-:Y:S05]  /*1200*/  BSYNC.RECONVERGENT B0 ;  /* 0x0000000000007941 */ /* 0x000fea0003800200 */
.L_x_35:
        /* <DEDUP_REMOVED lines=17> */
[----:B------:R-:W-:Y:S02]  /*1320*/  MOV R56, R54 ;  /* 0x0000003600387202 */ /* 0x000fe40000000f00 */
[----:B------:R-:W-:-:S07]  /*1330*/  MOV R6, 0x1350 ;  /* 0x0000135000067802 */ /* 0x000fce0000000f00 */
[----:B------:R-:W-:Y:S05]  /*1340*/  CALL.REL.NOINC `($__internal_1_$__cuda_sm20_div_rn_f64_full) ;  /* 0x0000002c00c07944 */ /* 0x000fea0003c00000 */
.L_x_38:
[----:B------:R-:W-:Y:S05]  /*1350*/  BSYNC.RECONVERGENT B3 ;  /* 0x0000000000037941 */ /* 0x000fea0003800200 */
.L_x_37:
[----:B------:R-:W-:-:S08]  /*1360*/  DADD R2, R22, R66 ;  /* 0x0000000016027229 */ /* 0x000fd00000000042 */
[----:B------:R-:W-:-:S11]  /*1370*/  DMUL R2, R28, R2 ;  /* 0x000000021c027228 */ /* 0x000fd60000000000 */
.L_x_34:
[----:B------:R-:W-:Y:S05]  /*1380*/  BSYNC.RECONVERGENT B2 ;  /* 0x0000000000027941 */ /* 0x000fea0003800200 */
.L_x_33:
[----:B------:R-:W0:Y:S01]  /*1390*/  MUFU.RCP64H R7, R17 ;  /* 0x0000001100077308 */ /* 0x000e220000001800 */
[----:B------:R-:W-:Y:S01]  /*13a0*/  IMAD.MOV.U32 R6, RZ, RZ, 0x1 ;  /* 0x00000001ff067424 */ /* 0x000fe200078e00ff */
[----:B------:R-:W-:Y:S01]  /*13b0*/  FSETP.GEU.AND P1, PT, |R11|, 6.5827683646048100446e-37, PT ;  /* 0x036000000b00780b */ /* 0x000fe20003f2e200 */
[----:B------:R-:W-:Y:S01]  /*13c0*/  DMUL R2, R8, R2 ;  /* 0x0000000208027228 */ /* 0x000fe20000000000 */
[----:B------:R-:W-:Y:S07]  /*13d0*/  BSSY.RECONVERGENT B2, `(.L_x_39) ;  /* 0x0000013000027945 */ /* 0x000fee0003800200 */
[----:B------:R-:W-:-:S02]  /*13e0*/  DMUL R2, R2, 0.5 ;  /* 0x3fe0000002027828 */ /* 0x000fc40000000000 */
        /* <DEDUP_REMOVED lines=12> */
[----:B------:R-:W-:Y:S01]  /*14b0*/  MOV R56, R16 ;  /* 0x0000001000387202 */ /* 0x000fe20000000f00 */
[----:B------:R-:W-:Y:S01]  /*14c0*/  IMAD.MOV.U32 R53, RZ, RZ, R11 ;  /* 0x000000ffff357224 */ /* 0x000fe200078e000b */
[----:B------:R-:W-:Y:S01]  /*14d0*/  MOV R6, 0x1500 ;  /* 0x0000150000067802 */ /* 0x000fe20000000f00 */
[----:B------:R-:W-:-:S07]  /*14e0*/  IMAD.MOV.U32 R55, RZ, RZ, R17 ;  /* 0x000000ffff377224 */ /* 0x000fce00078e0011 */
[----:B------:R-:W-:Y:S05]  /*14f0*/  CALL.REL.NOINC `($__internal_1_$__cuda_sm20_div_rn_f64_full) ;  /* 0x0000002c00547944 */ /* 0x000fea0003c00000 */
.L_x_40:
[----:B------:R-:W-:Y:S05]  /*1500*/  BSYNC.RECONVERGENT B2 ;  /* 0x0000000000027941 */ /* 0x000fea0003800200 */
.L_x_39:
[----:B------:R-:W-:-:S11]  /*1510*/  DFMA R34, R2, R66, R34 ;  /* 0x000000420222722b */ /* 0x000fd60000000022 */
.L_x_22:
[----:B------:R-:W-:Y:S05]  /*1520*/  BSYNC.RECONVERGENT B1 ;  /* 0x0000000000017941 */ /* 0x000fea0003800200 */
.L_x_21:
[----:B------:R-:W-:Y:S02]  /*1530*/  VIADD R0, R0, 0x1 ;  /* 0x0000000100007836 */ /* 0x000fe40000000000 */
[----:B------:R-:W-:Y:S01]  /*1540*/  VIADD R15, R15, 0x1 ;  /* 0x000000010f0f7836 */ /* 0x000fe20000000000 */
[----:B------:R-:W-:Y:S06]  /*1550*/  @P4 BRA `(.L_x_41) ;  /* 0xffffffec009c4947 */ /* 0x000fec000383ffff */
.L_x_20:
[----:B-----5:R-:W-:-:S06]  /*1560*/  IMAD.WIDE R8, R4, 0x8, R38 ;  /* 0x0000000804087825 */ /* 0x020fcc00078e0226 */
[----:B------:R-:W2:Y:S01]  /*1570*/  LDG.E.64 R8, desc[UR6][R8.64] ;  /* 0x0000000608087981 */ /* 0x000ea2000c1e1b00 */
[----:B------:R-:W-:-:S06]  /*1580*/  IMAD.WIDE R10, R4, 0x8, R50 ;  /* 0x00000008040a7825 */ /* 0x000fcc00078e0232 */
[----:B------:R-:W3:Y:S01]  /*1590*/  LDG.E.64 R10, desc[UR6][R10.64] ;  /* 0x000000060a0a7981 */ /* 0x000ee2000c1e1b00 */
[----:B------:R-:W-:Y:S01]  /*15a0*/  MOV R2, 0x1 ;  /* 0x0000000100027802 */ /* 0x000fe20000000f00 */
[----:B------:R-:W-:Y:S01]  /*15b0*/  BSSY.RECONVERGENT B1, `(.L_x_42) ;  /* 0x0000013000017945 */ /* 0x000fe20003800200 */
[----:B--2---:R-:W0:Y:S01]  /*15c0*/  MUFU.RCP64H R3, R9 ;  /* 0x0000000900037308 */ /* 0x004e220000001800 */
[----:B---3--:R-:W-:-:S03]  /*15d0*/  DMUL R52, R10, 0.75 ;  /* 0x3fe800000a347828 */ /* 0x008fc60000000000 */
[----:B0-----:R-:W-:-:S07]  /*15e0*/  DFMA R6, -R8, R2, 1 ;  /* 0x3ff000000806742b */ /* 0x001fce0000000102 */
[----:B------:R-:W-:Y:S01]  /*15f0*/  FSETP.GEU.AND P1, PT, |R53|, 6.5827683646048100446e-37, PT ;  /* 0x036000003500780b */ /* 0x000fe20003f2e200 */
        /* <DEDUP_REMOVED lines=11> */
[----:B------:R-:W-:Y:S01]  /*16b0*/  MOV R6, 0x16e0 ;  /* 0x000016e000067802 */ /* 0x000fe20000000f00 */
[----:B------:R-:W-:-:S07]  /*16c0*/  IMAD.MOV.U32 R55, RZ, RZ, R9 ;  /* 0x000000ffff377224 */ /* 0x000fce00078e0009 */
[----:B------:R-:W-:Y:S05]  /*16d0*/  CALL.REL.NOINC `($__internal_1_$__cuda_sm20_div_rn_f64_full) ;  /* 0x0000002800dc7944 */ /* 0x000fea0003c00000 */
.L_x_43:
[----:B------:R-:W-:Y:S05]  /*16e0*/  BSYNC.RECONVERGENT B1 ;  /* 0x0000000000017941 */ /* 0x000fea0003800200 */
.L_x_42:
[----:B------:R-:W-:-:S05]  /*16f0*/  IMAD.WIDE R2, R4, 0x8, R48 ;  /* 0x0000000804027825 */ /* 0x000fca00078e0230 */
[----:B------:R-:W2:Y:S01]  /*1700*/  LDG.E.64 R6, desc[UR6][R2.64] ;  /* 0x0000000602067981 */ /* 0x000ea2000c1e1b00 */
[----:B------:R-:W0:Y:S01]  /*1710*/  MUFU.RCP64H R13, R9 ;  /* 0x00000009000d7308 */ /* 0x000e220000001800 */
[----:B------:R-:W-:Y:S01]  /*1720*/  IMAD.MOV.U32 R12, RZ, RZ, 0x1 ;  /* 0x00000001ff0c7424 */ /* 0x000fe200078e00ff */
[----:B------:R-:W-:Y:S01]  /*1730*/  BSSY.RECONVERGENT B1, `(.L_x_44) ;  /* 0x0000015000017945 */ /* 0x000fe20003800200 */
[----:B------:R-:W-:-:S04]  /*1740*/  DADD R36, R66, R36 ;  /* 0x0000000042247229 */ /* 0x000fc80000000024 */
[----:B0-----:R-:W-:-:S08]  /*1750*/  DFMA R14, -R8, R12, 1 ;  /* 0x3ff00000080e742b */ /* 0x001fd0000000010c */
[----:B------:R-:W-:-:S08]  /*1760*/  DFMA R14, R14, R14, R14 ;  /* 0x0000000e0e0e722b */ /* 0x000fd0000000000e */
[----:B------:R-:W-:-:S08]  /*1770*/  DFMA R14, R12, R14, R12 ;  /* 0x0000000e0c0e722b */ /* 0x000fd0000000000c */
[----:B------:R-:W-:-:S08]  /*1780*/  DFMA R12, -R8, R14, 1 ;  /* 0x3ff00000080c742b */ /* 0x000fd0000000010e */
[----:B------:R-:W-:Y:S02]  /*1790*/  DFMA R14, R14, R12, R14 ;  /* 0x0000000c0e0e722b */ /* 0x000fe4000000000e */
[----:B--2---:R-:W-:-:S08]  /*17a0*/  DMUL R52, R6, 0.75 ;  /* 0x3fe8000006347828 */ /* 0x004fd00000000000 */
[----:B------:R-:W-:Y:S02]  /*17b0*/  DMUL R6, R14, R52 ;  /* 0x000000340e067228 */ /* 0x000fe40000000000 */
[----:B------:R-:W-:-:S06]  /*17c0*/  FSETP.GEU.AND P1, PT, |R53|, 6.5827683646048100446e-37, PT ;  /* 0x036000003500780b */ /* 0x000fcc0003f2e200 */
[----:B------:R-:W-:-:S08]  /*17d0*/  DFMA R12, -R8, R6, R52 ;  /* 0x00000006080c722b */ /* 0x000fd00000000134 */
[----:B------:R-:W-:-:S10]  /*17e0*/  DFMA R6, R14, R12, R6 ;  /* 0x0000000c0e06722b */ /* 0x000fd40000000006 */
[----:B------:R-:W-:-:S05]  /*17f0*/  FFMA R0, RZ, R9, R7 ;  /* 0x00000009ff007223 */ /* 0x000fca0000000007 */
[----:B------:R-:W-:-:S13]  /*1800*/  FSETP.GT.AND P0, PT, |R0|, 1.469367938527859385e-39, PT ;  /* 0x001000000000780b */ /* 0x000fda0003f04200 */
[----:B------:R-:W-:Y:S05]  /*1810*/  @P0 BRA P1, `(.L_x_45) ;  /* 0x0000000000180947 */ /* 0x000fea0000800000 */
[----:B------:R-:W-:Y:S01]  /*1820*/  MOV R56, R8 ;  /* 0x0000000800387202 */ /* 0x000fe20000000f00 */
[----:B------:R-:W-:Y:S01]  /*1830*/  IMAD.MOV.U32 R55, RZ, RZ, R9 ;  /* 0x000000ffff377224 */ /* 0x000fe200078e0009 */
[----:B------:R-:W-:-:S07]  /*1840*/  MOV R6, 0x1860 ;  /* 0x0000186000067802 */ /* 0x000fce0000000f00 */
[----:B------:R-:W-:Y:S05]  /*1850*/  CALL.REL.NOINC `($__internal_1_$__cuda_sm20_div_rn_f64_full) ;  /* 0x00000028007c7944 */ /* 0x000fea0003c00000 */
[----:B------:R-:W-:Y:S02]  /*1860*/  IMAD.MOV.U32 R6, RZ, RZ, R66 ;  /* 0x000000ffff067224 */ /* 0x000fe400078e0042 */
[----:B------:R-:W-:-:S07]  /*1870*/  IMAD.MOV.U32 R7, RZ, RZ, R67 ;  /* 0x000000ffff077224 */ /* 0x000fce00078e0043 */
.L_x_45:
[----:B------:R-:W-:Y:S05]  /*1880*/  BSYNC.RECONVERGENT B1 ;  /* 0x0000000000017941 */ /* 0x000fea0003800200 */
.L_x_44:
[----:B------:R-:W0:Y:S08]  /*1890*/  LDC.64 R14, c[0x4][0x50] ;  /* 0x01001400ff0e7b82 */ /* 0x000e300000000a00 */
[----:B------:R-:W1:Y:S01]  /*18a0*/  LDC.64 R8, c[0x4][0x28] ;  /* 0x01000a00ff087b82 */ /* 0x000e620000000a00 */
[----:B0-----:R-:W2:Y:S04]  /*18b0*/  LDG.E.64 R14, desc[UR6][R14.64] ;  /* 0x000000060e0e7981 */ /* 0x001ea8000c1e1b00 */
[----:B-1----:R-:W3:Y:S01]  /*18c0*/  LDG.E.64 R12, desc[UR6][R8.64] ;  /* 0x00000006080c7981 */ /* 0x002ee2000c1e1b00 */
[----:B------:R-:W-:Y:S01]  /*18d0*/  DADD R36, -R10, R36 ;  /* 0x000000000a247229 */ /* 0x000fe20000000124 */
[----:B------:R-:W-:-:S07]  /*18e0*/  IMAD.WIDE R42, R4, 0x8, R42 ;  /* 0x00000008042a7825 */ /* 0x000fce00078e022a */
[----:B--2---:R-:W-:-:S08]  /*18f0*/  DADD R36, R36, R14 ;  /* 0x0000000024247229 */ /* 0x004fd0000000000e */
[----:B---3--:R-:W-:-:S07]  /*1900*/  DMUL R12, R12, R36 ;  /* 0x000000240c0c7228 */ /* 0x008fce0000000000 */
[----:B------:R0:W-:Y:S04]  /*1910*/  STG.E.64 desc[UR6][R42.64], R12 ;  /* 0x0000000c2a007986 */ /* 0x0001e8000c101b06 */
[----:B------:R-:W2:Y:S04]  /*1920*/  LDG.E.64 R2, desc[UR6][R2.64] ;  /* 0x0000000602027981 */ /* 0x000ea8000c1e1b00 */
[----:B------:R-:W3:Y:S01]  /*1930*/  LDG.E.64 R10, desc[UR6][R8.64] ;  /* 0x00000006080a7981 */ /* 0x000ee2000c1e1b00 */
[----:B------:R-:W-:Y:S01]  /*1940*/  DADD R6, R6, R34 ;  /* 0x0000000006067229 */ /* 0x000fe20000000022 */
[----:B------:R-:W-:-:S07]  /*1950*/  IMAD.WIDE R40, R4, 0x8, R40 ;  /* 0x0000000804287825 */ /* 0x000fce00078e0228 */
[----:B--2---:R-:W-:-:S08]  /*1960*/  DADD R6, R6, -R2 ;  /* 0x0000000006067229 */ /* 0x004fd00000000802 */
[----:B---3--:R-:W-:-:S07]  /*1970*/  DMUL R6, R10, R6 ;  /* 0x000000060a067228 */ /* 0x008fce0000000000 */
[----:B------:R0:W-:Y:S01]  /*1980*/  STG.E.64 desc[UR6][R40.64], R6 ;  /* 0x0000000628007986 */ /* 0x0001e2000c101b06 */
[----:B------:R-:W-:Y:S05]  /*1990*/  BRA `(.L_x_19) ;  /* 0x0000001800947947 */ /* 0x000fea0003800000 */
.L_x_18:
[----:B------:R-:W0:Y:S08]  /*19a0*/  LDC.64 R14, c[0x4][0x60] ;  /* 0x01001800ff0e7b82 */ /* 0x000e300000000a00 */
[----:B------:R-:W1:Y:S08]  /*19b0*/  LDC.64 R38, c[0x4][0x80] ;  /* 0x01002000ff267b82 */ /* 0x000e700000000a00 */
[----:B------:R-:W2:Y:S08]  /*19c0*/  LDC.64 R36, c[0x4][0x78] ;  /* 0x01001e00ff247b82 */ /* 0x000eb00000000a00 */
[----:B------:R-:W3:Y:S01]  /*19d0*/  LDC.64 R34, c[0x4][0x58] ;  /* 0x01001600ff227b82 */ /* 0x000ee20000000a00 */
[----:B0-----:R-:W4:Y:S07]  /*19e0*/  LDG.E.64 R14, desc[UR6][R14.64] ;  /* 0x000000060e0e7981 */ /* 0x001f2e000c1e1b00 */
[----:B------:R-:W0:Y:S01]  /*19f0*/  LDC.64 R32, c[0x4][0x48] ;  /* 0x01001200ff207b82 */ /* 0x000e220000000a00 */
[----:B-1----:R-:W5:Y:S07]  /*1a00*/  LDG.E.64 R38, desc[UR6][R38.64] ;  /* 0x0000000626267981 */ /* 0x002f6e000c1e1b00 */
[----:B------:R-:W1:Y:S01]  /*1a10*/  LDC.64 R30, c[0x4][0x30] ;  /* 0x01000c00ff1e7b82 */ /* 0x000e620000000a00 */
[----:B--2---:R-:W5:Y:S07]  /*1a20*/  LDG.E.64 R36, desc[UR6][R36.64] ;  /* 0x0000000624247981 */ /* 0x004f6e000c1e1b00 */
[----:B------:R-:W2:Y:S01]  /*1a30*/  LDC.64 R28, c[0x4][0x40] ;  /* 0x01001000ff1c7b82 */ /* 0x000ea20000000a00 */
[----:B---3--:R-:W5:Y:S07]  /*1a40*/  LDG.E.64 R34, desc[UR6][R34.64] ;  /* 0x0000000622227981 */ /* 0x008f6e000c1e1b00 */
[----:B------:R-:W3:Y:S01]  /*1a50*/  LDC.64 R26, c[0x4][0x38] ;  /* 0x01000e00ff1a7b82 */ /* 0x000ee20000000a00 */
[----:B0-----:R-:W5:Y:S07]  /*1a60*/  LDG.E.64 R32, desc[UR6][R32.64] ;  /* 0x0000000620207981 */ /* 0x001f6e000c1e1b00 */
[----:B------:R-:W0:Y:S01]  /*1a70*/  LDC.64 R24, c[0x4][0x68] ;  /* 0x01001a00ff187b82 */ /* 0x000e220000000a00 */
[----:B-1----:R-:W5:Y:S07]  /*1a80*/  LDG.E.64 R30, desc[UR6][R30.64] ;  /* 0x000000061e1e7981 */ /* 0x002f6e000c1e1b00 */
[----:B------:R-:W1:Y:S01]  /*1a90*/  LDC.64 R22, c[0x4][0x70] ;  /* 0x01001c00ff167b82 */ /* 0x000e620000000a00 */
[----:B--2---:R-:W5:Y:S04]  /*1aa0*/  LDG.E.64 R28, desc[UR6][R28.64] ;  /* 0x000000061c1c7981 */ /* 0x004f68000c1e1b00 */
[----:B---3--:R-:W5:Y:S03]  /*1ab0*/  LDG.E.64 R26, desc[UR6][R26.64] ;  /* 0x000000061a1a7981 */ /* 0x008f66000c1e1b00 */
[----:B------:R-:W2:Y:S01]  /*1ac0*/  LDC.64 R16, c[0x0][0x390] ;  /* 0x0000e400ff107b82 */ /* 0x000ea20000000a00 */
[----:B0-----:R-:W5:Y:S04]  /*1ad0*/  LDG.E.64 R24, desc[UR6][R24.64] ;  /* 0x0000000618187981 */ /* 0x001f68000c1e1b00 */
[----:B-1----:R-:W5:Y:S01]  /*1ae0*/  LDG.E.64 R22, desc[UR6][R22.64] ;  /* 0x0000000616167981 */ /* 0x002f62000c1e1b00 */
[C---:B------:R-:W-:Y:S01]  /*1af0*/  IMAD R3, R4.reuse, R3, RZ ;  /* 0x0000000304037224 */ /* 0x040fe200078e02ff */
[C---:B------:R-:W-:Y:S01]  /*1b00*/  IADD3 R0, PT, PT, -R4.reuse, RZ, RZ ;  /* 0x000000ff04007210 */ /* 0x040fe20007ffe1ff */
[----:B------:R-:W-:Y:S01]  /*1b10*/  IMAD R2, R4, 0x6, RZ ;  /* 0x0000000604027824 */ /* 0x000fe200078e02ff */
[----:B------:R-:W-:-:S02]  /*1b20*/  CS2R R20, SRZ ;  /* 0x0000000000147805 */ /* 0x000fc4000001ff00 */
[----:B------:R-:W-:Y:S01]  /*1b30*/  CS2R R18, SRZ ;  /* 0x0000000000127805 */ /* 0x000fe2000001ff00 */
[----:B------:R-:W-:Y:S01]  /*1b40*/  UMOV UR4, URZ ;  /* 0x000000ff00047c82 */ /* 0x000fe20008000000 */
[----:B--2---:R-:W-:-:S04]  /*1b50*/  IMAD.WIDE R16, R4, 0x8, R16 ;  /* 0x0000000804107825 */ /* 0x004fc800078e0210 */
[----:B----4-:R-:W-:-:S07]  /*1b60*/  IMAD.WIDE R14, R4, 0x8, R14 ;  /* 0x00000008040e7825 */ /* 0x010fce00078e020e */
.L_x_74:
[----:B------:R-:W-:Y:S01]  /*1b70*/  ISETP.NE.AND P0, PT, R0, RZ, PT ;  /* 0x000000ff0000720c */ /* 0x000fe20003f05270 */
[----:B------:R-:W-:Y:S01]  /*1b80*/  UIADD3 UR4, UPT, UPT, UR4, 0x1, URZ ;  /* 0x0000000104047890 */ /* 0x000fe2000fffe0ff */
[----:B------:R-:W-:Y:S03]  /*1b90*/  BSSY.RECONVERGENT B1, `(.L_x_46) ;  /* 0x0000140000017945 */ /* 0x000fe60003800200 */
[----:B------:R-:W-:-:S08]  /*1ba0*/  UISETP.NE.AND UP0, UPT, UR4, 0x6, UPT ;  /* 0x000000060400788c */ /* 0x000fd0000bf05270 */
[----:B------:R-:W-:Y:S05]  /*1bb0*/  @!P0 BRA `(.L_x_47) ;  /* 0x0000001000f48947 */ /* 0x000fea0003800000 */
[----:B-----5:R-:W-:-:S06]  /*1bc0*/  IMAD.WIDE R8, R2, 0x4, R38 ;  /* 0x0000000402087825 */ /* 0x020fcc00078e0226 */
[----:B------:R-:W2:Y:S02]  /*1bd0*/  LDG.E R8, desc[UR6][R8.64] ;  /* 0x0000000608087981 */ /* 0x000ea4000c1e1900 */
[----:B--2---:R-:W-:-:S13]  /*1be0*/  ISETP.NE.AND P0, PT, R8, -0x1, PT ;  /* 0xffffffff0800780c */ /* 0x004fda0003f05270 */
[----:B------:R-:W-:Y:S05]  /*1bf0*/  @!P0 BRA `(.L_x_47) ;  /* 0x0000001000e48947 */ /* 0x000fea0003800000 */
[----:B------:R-:W-:-:S04]  /*1c00*/  IMAD.IADD R9, R3, 0x1, R8 ;  /* 0x0000000103097824 */ /* 0x000fc800078e0208 */
[----:B------:R-:W-:-:S06]  /*1c10*/  IMAD.WIDE R12, R9, 0x8, R36 ;  /* 0x00000008090c7825 */ /* 0x000fcc00078e0224 */
[----:B------:R-:W2:Y:S01]  /*1c20*/  LDG.E.64 R12, desc[UR6][R12.64] ;  /* 0x000000060c0c7981 */ /* 0x000ea2000c1e1b00 */
[----:B------:R-:W-:Y:S01]  /*1c30*/  BSSY.RECONVERGENT B2, `(.L_x_48) ;  /* 0x000005a000027945 */ /* 0x000fe20003800200 */
[----:B------:R-:W-:Y:S01]  /*1c40*/  CS2R R62, SRZ ;  /* 0x00000000003e7805 */ /* 0x000fe2000001ff00 */
[----:B--2---:R-:W-:-:S14]  /*1c50*/  DSETP.GTU.AND P4, PT, R12, R34, PT ;  /* 0x000000220c00722a */ /* 0x004fdc0003f8c000 */
[----:B------:R-:W-:Y:S05]  /*1c60*/  @P4 BRA `(.L_x_49) ;  /* 0x0000000400584947 */ /* 0x000fea0003800000 */
        /* <DEDUP_REMOVED lines=16> */
[----:B------:R-:W-:Y:S01]  /*1d70*/  MOV R54, 0xfca213ea ;  /* 0xfca213ea00367802 */ /* 0x000fe20000000f00 */
[----:B------:R-:W-:Y:S01]  /*1d80*/  IMAD.MOV.U32 R55, RZ, RZ, 0x3e928af3 ;  /* 0x3e928af3ff377424 */ /* 0x000fe200078e00ff */
        /* <DEDUP_REMOVED lines=39> */
[----:B------:R-:W-:Y:S01]  /*2000*/  @!P1 IADD3 R10, PT, PT, R10, -R5, RZ ;  /* 0x800000050a0a9210 */ /* 0x000fe20007ffe0ff */
[----:B------:R-:W-:-:S03]  /*2010*/  @!P1 IMAD R7, R5, 0x100000, R55 ;  /* 0x0010000005079824 */ /* 0x000fc600078e0237 */
[----:B------:R-:W-:Y:S01]  /*2020*/  @!P1 LEA R11, R10, 0x3ff00000, 0x14 ;  /* 0x3ff000000a0b9811 */ /* 0x000fe200078ea0ff */
[----:B------:R-:W-:-:S06]  /*2030*/  @!P1 IMAD.MOV.U32 R10, RZ, RZ, RZ ;  /* 0x000000ffff0a9224 */ /* 0x000fcc00078e00ff */
[----:B------:R-:W-:-:S11]  /*2040*/  @!P1 DMUL R52, R6, R10 ;  /* 0x0000000a06349228 */ /* 0x000fd60000000000 */
.L_x_51:
[----:B------:R-:W-:Y:S05]  /*2050*/  BSYNC.RECONVERGENT B0 ;  /* 0x0000000000007941 */ /* 0x000fea0003800200 */
.L_x_50:
[C---:B------:R-:W-:Y:S01]  /*2060*/  DADD R54, R52.reuse, 1 ;  /* 0x3ff0000034367429 */ /* 0x040fe20000000000 */
[----:B------:R-:W-:Y:S01]  /*2070*/  MOV R6, 0x1 ;  /* 0x0000000100067802 */ /* 0x000fe20000000f00 */
        /* <DEDUP_REMOVED lines=18> */
.L_x_53:
[----:B------:R-:W-:Y:S05]  /*21a0*/  BSYNC.RECONVERGENT B3 ;  /* 0x0000000000037941 */ /* 0x000fea0003800200 */
.L_x_52:
[----:B------:R-:W-:-:S08]  /*21b0*/  DADD R62, R26, R66 ;  /* 0x000000001a3e7229 */ /* 0x000fd00000000042 */
[----:B------:R-:W-:-:S11]  /*21c0*/  DMUL R62, R32, R62 ;  /* 0x0000003e203e7228 */ /* 0x000fd60000000000 */
.L_x_49:
[----:B------:R-:W-:Y:S05]  /*21d0*/  BSYNC.RECONVERGENT B2 ;  /* 0x0000000000027941 */ /* 0x000fea0003800200 */
.L_x_48:
[----:B------:R-:W-:Y:S01]  /*21e0*/  ISETP.NE.AND P5, PT, R4, R8, PT ;  /* 0x000000080400720c */ /* 0x000fe20003fa5270 */
[----:B------:R-:W-:Y:S01]  /*21f0*/  BSSY.RECONVERGENT B2, `(.L_x_54) ;  /* 0x0000024000027945 */ /* 0x000fe20003800200 */
[----:B------:R-:W-:-:S04]  /*2200*/  IMAD.WIDE R10, R9, 0x8, R24 ;  /* 0x00000008090a7825 */ /* 0x000fc800078e0218 */
[----:B------:R-:W-:-:S04]  /*2210*/  IMAD.WIDE R8, R9, 0x8, R22 ;  /* 0x0000000809087825 */ /* 0x000fc800078e0216 */
[----:B------:R-:W-:Y:S02]  /*2220*/  IMAD.MOV.U32 R66, RZ, RZ, 0x0 ;  /* 0x00000000ff427424 */ /* 0x000fe400078e00ff */
[----:B------:R-:W-:Y:S01]  /*2230*/  IMAD.MOV.U32 R67, RZ, RZ, 0x3ff00000 ;  /* 0x3ff00000ff437424 */ /* 0x000fe200078e00ff */
[----:B------:R-:W-:Y:S06]  /*2240*/  @!P5 BRA `(.L_x_55) ;  /* 0x000000000078d947 */ /* 0x000fec0003800000 */
[----:B------:R-:W2:Y:S01]  /*2250*/  LDG.E.64 R54, desc[UR6][R14.64] ;  /* 0x000000060e367981 */ /* 0x000ea2000c1e1b00 */
[----:B------:R-:W0:Y:S03]  /*2260*/  LDC.64 R6, c[0x0][0x398] ;  /* 0x0000e600ff067b82 */ /* 0x000e260000000a00 */
[----:B------:R-:W3:Y:S04]  /*2270*/  LDG.E.64 R58, desc[UR6][R8.64] ;  /* 0x00000006083a7981 */ /* 0x000ee8000c1e1b00 */
[----:B------:R-:W4:Y:S04]  /*2280*/  LDG.E.64 R52, desc[UR6][R10.64] ;  /* 0x000000060a347981 */ /* 0x000f28000c1e1b00 */
[----:B------:R-:W4:Y:S01]  /*2290*/  LDG.E.64 R56, desc[UR6][R16.64] ;  /* 0x0000000610387981 */ /* 0x000f22000c1e1b00 */
[----:B0-----:R-:W-:-:S05]  /*22a0*/  IMAD.WIDE R66, R4, 0x8, R6 ;  /* 0x0000000804427825 */ /* 0x001fca00078e0206 */
[----:B------:R-:W3:Y:S01]  /*22b0*/  LDG.E.64 R60, desc[UR6][R66.64] ;  /* 0x00000006423c7981 */ /* 0x000ee2000c1e1b00 */
[----:B------:R-:W-:Y:S01]  /*22c0*/  MOV R6, 0x1 ;  /* 0x0000000100067802 */ /* 0x000fe20000000f00 */
[----:B------:R-:W-:Y:S01]  /*22d0*/  BSSY.RECONVERGENT B3, `(.L_x_56) ;  /* 0x0000014000037945 */ /* 0x000fe20003800200 */
[----:B--2---:R-:W-:-:S06]  /*22e0*/  DMUL R54, R12, R54 ;  /* 0x000000360c367228 */ /* 0x004fcc0000000000 */
[----:B------:R-:W0:Y:S02]  /*22f0*/  MUFU.RCP64H R7, R55 ;  /* 0x0000003700077308 */ /* 0x000e240000001800 */
        /* <DEDUP_REMOVED lines=17> */
.L_x_57:
[----:B------:R-:W-:Y:S05]  /*2410*/  BSYNC.RECONVERGENT B3 ;  /* 0x0000000000037941 */ /* 0x000fea0003800200 */
.L_x_56:
[----:B------:R-:W-:-:S11]  /*2420*/  DADD R66, R66, 1 ;  /* 0x3ff0000042427429 */ /* 0x000fd60000000000 */
.L_x_55:
[----:B------:R-:W-:Y:S05]  /*2430*/  BSYNC.RECONVERGENT B2 ;  /* 0x0000000000027941 */ /* 0x000fea0003800200 */
.L_x_54:
[----:B------:R-:W-:Y:S01]  /*2440*/  BSSY.RECONVERGENT B2, `(.L_x_58) ;  /* 0x0000019000027945 */ /* 0x000fe20003800200 */
[----:B------:R-:W-:Y:S01]  /*2450*/  DMUL R62, R66, R62 ;  /* 0x0000003e423e7228 */ /* 0x000fe20000000000 */
[----:B------:R-:W-:Y:S02]  /*2460*/  CS2R R66, SRZ ;  /* 0x0000000000427805 */ /* 0x000fe4000001ff00 */
[----:B------:R-:W-:Y:S08]  /*2470*/  @!P5 BRA `(.L_x_59) ;  /* 0x000000000054d947 */ /* 0x000ff00003800000 */
[----:B------:R-:W2:Y:S01]  /*2480*/  LDG.E.64 R52, desc[UR6][R10.64] ;  /* 0x000000060a347981 */ /* 0x000ea2000c1e1b00 */
[----:B------:R-:W0:Y:S01]  /*2490*/  MUFU.RCP64H R7, R13 ;  /* 0x0000000d00077308 */ /* 0x000e220000001800 */
[----:B------:R-:W-:Y:S01]  /*24a0*/  IMAD.MOV.U32 R6, RZ, RZ, 0x1 ;  /* 0x00000001ff067424 */ /* 0x000fe200078e00ff */
[----:B------:R-:W-:Y:S05]  /*24b0*/  BSSY.RECONVERGENT B3, `(.L_x_59) ;  /* 0x0000011000037945 */ /* 0x000fea0003800200 */
[----:B0-----:R-:W-:-:S08]  /*24c0*/  DFMA R54, -R12, R6, 1 ;  /* 0x3ff000000c36742b */ /* 0x001fd00000000106 */
[----:B------:R-:W-:-:S08]  /*24d0*/  DFMA R54, R54, R54, R54 ;  /* 0x000000363636722b */ /* 0x000fd00000000036 */
[----:B------:R-:W-:-:S08]  /*24e0*/  DFMA R54, R6, R54, R6 ;  /* 0x000000360636722b */ /* 0x000fd00000000006 */
[----:B------:R-:W-:-:S08]  /*24f0*/  DFMA R6, -R12, R54, 1 ;  /* 0x3ff000000c06742b */ /* 0x000fd00000000136 */
[----:B------:R-:W-:-:S08]  /*2500*/  DFMA R6, R54, R6, R54 ;  /* 0x000000063606722b */ /* 0x000fd00000000036 */
[----:B--2---:R-:W-:Y:S01]  /*2510*/  DMUL R66, R52, R6 ;  /* 0x0000000634427228 */ /* 0x004fe20000000000 */
[----:B------:R-:W-:-:S07]  /*2520*/  FSETP.GEU.AND P1, PT, |R53|, 6.5827683646048100446e-37, PT ;  /* 0x036000003500780b */ /* 0x000fce0003f2e200 */
[----:B------:R-:W-:-:S08]  /*2530*/  DFMA R54, -R12, R66, R52 ;  /* 0x000000420c36722b */ /* 0x000fd00000000134 */
[----:B------:R-:W-:-:S10]  /*2540*/  DFMA R66, R6, R54, R66 ;  /* 0x000000360642722b */ /* 0x000fd40000000042 */
[----:B------:R-:W-:-:S05]  /*2550*/  FFMA R5, RZ, R13, R67 ;  /* 0x0000000dff057223 */ /* 0x000fca0000000043 */
[----:B------:R-:W-:-:S13]  /*2560*/  FSETP.GT.AND P0, PT, |R5|, 1.469367938527859385e-39, PT ;  /* 0x001000000500780b */ /* 0x000fda0003f04200 */
[----:B------:R-:W-:Y:S05]  /*2570*/  @P0 BRA P1, `(.L_x_60) ;  /* 0x0000000000100947 */ /* 0x000fea0000800000 */
[----:B------:R-:W-:Y:S01]  /*2580*/  IMAD.MOV.U32 R56, RZ, RZ, R12 ;  /* 0x000000ffff387224 */ /* 0x000fe200078e000c */
[----:B------:R-:W-:Y:S02]  /*2590*/  MOV R55, R13 ;  /* 0x0000000d00377202 */ /* 0x000fe40000000f00 */
[----:B------:R-:W-:-:S07]  /*25a0*/  MOV R6, 0x25c0 ;  /* 0x000025c000067802 */ /* 0x000fce0000000f00 */
[----:B------:R-:W-:Y:S05]  /*25b0*/  CALL.REL.NOINC `($__internal_1_$__cuda_sm20_div_rn_f64_full) ;  /* 0x0000001c00247944 */ /* 0x000fea0003c00000 */
.L_x_60:
[----:B------:R-:W-:Y:S05]  /*25c0*/  BSYNC.RECONVERGENT B3 ;  /* 0x0000000000037941 */ /* 0x000fea0003800200 */
.L_x_59:
[----:B------:R-:W-:Y:S05]  /*25d0*/  BSYNC.RECONVERGENT B2 ;  /* 0x0000000000027941 */ /* 0x000fea0003800200 */
.L_x_58:
[----:B------:R-:W-:Y:S01]  /*25e0*/  DMUL R62, R62, 0.5 ;  /* 0x3fe000003e3e7828 */ /* 0x000fe20000000000 */
[----:B------:R-:W-:Y:S07]  /*25f0*/  BSSY.RECONVERGENT B2, `(.L_x_61) ;  /* 0x000005a000027945 */ /* 0x000fee0003800200 */
[----:B------:R-:W-:Y:S01]  /*2600*/  DFMA R18, R62, R66, R18 ;  /* 0x000000423e12722b */ /* 0x000fe20000000012 */
[----:B------:R-:W-:Y:S01]  /*2610*/  CS2R R62, SRZ ;  /* 0x00000000003e7805 */ /* 0x000fe2000001ff00 */
[----:B------:R-:W-:Y:S09]  /*2620*/  @P4 BRA `(.L_x_62) ;  /* 0x0000000400584947 */ /* 0x000ff20003800000 */
        /* <DEDUP_REMOVED lines=62> */
.L_x_64:
[----:B------:R-:W-:Y:S05]  /*2a10*/  BSYNC.RECONVERGENT B0 ;  /* 0x0000000000007941 */ /* 0x000fea0003800200 */
.L_x_63:
[----:B------:R-:W-:Y:S01]  /*2a20*/  DADD R54, R56, 1 ;  /* 0x3ff0000038367429 */ /* 0x000fe20000000000 */
[----:B------:R-:W-:Y:S01]  /*2a30*/  IMAD.MOV.U32 R6, RZ, RZ, 0x1 ;  /* 0x00000001ff067424 */ /* 0x000fe200078e00ff */
[----:B------:R-:W-:Y:S04]  /*2a40*/  BSSY.RECONVERGENT B3, `(.L_x_65) ;  /* 0x0000012000037945 */ /* 0x000fe80003800200 */
[----:B------:R-:W0:Y:S02]  /*2a50*/  MUFU.RCP64H R7, R55 ;  /* 0x0000003700077308 */ /* 0x000e240000001800 */
[----:B0-----:R-:W-:-:S08]  /*2a60*/  DFMA R52, -R54, R6, 1 ;  /* 0x3ff000003634742b */ /* 0x001fd00000000106 */
[----:B------:R-:W-:-:S08]  /*2a70*/  DFMA R52, R52, R52, R52 ;  /* 0x000000343434722b */ /* 0x000fd00000000034 */
[----:B------:R-:W-:Y:S02]  /*2a80*/  DFMA R6, R6, R52, R6 ;  /* 0x000000340606722b */ /* 0x000fe40000000006 */
[----:B------:R-:W-:-:S06]  /*2a90*/  DADD R52, R56, -1 ;  /* 0xbff0000038347429 */ /* 0x000fcc0000000000 */
[----:B------:R-:W-:-:S04]  /*2aa0*/  DFMA R58, -R54, R6, 1 ;  /* 0x3ff00000363a742b */ /* 0x000fc80000000106 */
[----:B------:R-:W-:-:S04]  /*2ab0*/  FSETP.GEU.AND P1, PT, |R53|, 6.5827683646048100446e-37, PT ;  /* 0x036000003500780b */ /* 0x000fc80003f2e200 */
        /* <DEDUP_REMOVED lines=10> */
.L_x_66:
[----:B------:R-:W-:Y:S05]  /*2b60*/  BSYNC.RECONVERGENT B3 ;  /* 0x0000000000037941 */ /* 0x000fea0003800200 */
.L_x_65:
[----:B------:R-:W-:-:S08]  /*2b70*/  DADD R62, R26, R66 ;  /* 0x000000001a3e7229 */ /* 0x000fd00000000042 */
[----:B------:R-:W-:-:S11]  /*2b80*/  DMUL R62, R32, R62 ;  /* 0x0000003e203e7228 */ /* 0x000fd60000000000 */
.L_x_62:
[----:B------:R-:W-:Y:S05]  /*2b90*/  BSYNC.RECONVERGENT B2 ;  /* 0x0000000000027941 */ /* 0x000fea0003800200 */
.L_x_61:
[----:B------:R-:W-:Y:S01]  /*2ba0*/  BSSY.RECONVERGENT B2, `(.L_x_67) ;  /* 0x0000022000027945 */ /* 0x000fe20003800200 */
[----:B------:R-:W-:Y:S02]  /*2bb0*/  IMAD.MOV.U32 R66, RZ, RZ, 0x0 ;  /* 0x00000000ff427424 */ /* 0x000fe400078e00ff */
[----:B------:R-:W-:Y:S01]  /*2bc0*/  IMAD.MOV.U32 R67, RZ, RZ, 0x3ff00000 ;  /* 0x3ff00000ff437424 */ /* 0x000fe200078e00ff */
[----:B------:R-:W-:Y:S06]  /*2bd0*/  @!P5 BRA `(.L_x_68) ;  /* 0x000000000078d947 */ /* 0x000fec0003800000 */
[----:B------:R-:W2:Y:S01]  /*2be0*/  LDG.E.64 R54, desc[UR6][R14.64] ;  /* 0x000000060e367981 */ /* 0x000ea2000c1e1b00 */
[----:B------:R-:W0:Y:S03]  /*2bf0*/  LDC.64 R6, c[0x0][0x398] ;  /* 0x0000e600ff067b82 */ /* 0x000e260000000a00 */
[----:B------:R-:W3:Y:S04]  /*2c00*/  LDG.E.64 R56, desc[UR6][R8.64] ;  /* 0x0000000608387981 */ /* 0x000ee8000c1e1b00 */
[----:B------:R-:W4:Y:S01]  /*2c10*/  LDG.E.64 R10, desc[UR6][R10.64] ;  /* 0x000000060a0a7981 */ /* 0x000f22000c1e1b00 */
[----:B0-----:R-:W-:-:S03]  /*2c20*/  IMAD.WIDE R64, R4, 0x8, R6 ;  /* 0x0000000804407825 */ /* 0x001fc600078e0206 */
[----:B------:R-:W4:Y:S04]  /*2c30*/  LDG.E.64 R6, desc[UR6][R16.64] ;  /* 0x0000000610067981 */ /* 0x000f28000c1e1b00 */
[----:B------:R-:W3:Y:S01]  /*2c40*/  LDG.E.64 R52, desc[UR6][R64.64] ;  /* 0x0000000640347981 */ /* 0x000ee2000c1e1b00 */
[----:B------:R-:W-:Y:S01]  /*2c50*/  IMAD.MOV.U32 R58, RZ, RZ, 0x1 ;  /* 0x00000001ff3a7424 */ /* 0x000fe200078e00ff */
        /* <DEDUP_REMOVED lines=17> */
[----:B------:R-:W-:Y:S02]  /*2d70*/  MOV R56, R54 ;  /* 0x0000003600387202 */ /* 0x000fe40000000f00 */
[----:B------:R-:W-:-:S07]  /*2d80*/  MOV R6, 0x2da0 ;  /* 0x00002da000067802 */ /* 0x000fce0000000f00 */
[----:B------:R-:W-:Y:S05]  /*2d90*/  CALL.REL.NOINC `($__internal_1_$__cuda_sm20_div_rn_f64_full) ;  /* 0x00000014002c7944 */ /* 0x000fea0003c00000 */
.L_x_70:
[----:B------:R-:W-:Y:S05]  /*2da0*/  BSYNC.RECONVERGENT B3 ;  /* 0x0000000000037941 */ /* 0x000fea0003800200 */
.L_x_69:
[----:B------:R-:W-:-:S11]  /*2db0*/  DADD R66, R66, 1 ;  /* 0x3ff0000042427429 */ /* 0x000fd60000000000 */
.L_x_68:
[----:B------:R-:W-:Y:S05]  /*2dc0*/  BSYNC.RECONVERGENT B2 ;  /* 0x0000000000027941 */ /* 0x000fea0003800200 */
.L_x_67:
        /* <DEDUP_REMOVED lines=24> */
.L_x_73:
[----:B------:R-:W-:Y:S05]  /*2f50*/  BSYNC.RECONVERGENT B3 ;  /* 0x0000000000037941 */ /* 0x000fea0003800200 */
.L_x_72:
[----:B------:R-:W-:Y:S05]  /*2f60*/  BSYNC.RECONVERGENT B2 ;  /* 0x0000000000027941 */ /* 0x000fea0003800200 */
.L_x_71:
[----:B------:R-:W-:-:S08]  /*2f70*/  DMUL R62, R62, 0.5 ;  /* 0x3fe000003e3e7828 */ /* 0x000fd00000000000 */
[----:B------:R-:W-:-:S11]  /*2f80*/  DFMA R20, R62, R66, R20 ;  /* 0x000000423e14722b */ /* 0x000fd60000000014 */
.L_x_47:
[----:B------:R-:W-:Y:S05]  /*2f90*/  BSYNC.RECONVERGENT B1 ;  /* 0x0000000000017941 */ /* 0x000fea0003800200 */
.L_x_46:
[----:B------:R-:W-:Y:S01]  /*2fa0*/  IADD3 R0, PT, PT, R0, 0x1, RZ ;  /* 0x0000000100007810 */ /* 0x000fe20007ffe0ff */
[----:B------:R-:W-:Y:S01]  /*2fb0*/  VIADD R2, R2, 0x1 ;  /* 0x0000000102027836 */ /* 0x000fe20000000000 */
[----:B------:R-:W-:Y:S06]  /*2fc0*/  BRA.U UP0, `(.L_x_74) ;  /* 0xffffffe900e87547 */ /* 0x000fec000b83ffff */
[----:B------:R-:W2:Y:S01]  /*2fd0*/  LDG.E.64 R14, desc[UR6][R14.64] ;  /* 0x000000060e0e7981 */ /* 0x000ea2000c1e1b00 */
[----:B-----5:R-:W-:-:S06]  /*2fe0*/  IMAD.WIDE R8, R4, 0x8, R50 ;  /* 0x0000000804087825 */ /* 0x020fcc00078e0232 */
[----:B------:R-:W3:Y:S01]  /*2ff0*/  LDG.E.64 R8, desc[UR6][R8.64] ;  /* 0x0000000608087981 */ /* 0x000ee2000c1e1b00 */
[----:B------:R-:W-:Y:S01]  /*3000*/  IMAD.MOV.U32 R2, RZ, RZ, 0x1 ;  /* 0x00000001ff027424 */ /* 0x000fe200078e00ff */
        /* <DEDUP_REMOVED lines=19> */
.L_x_76:
[----:B------:R-:W-:Y:S05]  /*3140*/  BSYNC.RECONVERGENT B1 ;  /* 0x0000000000017941 */ /* 0x000fea0003800200 */
.L_x_75:
        /* <DEDUP_REMOVED lines=23> */
[----:B------:R-:W-:Y:S01]  /*32c0*/  MOV R6, R66 ;  /* 0x0000004200067202 */ /* 0x000fe20000000f00 */
[----:B------:R-:W-:-:S07]  /*32d0*/  IMAD.MOV.U32 R7, RZ, RZ, R67 ;  /* 0x000000ffff077224 */ /* 0x000fce00078e0043 */
.L_x_78:
[----:B------:R-:W-:Y:S05]  /*32e0*/  BSYNC.RECONVERGENT B1 ;  /* 0x0000000000017941 */ /* 0x000fea0003800200 */
.L_x_77:
        /* <DEDUP_REMOVED lines=15> */
[----:B------:R1:W-:Y:S04]  /*33e0*/  STG.E.64 desc[UR6][R40.64], R6 ;  /* 0x0000000628007986 */ /* 0x0003e8000c101b06 */
.L_x_19:
[----:B-----5:R-:W-:-:S06]  /*33f0*/  IMAD.WIDE R2, R4, 0x8, R50 ;  /* 0x0000000804027825 */ /* 0x020fcc00078e0232 */
[----:B------:R-:W2:Y:S01]  /*3400*/  LDG.E.64 R2, desc[UR6][R2.64] ;  /* 0x0000000602027981 */ /* 0x000ea2000c1e1b00 */
[----:B------:R-:W-:-:S04]  /*3410*/  IMAD.WIDE R46, R4, 0x8, R46 ;  /* 0x00000008042e7825 */ /* 0x000fc800078e022e */
[C---:B01----:R-:W-:Y:S01]  /*3420*/  IMAD.WIDE R6, R4.reuse, 0x8, R48 ;  /* 0x0000000804067825 */ /* 0x043fe200078e0230 */
[----:B------:R-:W0:Y:S08]  /*3430*/  LDC.64 R8, c[0x4][0x88] ;  /* 0x01002200ff087b82 */ /* 0x000e300000000a00 */
[----:B------:R-:W1:Y:S01]  /*3440*/  LDC.64 R10, c[0x4][0x90] ;  /* 0x01002400ff0a7b82 */ /* 0x000e620000000a00 */
[----:B--2---:R-:W-:Y:S04]  /*3450*/  STG.E.64 desc[UR6][R46.64], R2 ;  /* 0x000000022e007986 */ /* 0x004fe8000c101b06 */
[----:B------:R-:W2:Y:S03]  /*3460*/  LDG.E.64 R6, desc[UR6][R6.64] ;  /* 0x0000000606067981 */ /* 0x000ea6000c1e1b00 */
[----:B------:R-:W3:Y:S01]  /*3470*/  LDC.64 R14, c[0x4][0x98] ;  /* 0x01002600ff0e7b82 */ /* 0x000ee20000000a00 */
[----:B------:R-:W-:-:S07]  /*3480*/  IMAD.WIDE R44, R4, 0x8, R44 ;  /* 0x00000008042c7825 */ /* 0x000fce00078e022c */
[----:B------:R-:W4:Y:S01]  /*3490*/  LDC.64 R20, c[0x4][0xa0] ;  /* 0x01002800ff147b82 */ /* 0x000f220000000a00 */
[----:B--2---:R2:W-:Y:S04]  /*34a0*/  STG.E.64 desc[UR6][R44.64], R6 ;  /* 0x000000062c007986 */ /* 0x0045e8000c101b06 */
[----:B0-----:R-:W2:Y:S04]  /*34b0*/  LDG.E.64 R8, desc[UR6][R8.64] ;  /* 0x0000000608087981 */ /* 0x001ea8000c1e1b00 */
[----:B-1----:R-:W2:Y:S04]  /*34c0*/  LDG.E.64 R10, desc[UR6][R10.64] ;  /* 0x000000060a0a7981 */ /* 0x002ea8000c1e1b00 */
[----:B---3--:R-:W3:Y:S04]  /*34d0*/  LDG.E.64 R14, desc[UR6][R14.64] ;  /* 0x000000060e0e7981 */ /* 0x008ee8000c1e1b00 */
[----:B----4-:R-:W4:Y:S01]  /*34e0*/  LDG.E.64 R18, desc[UR6][R20.64] ;  /* 0x0000000614127981 */ /* 0x010f22000c1e1b00 */
[----:B--2---:R-:W0:Y:S01]  /*34f0*/  MUFU.RCP64H R7, 6 ;  /* 0x4018000000077908 */ /* 0x004e220000001800 */
[----:B------:R-:W-:Y:S01]  /*3500*/  MOV R6, 0x1 ;  /* 0x0000000100067802 */ /* 0x000fe20000000f00 */
[----:B------:R-:W-:-:S04]  /*3510*/  IMAD.WIDE R2, R4, 0x8, R8 ;  /* 0x0000000804027825 */ /* 0x000fc800078e0208 */
[C---:B------:R-:W-:Y:S02]  /*3520*/  IMAD.WIDE R12, R4.reuse, 0x8, R10 ;  /* 0x00000008040c7825 */ /* 0x040fe400078e020a */
[----:B------:R-:W2:Y:S02]  /*3530*/  LDG.E.64 R2, desc[UR6][R2.64] ;  /* 0x0000000602027981 */ /* 0x000ea4000c1e1b00 */
[C---:B---3--:R-:W-:Y:S02]  /*3540*/  IMAD.WIDE R16, R4.reuse, 0x8, R14 ;  /* 0x0000000804107825 */ /* 0x048fe400078e020e */
[----:B------:R-:W2:Y:S02]  /*3550*/  LDG.E.64 R12, desc[UR6][R12.64] ;  /* 0x000000060c0c7981 */ /* 0x000ea4000c1e1b00 */
[----:B----4-:R-:W-:Y:S02]  /*3560*/  IMAD.WIDE R18, R4, 0x8, R18 ;  /* 0x0000000804127825 */ /* 0x010fe400078e0212 */
[----:B------:R-:W3:Y:S04]  /*3570*/  LDG.E.64 R16, desc[UR6][R16.64] ;  /* 0x0000000610107981 */ /* 0x000ee8000c1e1b00 */
[----:B------:R-:W4:Y:S01]  /*3580*/  LDG.E.64 R18, desc[UR6][R18.64] ;  /* 0x0000000612127981 */ /* 0x000f22000c1e1b00 */
[----:B------:R-:W-:Y:S01]  /*3590*/  IMAD.MOV.U32 R10, RZ, RZ, 0x0 ;  /* 0x00000000ff0a7424 */ /* 0x000fe200078e00ff */
[----:B------:R-:W-:Y:S01]  /*35a0*/  BSSY.RECONVERGENT B1, `(.L_x_79) ;  /* 0x0000015000017945 */ /* 0x000fe20003800200 */
[----:B------:R-:W-:-:S06]  /*35b0*/  IMAD.MOV.U32 R11, RZ, RZ, 0x40180000 ;  /* 0x40180000ff0b7424 */ /* 0x000fcc00078e00ff */
[----:B0-----:R-:W-:-:S08]  /*35c0*/  DFMA R8, R6, -R10, 1 ;  /* 0x3ff000000608742b */ /* 0x001fd0000000080a */
[----:B------:R-:W-:-:S08]  /*35d0*/  DFMA R8, R8, R8, R8 ;  /* 0x000000080808722b */ /* 0x000fd00000000008 */
[----:B------:R-:W-:-:S08]  /*35e0*/  DFMA R8, R6, R8, R6 ;  /* 0x000000080608722b */ /* 0x000fd00000000006 */
[----:B------:R-:W-:-:S08]  /*35f0*/  DFMA R6, R8, -R10, 1 ;  /* 0x3ff000000806742b */ /* 0x000fd0000000080a */
[----:B------:R-:W-:Y:S02]  /*3600*/  DFMA R6, R8, R6, R8 ;  /* 0x000000060806722b */ /* 0x000fe40000000008 */
[----:B--2---:R-:W-:-:S08]  /*3610*/  DFMA R2, R12, 2, R2 ;  /* 0x400000000c02782b */ /* 0x004fd00000000002 */
[----:B---3--:R-:W-:-:S08]  /*3620*/  DFMA R2, R16, 2, R2 ;  /* 0x400000001002782b */ /* 0x008fd00000000002 */
[----:B----4-:R-:W-:-:S08]  /*3630*/  DADD R52, R2, R18 ;  /* 0x0000000002347229 */ /* 0x010fd00000000012 */
[----:B------:R-:W-:Y:S02]  /*3640*/  DMUL R66, R52, R6 ;  /* 0x0000000634427228 */ /* 0x000fe40000000000 */
[----:B------:R-:W-:-:S06]  /*3650*/  FSETP.GEU.AND P1, PT, |R53|, 6.5827683646048100446e-37, PT ;  /* 0x036000003500780b */ /* 0x000fcc0003f2e200 */
[----:B------:R-:W-:-:S08]  /*3660*/  DFMA R2, R66, -6, R52 ;  /* 0xc01800004202782b */ /* 0x000fd00000000034 */
[----:B------:R-:W-:-:S10]  /*3670*/  DFMA R66, R6, R2, R66 ;  /* 0x000000020642722b */ /* 0x000fd40000000042 */
[----:B------:R-:W-:-:S05]  /*3680*/  FFMA R0, RZ, 2.375, R67 ;  /* 0x40180000ff007823 */ /* 0x000fca0000000043 */
[----:B------:R-:W-:-:S13]  /*3690*/  FSETP.GT.AND P0, PT, |R0|, 1.469367938527859385e-39, PT ;  /* 0x001000000000780b */ /* 0x000fda0003f04200 */
[----:B------:R-:W-:Y:S05]  /*36a0*/  @P0 BRA P1, `(.L_x_80) ;  /* 0x0000000000100947 */ /* 0x000fea0000800000 */
[----:B------:R-:W-:Y:S01]  /*36b0*/  IMAD.MOV.U32 R56, RZ, RZ, RZ ;  /* 0x000000ffff387224 */ /* 0x000fe200078e00ff */
[----:B------:R-:W-:Y:S01]  /*36c0*/  MOV R6, 0x36f0 ;  /* 0x000036f000067802 */ /* 0x000fe20000000f00 */
[----:B------:R-:W-:-:S07]  /*36d0*/  IMAD.MOV.U32 R55, RZ, RZ, 0x40180000 ;  /* 0x40180000ff377424 */ /* 0x000fce00078e00ff */
[----:B------:R-:W-:Y:S05]  /*36e0*/  CALL.REL.NOINC `($__internal_1_$__cuda_sm20_div_rn_f64_full) ;  /* 0x0000000800d87944 */ /* 0x000fea0003c00000 */
.L_x_80:
[----:B------:R-:W-:Y:S05]  /*36f0*/  BSYNC.RECONVERGENT B1 ;  /* 0x0000000000017941 */ /* 0x000fea0003800200 */
.L_x_79:
[----:B------:R-:W0:Y:S08]  /*3700*/  LDC.64 R8, c[0x0][0x380] ;  /* 0x0000e000ff087b82 */ /* 0x000e300000000a00 */
[----:B------:R-:W1:Y:S01]  /*3710*/  LDC.64 R2, c[0x4][0x20] ;  /* 0x01000800ff027b82 */ /* 0x000e620000000a00 */
[----:B0-----:R-:W-:-:S05]  /*3720*/  IMAD.WIDE R8, R4, 0x8, R8 ;  /* 0x0000000804087825 */ /* 0x001fca00078e0208 */
[----:B------:R-:W2:Y:S04]  /*3730*/  LDG.E.64 R6, desc[UR6][R8.64] ;  /* 0x0000000608067981 */ /* 0x000ea8000c1e1b00 */
[----:B-1----:R-:W2:Y:S01]  /*3740*/  LDG.E.64 R2, desc[UR6][R2.64] ;  /* 0x0000000602027981 */ /* 0x002ea2000c1e1b00 */
[----:B------:R-:W0:Y:S08]  /*3750*/  LDC.64 R10, c[0x4][0xa8] ;  /* 0x01002a00ff0a7b82 */ /* 0x000e300000000a00 */
[----:B------:R-:W1:Y:S08]  /*3760*/  LDC.64 R12, c[0x4][0xb0] ;  /* 0x01002c00ff0c7b82 */ /* 0x000e700000000a00 */
[----:B------:R-:W3:Y:S08]  /*3770*/  LDC.64 R16, c[0x4][0xb8] ;  /* 0x01002e00ff107b82 */ /* 0x000ef00000000a00 */
[----:B------:R-:W4:Y:S01]  /*3780*/  LDC.64 R22, c[0x4][0xc0] ;  /* 0x01003000ff167b82 */ /* 0x000f220000000a00 */
[----:B--2---:R-:W-:-:S07]  /*3790*/  DFMA R6, R2, R66, R6 ;  /* 0x000000420206722b */ /* 0x004fce0000000006 */
[----:B------:R2:W-:Y:S04]  /*37a0*/  STG.E.64 desc[UR6][R8.64], R6 ;  /* 0x0000000608007986 */ /* 0x0005e8000c101b06 */
[----:B0-----:R-:W5:Y:S04]  /*37b0*/  LDG.E.64 R10, desc[UR6][R10.64] ;  /* 0x000000060a0a7981 */ /* 0x001f68000c1e1b00 */
[----:B-1----:R-:W5:Y:S04]  /*37c0*/  LDG.E.64 R12, desc[UR6][R12.64] ;  /* 0x000000060c0c7981 */ /* 0x002f68000c1e1b00 */
[----:B---3--:R-:W3:Y:S04]  /*37d0*/  LDG.E.64 R16, desc[UR6][R16.64] ;  /* 0x0000000610107981 */ /* 0x008ee8000c1e1b00 */
[----:B----4-:R-:W4:Y:S01]  /*37e0*/  LDG.E.64 R20, desc[UR6][R22.64] ;  /* 0x0000000616147981 */ /* 0x010f22000c1e1b00 */
[----:B--2---:R-:W0:Y:S01]  /*37f0*/  MUFU.RCP64H R7, 6 ;  /* 0x4018000000077908 */ /* 0x004e220000001800 */
[----:B------:R-:W-:-:S02]  /*3800*/  IMAD.MOV.U32 R6, RZ, RZ, 0x1 ;  /* 0x00000001ff067424 */ /* 0x000fc400078e00ff */
[----:B-----5:R-:W-:-:S04]  /*3810*/  IMAD.WIDE R2, R4, 0x8, R10 ;  /* 0x0000000804027825 */ /* 0x020fc800078e020a */
[C---:B------:R-:W-:Y:S02]  /*3820*/  IMAD.WIDE R14, R4.reuse, 0x8, R12 ;  /* 0x00000008040e7825 */ /* 0x040fe400078e020c */
[----:B------:R-:W2:Y:S02]  /*3830*/  LDG.E.64 R2, desc[UR6][R2.64] ;  /* 0x0000000602027981 */ /* 0x000ea4000c1e1b00 */
[C---:B---3--:R-:W-:Y:S02]  /*3840*/  IMAD.WIDE R18, R4.reuse, 0x8, R16 ;  /* 0x0000000804127825 */ /* 0x048fe400078e0210 */
[----:B------:R-:W2:Y:S02]  /*3850*/  LDG.E.64 R14, desc[UR6][R14.64] ;  /* 0x000000060e0e7981 */ /* 0x000ea4000c1e1b00 */
[----:B----4-:R-:W-:Y:S02]  /*3860*/  IMAD.WIDE R20, R4, 0x8, R20 ;  /* 0x0000000804147825 */ /* 0x010fe400078e0214 */
[----:B------:R-:W3:Y:S04]  /*3870*/  LDG.E.64 R18, desc[UR6][R18.64] ;  /* 0x0000000612127981 */ /* 0x000ee8000c1e1b00 */
[----:B------:R-:W4:Y:S01]  /*3880*/  LDG.E.64 R20, desc[UR6][R20.64] ;  /* 0x0000000614147981 */ /* 0x000f22000c1e1b00 */
[----:B------:R-:W-:-:S02]  /*3890*/  HFMA2 R11, -RZ, RZ, 2.046875, 0 ;  /* 0x40180000ff0b7431 */ /* 0x000fc400000001ff */
[----:B------:R-:W-:-:S06]  /*38a0*/  IMAD.MOV.U32 R10, RZ, RZ, 0x0 ;  /* 0x00000000ff0a7424 */ /* 0x000fcc00078e00ff */
[----:B0-----:R-:W-:-:S08]  /*38b0*/  DFMA R12, R6, -R10, 1 ;  /* 0x3ff00000060c742b */ /* 0x001fd0000000080a */
[----:B------:R-:W-:-:S08]  /*38c0*/  DFMA R12, R12, R12, R12 ;  /* 0x0000000c0c0c722b */ /* 0x000fd0000000000c */
[----:B------:R-:W-:-:S08]  /*38d0*/  DFMA R12, R6, R12, R6 ;  /* 0x0000000c060c722b */ /* 0x000fd00000000006 */
[----:B------:R-:W-:-:S08]  /*38e0*/  DFMA R10, R12, -R10, 1 ;  /* 0x3ff000000c0a742b */ /* 0x000fd0000000080a */
[----:B------:R-:W-:Y:S01]  /*38f0*/  DFMA R10, R12, R10, R12 ;  /* 0x0000000a0c0a722b */ /* 0x000fe2000000000c */
[----:B------:R-:W-:Y:S01]  /*3900*/  BSSY.RECONVERGENT B1, `(.L_x_81) ;  /* 0x000000f000017945 */ /* 0x000fe20003800200 */
[----:B--2---:R-:W-:-:S08]  /*3910*/  DFMA R2, R14, 2, R2 ;  /* 0x400000000e02782b */ /* 0x004fd00000000002 */
[----:B---3--:R-:W-:-:S08]  /*3920*/  DFMA R2, R18, 2, R2 ;  /* 0x400000001202782b */ /* 0x008fd00000000002 */
[----:B----4-:R-:W-:-:S08]  /*3930*/  DADD R52, R2, R20 ;  /* 0x0000000002347229 */ /* 0x010fd00000000014 */
[----:B------:R-:W-:-:S08]  /*3940*/  DMUL R66, R10, R52 ;  /* 0x000000340a427228 */ /* 0x000fd00000000000 */
[----:B------:R-:W-:-:S08]  /*3950*/  DFMA R2, R66, -6, R52 ;  /* 0xc01800004202782b */ /* 0x000fd00000000034 */
[----:B------:R-:W-:Y:S01]  /*3960*/  DFMA R66, R10, R2, R66 ;  /* 0x000000020a42722b */ /* 0x000fe20000000042 */
[----:B------:R-:W-:-:S09]  /*3970*/  FSETP.GEU.AND P1, PT, |R53|, 6.5827683646048100446e-37, PT ;  /* 0x036000003500780b */ /* 0x000fd20003f2e200 */
[----:B------:R-:W-:-:S05]  /*3980*/  FFMA R0, RZ, 2.375, R67 ;  /* 0x40180000ff007823 */ /* 0x000fca0000000043 */
[----:B------:R-:W-:-:S13]  /*3990*/  FSETP.GT.AND P0, PT, |R0|, 1.469367938527859385e-39, PT ;  /* 0x001000000000780b */ /* 0x000fda0003f04200 */
[----:B------:R-:W-:Y:S05]  /*39a0*/  @P0 BRA P1, `(.L_x_82) ;  /* 0x0000000000100947 */ /* 0x000fea0000800000 */
[----:B------:R-:W-:Y:S01]  /*39b0*/  IMAD.MOV.U32 R56, RZ, RZ, RZ ;  /* 0x000000ffff387224 */ /* 0x000fe200078e00ff */
[----:B------:R-:W-:Y:S01]  /*39c0*/  MOV R6, 0x39f0 ;  /* 0x000039f000067802 */ /* 0x000fe20000000f00 */
[----:B------:R-:W-:-:S07]  /*39d0*/  IMAD.MOV.U32 R55, RZ, RZ, 0x40180000 ;  /* 0x40180000ff377424 */ /* 0x000fce00078e00ff */
[----:B------:R-:W-:Y:S05]  /*39e0*/  CALL.REL.NOINC `($__internal_1_$__cuda_sm20_div_rn_f64_full) ;  /* 0x0000000800187944 */ /* 0x000fea0003c00000 */
.L_x_82:
[----:B------:R-:W-:Y:S05]  /*39f0*/  BSYNC.RECONVERGENT B1 ;  /* 0x0000000000017941 */ /* 0x000fea0003800200 */
.L_x_81:
        /* <DEDUP_REMOVED lines=25> */
[----:B------:R-:W-:-:S02]  /*3b90*/  HFMA2 R12, -RZ, RZ, 0, 0 ;  /* 0x00000000ff0c7431 */ /* 0x000fc400000001ff */
        /* <DEDUP_REMOVED lines=18> */
[----:B------:R-:W-:Y:S02]  /*3cc0*/  MOV R55, 0x40180000 ;  /* 0x4018000000377802 */ /* 0x000fe40000000f00 */
[----:B------:R-:W-:-:S07]  /*3cd0*/  MOV R6, 0x3cf0 ;  /* 0x00003cf000067802 */ /* 0x000fce0000000f00 */
[----:B------:R-:W-:Y:S05]  /*3ce0*/  CALL.REL.NOINC `($__internal_1_$__cuda_sm20_div_rn_f64_full) ;  /* 0x0000000400587944 */ /* 0x000fea0003c00000 */
.L_x_84:
[----:B------:R-:W-:Y:S05]  /*3cf0*/  BSYNC.RECONVERGENT B1 ;  /* 0x0000000000017941 */ /* 0x000fea0003800200 */
.L_x_83:
        /* <DEDUP_REMOVED lines=25> */
[----:B------:R-:W-:-:S02]  /*3e90*/  IMAD.MOV.U32 R12, RZ, RZ, 0x0 ;  /* 0x00000000ff0c7424 */ /* 0x000fc400078e00ff */
        /* <DEDUP_REMOVED lines=17> */
[----:B------:R-:W-:Y:S01]  /*3fb0*/  MOV R56, RZ ;  /* 0x000000ff00387202 */ /* 0x000fe20000000f00 */
[----:B------:R-:W-:Y:S01]  /*3fc0*/  IMAD.MOV.U32 R55, RZ, RZ, 0x40180000 ;  /* 0x40180000ff377424 */ /* 0x000fe200078e00ff */
[----:B------:R-:W-:-:S07]  /*3fd0*/  MOV R6, 0x3ff0 ;  /* 0x00003ff000067802 */ /* 0x000fce0000000f00 */
[----:B------:R-:W-:Y:S05]  /*3fe0*/  CALL.REL.NOINC `($__internal_1_$__cuda_sm20_div_rn_f64_full) ;  /* 0x0000000000987944 */ /* 0x000fea0003c00000 */
.L_x_86:
[----:B------:R-:W-:Y:S05]  /*3ff0*/  BSYNC.RECONVERGENT B1 ;  /* 0x0000000000017941 */ /* 0x000fea0003800200 */
.L_x_85:
[----:B------:R-:W0:Y:S08]  /*4000*/  LDC.64 R6, c[0x0][0x398] ;  /* 0x0000e600ff067b82 */ /* 0x000e300000000a00 */
[----:B------:R-:W1:Y:S01]  /*4010*/  LDC.64 R10, c[0x4][0x20] ;  /* 0x01000800ff0a7b82 */ /* 0x000e620000000a00 */
[----:B0-----:R-:W-:-:S05]  /*4020*/  IMAD.WIDE R12, R4, 0x8, R6 ;  /* 0x00000008040c7825 */ /* 0x001fca00078e0206 */
[----:B------:R-:W2:Y:S04]  /*4030*/  LDG.E.64 R6, desc[UR6][R12.64] ;  /* 0x000000060c067981 */ /* 0x000ea8000c1e1b00 */
[----:B-1----:R-:W2:Y:S02]  /*4040*/  LDG.E.64 R4, desc[UR6][R10.64] ;  /* 0x000000060a047981 */ /* 0x002ea4000c1e1b00 */
[----:B--2---:R-:W-:-:S07]  /*4050*/  DFMA R4, R4, R66, R6 ;  /* 0x000000420404722b */ /* 0x004fce0000000006 */
[----:B------:R0:W-:Y:S04]  /*4060*/  STG.E.64 desc[UR6][R12.64], R4 ;  /* 0x000000040c007986 */ /* 0x0001e8000c101b06 */
[----:B------:R-:W2:Y:S01]  /*4070*/  LDG.E.64 R6, desc[UR6][R8.64] ;  /* 0x0000000608067981 */ /* 0x000ea2000c1e1b00 */
[----:B------:R-:W-:Y:S01]  /*4080*/  BSSY.RECONVERGENT B0, `(.L_x_87) ;  /* 0x000000d000007945 */ /* 0x000fe20003800200 */
[----:B--2---:R-:W-:-:S14]  /*4090*/  DSETP.GEU.AND P0, PT, R6, RZ, PT ;  /* 0x000000ff0600722a */ /* 0x004fdc0003f0e000 */
[----:B0-----:R-:W-:Y:S05]  /*40a0*/  @P0 BRA `(.L_x_88) ;  /* 0x0000000000140947 */ /* 0x001fea0003800000 */
[----:B------:R-:W0:Y:S02]  /*40b0*/  LDC.64 R4, c[0x4][0x10] ;  /* 0x01000400ff047b82 */ /* 0x000e240000000a00 */
[----:B0-----:R-:W2:Y:S02]  /*40c0*/  LDG.E.64 R4, desc[UR6][R4.64] ;  /* 0x0000000604047981 */ /* 0x001ea4000c1e1b00 */
[----:B--2---:R-:W-:-:S07]  /*40d0*/  DADD R6, R6, R4 ;  /* 0x0000000006067229 */ /* 0x004fce0000000004 */
[----:B------:R0:W-:Y:S01]  /*40e0*/  STG.E.64 desc[UR6][R8.64], R6 ;  /* 0x0000000608007986 */ /* 0x0001e2000c101b06 */
[----:B------:R-:W-:Y:S05]  /*40f0*/  BRA `(.L_x_89) ;  /* 0x0000000000147947 */ /* 0x000fea0003800000 */
.L_x_88:
[----:B------:R-:W0:Y:S02]  /*4100*/  LDC.64 R10, c[0x4][0x10] ;  /* 0x01000400ff0a7b82 */ /* 0x000e240000000a00 */
[----:B0-----:R-:W2:Y:S02]  /*4110*/  LDG.E.64 R4, desc[UR6][R10.64] ;  /* 0x000000060a047981 */ /* 0x001ea4000c1e1b00 */
[----:B--2---:R-:W-:-:S14]  /*4120*/  DSETP.GE.AND P0, PT, R6, R4, PT ;  /* 0x000000040600722a */ /* 0x004fdc0003f06000 */
[----:B------:R-:W-:-:S07]  /*4130*/  @P0 DADD R4, R6, -R4 ;  /* 0x0000000006040229 */ /* 0x000fce0000000804 */
[----:B------:R1:W-:Y:S04]  /*4140*/  @P0 STG.E.64 desc[UR6][R8.64], R4 ;  /* 0x0000000408000986 */ /* 0x0003e8000c101b06 */
.L_x_89:
[----:B------:R-:W-:Y:S05]  /*4150*/  BSYNC.RECONVERGENT B0 ;  /* 0x0000000000007941 */ /* 0x000fea0003800200 */
.L_x_87:
[----:B-1----:R-:W2:Y:S02]  /*4160*/  LDG.E.64 R4, desc[UR6][R2.64] ;  /* 0x0000000602047981 */ /* 0x002ea4000c1e1b00 */
[----:B--2---:R-:W-:-:S14]  /*4170*/  DSETP.GEU.AND P0, PT, R4, RZ, PT ;  /* 0x000000ff0400722a */ /* 0x004fdc0003f0e000 */
[----:B------:R-:W-:Y:S05]  /*4180*/  @P0 BRA `(.L_x_90) ;  /* 0x0000000000140947 */ /* 0x000fea0003800000 */
[----:B0-----:R-:W0:Y:S02]  /*4190*/  LDC.64 R6, c[0x4][0x18] ;  /* 0x01000600ff067b82 */ /* 0x001e240000000a00 */
[----:B0-----:R-:W2:Y:S02]  /*41a0*/  LDG.E.64 R6, desc[UR6][R6.64] ;  /* 0x0000000606067981 */ /* 0x001ea4000c1e1b00 */
[----:B--2---:R-:W-:-:S07]  /*41b0*/  DADD R4, R4, R6 ;  /* 0x0000000004047229 */ /* 0x004fce0000000006 */
[----:B------:R-:W-:Y:S01]  /*41c0*/  STG.E.64 desc[UR6][R2.64], R4 ;  /* 0x0000000402007986 */ /* 0x000fe2000c101b06 */
[----:B------:R-:W-:Y:S05]  /*41d0*/  EXIT ;  /* 0x000000000000794d */ /* 0x000fea0003800000 */
.L_x_90:
[----:B0-----:R-:W0:Y:S02]  /*41e0*/  LDC.64 R6, c[0x4][0x18] ;  /* 0x01000600ff067b82 */ /* 0x001e240000000a00 */
[----:B0-----:R-:W2:Y:S02]  /*41f0*/  LDG.E.64 R6, desc[UR6][R6.64] ;  /* 0x0000000606067981 */ /* 0x001ea4000c1e1b00 */
[----:B--2---:R-:W-:-:S14]  /*4200*/  DSETP.GE.AND P0, PT, R4, R6, PT ;  /* 0x000000060400722a */ /* 0x004fdc0003f06000 */
[----:B------:R-:W-:Y:S05]  /*4210*/  @!P0 EXIT ;  /* 0x000000000000894d */ /* 0x000fea0003800000 */
[----:B------:R-:W-:-:S07]  /*4220*/  DADD R4, R4, -R6 ;  /* 0x0000000004047229 */ /* 0x000fce0000000806 */
[----:B------:R-:W-:Y:S01]  /*4230*/  STG.E.64 desc[UR6][R2.64], R4 ;  /* 0x0000000402007986 */ /* 0x000fe2000c101b06 */
[----:B------:R-:W-:Y:S05]  /*4240*/  EXIT ;  /* 0x000000000000794d */ /* 0x000fea0003800000 */
        .weak           $__internal_1_$__cuda_sm20_div_rn_f64_full
        .type           $__internal_1_$__cuda_sm20_div_rn_f64_full,@function
        .size           $__internal_1_$__cuda_sm20_div_rn_f64_full,(.L_x_376 - $__internal_1_$__cuda_sm20_div_rn_f64_full)
$__internal_1_$__cuda_sm20_div_rn_f64_full:
[----:B------:R-:W-:Y:S01]  /*4250*/  FSETP.GEU.AND P0, PT, |R53|, 1.469367938527859385e-39, PT ;  /* 0x001000003500780b */ /* 0x000fe20003f0e200 */
[----:B------:R-:W-:Y:S01]  /*4260*/  IMAD.MOV.U32 R54, RZ, RZ, R56 ;  /* 0x000000ffff367224 */ /* 0x000fe200078e0038 */
[C---:B------:R-:W-:Y:S01]  /*4270*/  FSETP.GEU.AND P1, PT, |R55|.reuse, 1.469367938527859385e-39, PT ;  /* 0x001000003700780b */ /* 0x040fe20003f2e200 */
[----:B------:R-:W-:Y:S01]  /*4280*/  IMAD.MOV.U32 R7, RZ, RZ, 0x1ca00000 ;  /* 0x1ca00000ff077424 */ /* 0x000fe200078e00ff */
[----:B------:R-:W-:Y:S01]  /*4290*/  LOP3.LUT R57, R55, 0x800fffff, RZ, 0xc0, !PT ;  /* 0x800fffff37397812 */ /* 0x000fe200078ec0ff */
[----:B------:R-:W-:Y:S01]  /*42a0*/  IMAD.MOV.U32 R60, RZ, RZ, 0x1 ;  /* 0x00000001ff3c7424 */ /* 0x000fe200078e00ff */
[----:B------:R-:W-:Y:S01]  /*42b0*/  LOP3.LUT R5, R53, 0x7ff00000, RZ, 0xc0, !PT ;  /* 0x7ff0000035057812 */ /* 0x000fe200078ec0ff */
[----:B------:R-:W-:Y:S01]  /*42c0*/  BSSY.RECONVERGENT B0, `(.L_x_91) ;  /* 0x0000050000007945 */ /* 0x000fe20003800200 */
[----:B------:R-:W-:Y:S02]  /*42d0*/  LOP3.LUT R57, R57, 0x3ff00000, RZ, 0xfc, !PT ;  /* 0x3ff0000039397812 */ /* 0x000fe400078efcff */
[----:B------:R-:W-:Y:S01]  /*42e0*/  LOP3.LUT R65, R55, 0x7ff00000, RZ, 0xc0, !PT ;  /* 0x7ff0000037417812 */ /* 0x000fe200078ec0ff */
[----:B------:R-:W-:-:S02]  /*42f0*/  IMAD.MOV.U32 R64, RZ, RZ, R5 ;  /* 0x000000ffff407224 */ /* 0x000fc400078e0005 */
[----:B------:R-:W-:Y:S01]  /*4300*/  @!P0 LOP3.LUT R58, R55, 0x7ff00000, RZ, 0xc0, !PT ;  /* 0x7ff00000373a8812 */ /* 0x000fe200078ec0ff */
[----:B------:R-:W-:Y:S01]  /*4310*/  @!P0 IMAD.MOV.U32 R66, RZ, RZ, RZ ;  /* 0x000000ffff428224 */ /* 0x000fe200078e00ff */
[----:B------:R-:W-:Y:S01]  /*4320*/  @!P1 DMUL R56, R54, 8.98846567431157953865e+307 ;  /* 0x7fe0000036389828 */ /* 0x000fe20000000000 */
[C---:B------:R-:W-:Y:S02]  /*4330*/  ISETP.GE.U32.AND P3, PT, R5.reuse, R65, PT ;  /* 0x000000410500720c */ /* 0x040fe40003f66070 */
[----:B------:R-:W-:-:S03]  /*4340*/  @!P0 ISETP.GE.U32.AND P2, PT, R5, R58, PT ;  /* 0x0000003a0500820c */ /* 0x000fc60003f46070 */
[----:B------:R-:W0:Y:S01]  /*4350*/  MUFU.RCP64H R61, R57 ;  /* 0x00000039003d7308 */ /* 0x000e220000001800 */
[----:B------:R-:W-:-:S03]  /*4360*/  @!P0 SEL R59, R7, 0x63400000, !P2 ;  /* 0x63400000073b8807 */ /* 0x000fc60005000000 */
[----:B------:R-:W-:Y:S02]  /*4370*/  @!P1 LOP3.LUT R65, R57, 0x7ff00000, RZ, 0xc0, !PT ;  /* 0x7ff0000039419812 */ /* 0x000fe400078ec0ff */
[--C-:B------:R-:W-:Y:S02]  /*4380*/  @!P0 LOP3.LUT R58, R59, 0x80000000, R53.reuse, 0xf8, !PT ;  /* 0x800000003b3a8812 */ /* 0x100fe400078ef835 */
[----:B------:R-:W-:Y:S02]  /*4390*/  SEL R59, R7, 0x63400000, !P3 ;  /* 0x63400000073b7807 */ /* 0x000fe40005800000 */
[----:B------:R-:W-:Y:S02]  /*43a0*/  @!P0 LOP3.LUT R67, R58, 0x100000, RZ, 0xfc, !PT ;  /* 0x001000003a438812 */ /* 0x000fe400078efcff */
[----:B------:R-:W-:Y:S02]  /*43b0*/  LOP3.LUT R59, R59, 0x800fffff, R53, 0xf8, !PT ;  /* 0x800fffff3b3b7812 */ /* 0x000fe400078ef835 */
[----:B------:R-:W-:-:S06]  /*43c0*/  MOV R58, R52 ;  /* 0x00000034003a7202 */ /* 0x000fcc0000000f00 */
        /* <DEDUP_REMOVED lines=10> */
[----:B------:R-:W-:-:S04]  /*4470*/  IADD3 R66, PT, PT, R64, -0x1, RZ ;  /* 0xffffffff40427810 */ /* 0x000fc80007ffe0ff */
[----:B------:R-:W-:Y:S01]  /*4480*/  ISETP.GT.U32.AND P0, PT, R66, 0x7feffffe, PT ;  /* 0x7feffffe4200780c */ /* 0x000fe20003f04070 */
[----:B------:R-:W-:-:S05]  /*4490*/  VIADD R66, R65, 0xffffffff ;  /* 0xffffffff41427836 */ /* 0x000fca0000000000 */
[----:B------:R-:W-:-:S13]  /*44a0*/  ISETP.GT.U32.OR P0, PT, R66, 0x7feffffe, P0 ;  /* 0x7feffffe4200780c */ /* 0x000fda0000704470 */
[----:B------:R-:W-:Y:S05]  /*44b0*/  @P0 BRA `(.L_x_92) ;  /* 0x00000000006c0947 */ /* 0x000fea0003800000 */
[----:B------:R-:W-:-:S04]  /*44c0*/  LOP3.LUT R52, R55, 0x7ff00000, RZ, 0xc0, !PT ;  /* 0x7ff0000037347812 */ /* 0x000fc800078ec0ff */
[CC--:B------:R-:W-:Y:S02]  /*44d0*/  ISETP.GE.U32.AND P0, PT, R5.reuse, R52.reuse, PT ;  /* 0x000000340500720c */ /* 0x0c0fe40003f06070 */
[----:B------:R-:W-:Y:S02]  /*44e0*/  VIADDMNMX R5, R5, -R52, 0xb9600000, !PT ;  /* 0xb960000005057446 */ /* 0x000fe40007800934 */
[----:B------:R-:W-:Y:S02]  /*44f0*/  SEL R52, R7, 0x63400000, !P0 ;  /* 0x6340000007347807 */ /* 0x000fe40004000000 */
[----:B------:R-:W-:-:S05]  /*4500*/  VIMNMX R5, PT, PT, R5, 0x46a00000, PT ;  /* 0x46a0000005057848 */ /* 0x000fca0003fe0100 */
[----:B------:R-:W-:Y:S01]  /*4510*/  IMAD.IADD R5, R5, 0x1, -R52 ;  /* 0x0000000105057824 */ /* 0x000fe200078e0a34 */
[----:B------:R-:W-:-:S03]  /*4520*/  MOV R52, RZ ;  /* 0x000000ff00347202 */ /* 0x000fc60000000f00 */
[----:B------:R-:W-:-:S06]  /*4530*/  VIADD R53, R5, 0x7fe00000 ;  /* 0x7fe0000005357836 */ /* 0x000fcc0000000000 */
[----:B------:R-:W-:-:S10]  /*4540*/  DMUL R66, R60, R52 ;  /* 0x000000343c427228 */ /* 0x000fd40000000000 */
[----:B------:R-:W-:-:S13]  /*4550*/  FSETP.GTU.AND P0, PT, |R67|, 1.469367938527859385e-39, PT ;  /* 0x001000004300780b */ /* 0x000fda0003f0c200 */
[----:B------:R-:W-:Y:S05]  /*4560*/  @P0 BRA `(.L_x_93) ;  /* 0x0000000000940947 */ /* 0x000fea0003800000 */
[----:B------:R-:W-:-:S06]  /*4570*/  DFMA R56, R60, -R56, R58 ;  /* 0x800000383c38722b */ /* 0x000fcc000000003a */
[----:B------:R-:W-:-:S04]  /*4580*/  IMAD.MOV.U32 R56, RZ, RZ, RZ ;  /* 0x000000ffff387224 */ /* 0x000fc800078e00ff */
[C---:B------:R-:W-:Y:S02]  /*4590*/  FSETP.NEU.AND P0, PT, R57.reuse, RZ, PT ;  /* 0x000000ff3900720b */ /* 0x040fe40003f0d000 */
[----:B------:R-:W-:-:S04]  /*45a0*/  LOP3.LUT R54, R57, 0x80000000, R55, 0x48, !PT ;  /* 0x8000000039367812 */ /* 0x000fc800078e4837 */
[----:B------:R-:W-:-:S07]  /*45b0*/  LOP3.LUT R57, R54, R53, RZ, 0xfc, !PT ;  /* 0x0000003536397212 */ /* 0x000fce00078efcff */
[----:B------:R-:W-:Y:S05]  /*45c0*/  @!P0 BRA `(.L_x_93) ;  /* 0x00000000007c8947 */ /* 0x000fea0003800000 */
[----:B------:R-:W-:Y:S01]  /*45d0*/  IMAD.MOV R53, RZ, RZ, -R5 ;  /* 0x000000ffff357224 */ /* 0x000fe200078e0a05 */
[----:B------:R-:W-:Y:S01]  /*45e0*/  IADD3 R5, PT, PT, -R5, -0x43300000, RZ ;  /* 0xbcd0000005057810 */ /* 0x000fe20007ffe1ff */
[----:B------:R-:W-:-:S06]  /*45f0*/  IMAD.MOV.U32 R52, RZ, RZ, RZ ;  /* 0x000000ffff347224 */ /* 0x000fcc00078e00ff */
[----:B------:R-:W-:Y:S02]  /*4600*/  DFMA R52, R66, -R52, R60 ;  /* 0x800000344234722b */ /* 0x000fe4000000003c */
[----:B------:R-:W-:-:S08]  /*4610*/  DMUL.RP R60, R60, R56 ;  /* 0x000000383c3c7228 */ /* 0x000fd00000008000 */
[----:B------:R-:W-:Y:S02]  /*4620*/  FSETP.NEU.AND P0, PT, |R53|, R5, PT ;  /* 0x000000053500720b */ /* 0x000fe40003f0d200 */
[----:B------:R-:W-:Y:S02]  /*4630*/  LOP3.LUT R5, R61, R54, RZ, 0x3c, !PT ;  /* 0x000000363d057212 */ /* 0x000fe400078e3cff */
[----:B------:R-:W-:Y:S02]  /*4640*/  FSEL R66, R60, R66, !P0 ;  /* 0x000000423c427208 */ /* 0x000fe40004000000 */
[----:B------:R-:W-:Y:S01]  /*4650*/  FSEL R67, R5, R67, !P0 ;  /* 0x0000004305437208 */ /* 0x000fe20004000000 */
[----:B------:R-:W-:Y:S06]  /*4660*/  BRA `(.L_x_93) ;  /* 0x0000000000547947 */ /* 0x000fec0003800000 */
.L_x_92:
[----:B------:R-:W-:-:S14]  /*4670*/  DSETP.NAN.AND P0, PT, R52, R52, PT ;  /* 0x000000343400722a */ /* 0x000fdc0003f08000 */
[----:B------:R-:W-:Y:S05]  /*4680*/  @P0 BRA `(.L_x_94) ;  /* 0x0000000000440947 */ /* 0x000fea0003800000 */
[----:B------:R-:W-:-:S14]  /*4690*/  DSETP.NAN.AND P0, PT, R54, R54, PT ;  /* 0x000000363600722a */ /* 0x000fdc0003f08000 */
[----:B------:R-:W-:Y:S05]  /*46a0*/  @P0 BRA `(.L_x_95) ;  /* 0x0000000000300947 */ /* 0x000fea0003800000 */
[----:B------:R-:W-:Y:S01]  /*46b0*/  ISETP.NE.AND P0, PT, R64, R65, PT ;  /* 0x000000414000720c */ /* 0x000fe20003f05270 */
[----:B------:R-:W-:Y:S01]  /*46c0*/  IMAD.MOV.U32 R67, RZ, RZ, -0x80000 ;  /* 0xfff80000ff437424 */ /* 0x000fe200078e00ff */
[----:B------:R-:W-:-:S11]  /*46d0*/  MOV R66, 0x0 ;  /* 0x0000000000427802 */ /* 0x000fd60000000f00 */
[----:B------:R-:W-:Y:S05]  /*46e0*/  @!P0 BRA `(.L_x_93) ;  /* 0x0000000000348947 */ /* 0x000fea0003800000 */
[----:B------:R-:W-:Y:S02]  /*46f0*/  ISETP.NE.AND P0, PT, R64, 0x7ff00000, PT ;  /* 0x7ff000004000780c */ /* 0x000fe40003f05270 */
[----:B------:R-:W-:Y:S02]  /*4700*/  LOP3.LUT R67, R53, 0x80000000, R55, 0x48, !PT ;  /* 0x8000000035437812 */ /* 0x000fe400078e4837 */
[----:B------:R-:W-:-:S13]  /*4710*/  ISETP.EQ.OR P0, PT, R65, RZ, !P0 ;  /* 0x000000ff4100720c */ /* 0x000fda0004702670 */
[----:B------:R-:W-:Y:S01]  /*4720*/  @P0 LOP3.LUT R5, R67, 0x7ff00000, RZ, 0xfc, !PT ;  /* 0x7ff0000043050812 */ /* 0x000fe200078efcff */
[----:B------:R-:W-:Y:S01]  /*4730*/  @!P0 IMAD.MOV.U32 R66, RZ, RZ, RZ ;  /* 0x000000ffff428224 */ /* 0x000fe200078e00ff */
[----:B------:R-:W-:-:S03]  /*4740*/  @P0 MOV R66, RZ ;  /* 0x000000ff00420202 */ /* 0x000fc60000000f00 */
[----:B------:R-:W-:Y:S01]  /*4750*/  @P0 IMAD.MOV.U32 R67, RZ, RZ, R5 ;  /* 0x000000ffff430224 */ /* 0x000fe200078e0005 */
[----:B------:R-:W-:Y:S06]  /*4760*/  BRA `(.L_x_93) ;  /* 0x0000000000147947 */ /* 0x000fec0003800000 */
.L_x_95:
[----:B------:R-:W-:Y:S01]  /*4770*/  LOP3.LUT R67, R55, 0x80000, RZ, 0xfc, !PT ;  /* 0x0008000037437812 */ /* 0x000fe200078efcff */
[----:B------:R-:W-:Y:S01]  /*4780*/  IMAD.MOV.U32 R66, RZ, RZ, R54 ;  /* 0x000000ffff427224 */ /* 0x000fe200078e0036 */
[----:B------:R-:W-:Y:S06]  /*4790*/  BRA `(.L_x_93) ;  /* 0x0000000000087947 */ /* 0x000fec0003800000 */
.L_x_94:
[----:B------:R-:W-:Y:S02]  /*47a0*/  LOP3.LUT R67, R53, 0x80000, RZ, 0xfc, !PT ;  /* 0x0008000035437812 */ /* 0x000fe400078efcff */
[----:B------:R-:W-:-:S07]  /*47b0*/  MOV R66, R52 ;  /* 0x0000003400427202 */ /* 0x000fce0000000f00 */
.L_x_93:
[----:B------:R-:W-:Y:S05]  /*47c0*/  BSYNC.RECONVERGENT B0 ;  /* 0x0000000000007941 */ /* 0x000fea0003800200 */
.L_x_91:
[----:B------:R-:W-:-:S04]  /*47d0*/  IMAD.MOV.U32 R7, RZ, RZ, 0x0 ;  /* 0x00000000ff077424 */ /* 0x000fc800078e00ff */
[----:B------:R-:W-:Y:S05]  /*47e0*/  RET.REL.NODEC R6 `(trf_phase4) ;  /* 0xffffffb806047950 */ /* 0x000fea0003c3ffff */
.L_x_96:
        /* <DEDUP_REMOVED lines=9> */
.L_x_376:


//--------------------- .text.trf_phase4_calc     --------------------------
	.section	.text.trf_phase4_calc,"ax",@progbits
	.align	128
        .global         trf_phase4_calc
        .type           trf_phase4_calc,@function
        .size           trf_phase4_calc,(.L_x_377 - trf_phase4_calc)
        .other          trf_phase4_calc,@"STO_CUDA_ENTRY STV_DEFAULT"
trf_phase4_calc:
.text.trf_phase4_calc:
        /* <DEDUP_REMOVED lines=13> */
[----:B-1----:R-:W-:Y:S01]  /*00d0*/  IMAD R23, R0, UR7, R23 ;  /* 0x0000000700177c24 */ /* 0x002fe2000f8e0217 */
[----:B--2---:R-:W-:-:S13]  /*00e0*/  R2UR UR6, R2 ;  /* 0x00000000020672ca */ /* 0x004fda00000e0000 */
[----:B------:R-:W-:-:S13]  /*00f0*/  ISETP.GE.AND P0, PT, R23, UR6, PT ;  /* 0x0000000617007c0c */ /* 0x000fda000bf06270 */
[----:B------:R-:W-:Y:S05]  /*0100*/  @P0 EXIT ;  /* 0x000000000000094d */ /* 0x000fea0003800000 */
[----:B------:R-:W-:-:S09]  /*0110*/  UISETP.GE.AND UP0, UPT, UR6, 0x2, UPT ;  /* 0x000000020600788c */ /* 0x000fd2000bf06270 */
[----:B------:R-:W-:Y:S05]  /*0120*/  BRA.U !UP0, `(.L_x_97) ;  /* 0x0000000908307547 */ /* 0x000fea000b800000 */
[----:B------:R-:W0:Y:S08]  /*0130*/  LDC.64 R2, c[0x4][0x110] ;  /* 0x01004400ff027b82 */ /* 0x000e300000000a00 */
[----:B------:R-:W1:Y:S01]  /*0140*/  LDC.64 R6, c[0x4][0x108] ;  /* 0x01004200ff067b82 */ /* 0x000e620000000a00 */
[----:B0-----:R-:W2:Y:S04]  /*0150*/  LDG.E.64 R2, desc[UR10][R2.64] ;  /* 0x0000000a02027981 */ /* 0x001ea8000c1e1b00 */
[----:B-1----:R-:W3:Y:S01]  /*0160*/  LDG.E.64 R6, desc[UR10][R6.64] ;  /* 0x0000000a06067981 */ /* 0x002ee2000c1e1b00 */
[----:B------:R-:W-:Y:S01]  /*0170*/  UIADD3 UR4, UPT, UPT, UR6, -0x1, URZ ;  /* 0xffffffff06047890 */ /* 0x000fe2000fffe0ff */
[----:B------:R-:W-:Y:S01]  /*0180*/  IMAD.MOV.U32 R8, RZ, RZ, 0x8 ;  /* 0x00000008ff087424 */ /* 0x000fe200078e00ff */
[----:B------:R-:W-:Y:S01]  /*0190*/  UMOV UR7, UR6 ;  /* 0x0000000600077c82 */ /* 0x000fe20008000000 */
[----:B------:R-:W-:-:S03]  /*01a0*/  IMAD R22, R23, UR6, RZ ;  /* 0x0000000617167c24 */ /* 0x000fc6000f8e02ff */
[----:B------:R-:W-:Y:S01]  /*01b0*/  IMAD.U32 R0, RZ, RZ, UR4 ;  /* 0x00000004ff007e24 */ /* 0x000fe2000f8e00ff */
[----:B------:R-:W-:-:S03]  /*01c0*/  UIMAD.WIDE.U32 UR4, UR4, 0x8, URZ ;  /* 0x00000008040478a5 */ /* 0x000fc6000f8e00ff */
[----:B------:R-:W-:Y:S01]  /*01d0*/  IMAD R0, R0, UR6, R23 ;  /* 0x0000000600007c24 */ /* 0x000fe2000f8e0217 */
[----:B--2---:R-:W-:Y:S02]  /*01e0*/  R2UR UR8, R2 ;  /* 0x00000000020872ca */ /* 0x004fe400000e0000 */
[----:B------:R-:W-:Y:S01]  /*01f0*/  R2UR UR9, R3 ;  /* 0x00000000030972ca */ /* 0x000fe200000e0000 */
[----:B---3--:R-:W-:-:S12]  /*0200*/  IMAD.WIDE R4, R23, 0x8, R6 ;  /* 0x0000000817047825 */ /* 0x008fd800078e0206 */
[----:B------:R-:W-:-:S07]  /*0210*/  IMAD.WIDE R2, R23, R8, UR8 ;  /* 0x0000000817027e25 */ /* 0x000fce000f8e0208 */
.L_x_104:
[----:B0-----:R-:W0:Y:S01]  /*0220*/  LDC.64 R14, c[0x4][0x68] ;  /* 0x01001a00ff0e7b82 */ /* 0x001e220000000a00 */
[----:B------:R-:W-:Y:S01]  /*0230*/  IADD3 R18, P0, PT, R6, UR4, RZ ;  /* 0x0000000406127c10 */ /* 0x000fe2000ff1e0ff */
[----:B------:R-:W2:Y:S03]  /*0240*/  LDG.E.64 R10, desc[UR10][R4.64] ;  /* 0x0000000a040a7981 */ /* 0x000ea6000c1e1b00 */
[----:B------:R-:W-:-:S06]  /*0250*/  IADD3.X R19, PT, PT, R7, UR5, RZ, P0, !PT ;  /* 0x0000000507137c10 */ /* 0x000fcc00087fe4ff */
[----:B------:R-:W2:Y:S04]  /*0260*/  LDG.E.64 R18, desc[UR10][R18.64] ;  /* 0x0000000a12127981 */ /* 0x000ea8000c1e1b00 */
[----:B0-----:R-:W3:Y:S01]  /*0270*/  LDG.E.64 R8, desc[UR10][R14.64] ;  /* 0x0000000a0e087981 */ /* 0x001ee2000c1e1b00 */
[----:B------:R-:W0:Y:S01]  /*0280*/  LDC.64 R12, c[0x4][0x70] ;  /* 0x01001c00ff0c7b82 */ /* 0x000e220000000a00 */
[----:B------:R-:W-:Y:S02]  /*0290*/  USHF.R.S32.HI UR12, URZ, 0x1f, UR7 ;  /* 0x0000001fff0c7899 */ /* 0x000fe40008011407 */
[----:B------:R-:W-:-:S04]  /*02a0*/  IADD3 R25, P0, PT, R22, UR7, RZ ;  /* 0x0000000716197c10 */ /* 0x000fc8000ff1e0ff */
[----:B------:R-:W-:Y:S02]  /*02b0*/  SHF.L.U32 R24, R25, 0x3, RZ ;  /* 0x0000000319187819 */ /* 0x000fe400000006ff */
[----:B------:R-:W-:Y:S01]  /*02c0*/  LEA.HI.X.SX32 R16, R22, UR12, 0x1, P0 ;  /* 0x0000000c16107c11 */ /* 0x000fe200080f0eff */
[----:B------:R-:W-:-:S03]  /*02d0*/  UIADD3 UR12, UP0, UPT, UR8, UR4, URZ ;  /* 0x00000004080c7290 */ /* 0x000fc6000ff1e0ff */
[----:B------:R-:W-:Y:S01]  /*02e0*/  SHF.L.U64.HI R25, R25, 0x3, R16 ;  /* 0x0000000319197819 */ /* 0x000fe20000010210 */
[----:B------:R-:W-:Y:S02]  /*02f0*/  UIADD3.X UR13, UPT, UPT, UR9, UR5, URZ, UP0, !UPT ;  /* 0x00000005090d7290 */ /* 0x000fe400087fe4ff */
[----:B------:R-:W-:-:S04]  /*0300*/  IMAD.U32 R26, RZ, RZ, UR12 ;  /* 0x0000000cff1a7e24 */ /* 0x000fc8000f8e00ff */
[----:B------:R-:W-:Y:S01]  /*0310*/  MOV R27, UR13 ;  /* 0x0000000d001b7c02 */ /* 0x000fe20008000f00 */
[----:B--2---:R-:W-:Y:S01]  /*0320*/  DADD R10, R18, -R10 ;  /* 0x00000000120a7229 */ /* 0x004fe2000000080a */
[----:B---3--:R-:W-:-:S05]  /*0330*/  IADD3 R16, P0, PT, R8, R24, RZ ;  /* 0x0000001808107210 */ /* 0x008fca0007f1e0ff */
[----:B------:R-:W-:-:S05]  /*0340*/  IMAD.X R17, R9, 0x1, R25, P0 ;  /* 0x0000000109117824 */ /* 0x000fca00000e0619 */
[----:B------:R1:W-:Y:S04]  /*0350*/  STG.E.64 desc[UR10][R16.64+-0x8], R10 ;  /* 0xfffff80a10007986 */ /* 0x0003e8000c101b0a */
[----:B0-----:R-:W2:Y:S04]  /*0360*/  LDG.E.64 R8, desc[UR10][R12.64] ;  /* 0x0000000a0c087981 */ /* 0x001ea8000c1e1b00 */
[----:B------:R-:W3:Y:S04]  /*0370*/  LDG.E.64 R18, desc[UR10][R26.64] ;  /* 0x0000000a1a127981 */ /* 0x000ee8000c1e1b00 */
[----:B------:R-:W3:Y:S01]  /*0380*/  LDG.E.64 R20, desc[UR10][R2.64] ;  /* 0x0000000a02147981 */ /* 0x000ee2000c1e1b00 */
[----:B--2---:R-:W-:-:S05]  /*0390*/  IADD3 R28, P0, PT, R8, R24, RZ ;  /* 0x00000018081c7210 */ /* 0x004fca0007f1e0ff */
[----:B------:R-:W-:Y:S01]  /*03a0*/  IMAD.X R29, R9, 0x1, R25, P0 ;  /* 0x00000001091d7824 */ /* 0x000fe200000e0619 */
[----:B---3--:R-:W-:-:S07]  /*03b0*/  DADD R18, R18, -R20 ;  /* 0x0000000012127229 */ /* 0x008fce0000000814 */
[----:B------:R0:W-:Y:S04]  /*03c0*/  STG.E.64 desc[UR10][R28.64+-0x8], R18 ;  /* 0xfffff8121c007986 */ /* 0x0001e8000c101b0a */
[----:B------:R-:W2:Y:S01]  /*03d0*/  LDG.E.64 R8, desc[UR10][R14.64] ;  /* 0x0000000a0e087981 */ /* 0x000ea2000c1e1b00 */
[----:B------:R-:W1:Y:S03]  /*03e0*/  LDC.64 R20, c[0x4][0x10] ;  /* 0x01000400ff147b82 */ /* 0x000e660000000a00 */
[----:B-1----:R-:W3:Y:S01]  /*03f0*/  LDG.E.64 R10, desc[UR10][R20.64] ;  /* 0x0000000a140a7981 */ /* 0x002ee2000c1e1b00 */
[----:B--2---:R-:W-:-:S05]  /*0400*/  IADD3 R8, P0, PT, R8, R24, RZ ;  /* 0x0000001808087210 */ /* 0x004fca0007f1e0ff */
[----:B------:R-:W-:-:S05]  /*0410*/  IMAD.X R9, R9, 0x1, R25, P0 ;  /* 0x0000000109097824 */ /* 0x000fca00000e0619 */
[----:B------:R-:W2:Y:S01]  /*0420*/  LDG.E.64 R16, desc[UR10][R8.64+-0x8] ;  /* 0xfffff80a08107981 */ /* 0x000ea2000c1e1b00 */
[----:B---3--:R-:W-:Y:S01]  /*0430*/  DMUL R26, R10, 0.5 ;  /* 0x3fe000000a1a7828 */ /* 0x008fe20000000000 */
[----:B------:R-:W-:Y:S07]  /*0440*/  BSSY.RECONVERGENT B0, `(.L_x_98) ;  /* 0x0000009000007945 */ /* 0x000fee0003800200 */
[----:B--2---:R-:W-:-:S14]  /*0450*/  DSETP.GT.AND P0, PT, R16, R26, PT ;  /* 0x0000001a1000722a */ /* 0x004fdc0003f04000 */
[----:B------:R-:W-:-:S07]  /*0460*/  @P0 DADD R26, R16, -R10 ;  /* 0x00000000101a0229 */ /* 0x000fce000000080a */
[----:B------:R0:W-:Y:S01]  /*0470*/  @P0 STG.E.64 desc[UR10][R8.64+-0x8], R26 ;  /* 0xfffff81a08000986 */ /* 0x0001e2000c101b0a */
[----:B------:R-:W-:Y:S05]  /*0480*/  @P0 BRA `(.L_x_99) ;  /* 0x0000000000100947 */ /* 0x000fea0003800000 */
[----:B0-----:R-:W-:-:S08]  /*0490*/  DMUL R18, R10, -0.5 ;  /* 0xbfe000000a127828 */ /* 0x001fd00000000000 */
[----:B------:R-:W-:-:S14]  /*04a0*/  DSETP.GTU.AND P0, PT, R16, R18, PT ;  /* 0x000000121000722a */ /* 0x000fdc0003f0c000 */
[----:B------:R-:W-:-:S07]  /*04b0*/  @!P0 DADD R10, R16, R10 ;  /* 0x00000000100a8229 */ /* 0x000fce000000000a */
[----:B------:R1:W-:Y:S04]  /*04c0*/  @!P0 STG.E.64 desc[UR10][R8.64+-0x8], R10 ;  /* 0xfffff80a08008986 */ /* 0x0003e8000c101b0a */
.L_x_99:
[----:B------:R-:W-:Y:S05]  /*04d0*/  BSYNC.RECONVERGENT B0 ;  /* 0x0000000000007941 */ /* 0x000fea0003800200 */
.L_x_98:
[----:B01----:R-:W2:Y:S01]  /*04e0*/  LDG.E.64 R8, desc[UR10][R12.64] ;  /* 0x0000000a0c087981 */ /* 0x003ea2000c1e1b00 */
[----:B------:R-:W0:Y:S03]  /*04f0*/  LDC.64 R10, c[0x4][0x18] ;  /* 0x01000600ff0a7b82 */ /* 0x000e260000000a00 */
[----:B0-----:R-:W3:Y:S01]  /*0500*/  LDG.E.64 R10, desc[UR10][R10.64] ;  /* 0x0000000a0a0a7981 */ /* 0x001ee2000c1e1b00 */
[----:B--2---:R-:W-:-:S04]  /*0510*/  IADD3 R8, P0, PT, R8, R24, RZ ;  /* 0x0000001808087210 */ /* 0x004fc80007f1e0ff */
[----:B------:R-:W-:-:S05]  /*0520*/  IADD3.X R9, PT, PT, R9, R25, RZ, P0, !PT ;  /* 0x0000001909097210 */ /* 0x000fca00007fe4ff */
        /* <DEDUP_REMOVED lines=8> */
[----:B------:R-:W-:-:S14]  /*05b0*/  DSETP.GEU.AND P0, PT, R16, R18, PT ;  /* 0x000000121000722a */ /* 0x000fdc0003f0e000 */
[----:B------:R-:W-:-:S07]  /*05c0*/  @!P0 DADD R10, R16, R10 ;  /* 0x00000000100a8229 */ /* 0x000fce000000000a */
[----:B------:R1:W-:Y:S04]  /*05d0*/  @!P0 STG.E.64 desc[UR10][R8.64+-0x8], R10 ;  /* 0xfffff80a08008986 */ /* 0x0003e8000c101b0a */
.L_x_101:
[----:B------:R-:W-:Y:S05]  /*05e0*/  BSYNC.RECONVERGENT B0 ;  /* 0x0000000000007941 */ /* 0x000fea0003800200 */
.L_x_100:
[----:B------:R-:W0:Y:S04]  /*05f0*/  LDG.E.64 R12, desc[UR10][R12.64] ;  /* 0x0000000a0c0c7981 */ /* 0x000e28000c1e1b00 */
[----:B------:R-:W2:Y:S01]  /*0600*/  LDG.E.64 R14, desc[UR10][R14.64] ;  /* 0x0000000a0e0e7981 */ /* 0x000ea2000c1e1b00 */
[----:B0-----:R-:W-:-:S05]  /*0610*/  IADD3 R18, P0, PT, R12, R24, RZ ;  /* 0x000000180c127210 */ /* 0x001fca0007f1e0ff */
[----:B------:R-:W-:Y:S01]  /*0620*/  IMAD.X R19, R13, 0x1, R25, P0 ;  /* 0x000000010d137824 */ /* 0x000fe200000e0619 */
[----:B--2---:R-:W-:-:S04]  /*0630*/  IADD3 R16, P0, PT, R14, R24, RZ ;  /* 0x000000180e107210 */ /* 0x004fc80007f1e0ff */
[----:B-1----:R-:W2:Y:S01]  /*0640*/  LDG.E.64 R10, desc[UR10][R18.64+-0x8] ;  /* 0xfffff80a120a7981 */ /* 0x002ea2000c1e1b00 */
[----:B------:R-:W-:-:S05]  /*0650*/  IMAD.X R17, R15, 0x1, R25, P0 ;  /* 0x000000010f117824 */ /* 0x000fca00000e0619 */
[----:B------:R-:W3:Y:S01]  /*0660*/  LDG.E.64 R8, desc[UR10][R16.64+-0x8] ;  /* 0xfffff80a10087981 */ /* 0x000ee2000c1e1b00 */
[----:B------:R-:W-:Y:S01]  /*0670*/  IMAD.MOV.U32 R14, RZ, RZ, 0x0 ;  /* 0x00000000ff0e7424 */ /* 0x000fe200078e00ff */
[----:B------:R-:W-:Y:S01]  /*0680*/  BSSY.RECONVERGENT B0, `(.L_x_102) ;  /* 0x0000015000007945 */ /* 0x000fe20003800200 */
[----:B------:R-:W-:Y:S01]  /*0690*/  IMAD.MOV.U32 R15, RZ, RZ, 0x3fd80000 ;  /* 0x3fd80000ff0f7424 */ /* 0x000fe200078e00ff */
[----:B--2---:R-:W-:-:S08]  /*06a0*/  DMUL R10, R10, R10 ;  /* 0x0000000a0a0a7228 */ /* 0x004fd00000000000 */
[----:B---3--:R-:W-:-:S06]  /*06b0*/  DFMA R8, R8, R8, R10 ;  /* 0x000000080808722b */ /* 0x008fcc000000000a */
[----:B------:R-:W0:Y:S04]  /*06c0*/  MUFU.RSQ64H R11, R9 ;  /* 0x00000009000b7308 */ /* 0x000e280000001c00 */
[----:B------:R-:W-:-:S04]  /*06d0*/  IADD3 R10, PT, PT, R9, -0x3500000, RZ ;  /* 0xfcb00000090a7810 */ /* 0x000fc80007ffe0ff */
[----:B------:R-:W-:Y:S02]  /*06e0*/  ISETP.GE.U32.AND P0, PT, R10, 0x7ca00000, PT ;  /* 0x7ca000000a00780c */ /* 0x000fe40003f06070 */
[----:B0-----:R-:W-:-:S08]  /*06f0*/  DMUL R12, R10, R10 ;  /* 0x0000000a0a0c7228 */ /* 0x001fd00000000000 */
[----:B------:R-:W-:-:S08]  /*0700*/  DFMA R12, R8, -R12, 1 ;  /* 0x3ff00000080c742b */ /* 0x000fd0000000080c */
[----:B------:R-:W-:Y:S02]  /*0710*/  DFMA R14, R12, R14, 0.5 ;  /* 0x3fe000000c0e742b */ /* 0x000fe4000000000e */
[----:B------:R-:W-:-:S08]  /*0720*/  DMUL R12, R10, R12 ;  /* 0x0000000c0a0c7228 */ /* 0x000fd00000000000 */
[----:B------:R-:W-:-:S08]  /*0730*/  DFMA R12, R14, R12, R10 ;  /* 0x0000000c0e0c722b */ /* 0x000fd0000000000a */
[----:B------:R-:W-:Y:S02]  /*0740*/  DMUL R14, R8, R12 ;  /* 0x0000000c080e7228 */ /* 0x000fe40000000000 */
[----:B------:R-:W-:Y:S01]  /*0750*/  IADD3 R19, PT, PT, R13, -0x100000, RZ ;  /* 0xfff000000d137810 */ /* 0x000fe20007ffe0ff */
[----:B------:R-:W-:-:S05]  /*0760*/  IMAD.MOV.U32 R18, RZ, RZ, R12 ;  /* 0x000000ffff127224 */ /* 0x000fca00078e000c */
[----:B------:R-:W-:-:S08]  /*0770*/  DFMA R16, R14, -R14, R8 ;  /* 0x8000000e0e10722b */ /* 0x000fd00000000008 */
[----:B------:R-:W-:Y:S01]  /*0780*/  DFMA R20, R16, R18, R14 ;  /* 0x000000121014722b */ /* 0x000fe2000000000e */
[----:B------:R-:W-:Y:S10]  /*0790*/  @!P0 BRA `(.L_x_103) ;  /* 0x00000000000c8947 */ /* 0x000ff40003800000 */
[----:B------:R-:W-:Y:S01]  /*07a0*/  IMAD.MOV.U32 R13, RZ, RZ, R10 ;  /* 0x000000ffff0d7224 */ /* 0x000fe200078e000a */
[----:B------:R-:W-:-:S07]  /*07b0*/  MOV R10, 0x7d0 ;  /* 0x000007d0000a7802 */ /* 0x000fce0000000f00 */
[----:B------:R-:W-:Y:S05]  /*07c0*/  CALL.REL.NOINC `($__internal_2_$__cuda_sm20_dsqrt_rn_f64_mediumpath_v1) ;  /* 0x00000004001c7944 */ /* 0x000fea0003c00000 */
.L_x_103:
[----:B------:R-:W-:Y:S05]  /*07d0*/  BSYNC.RECONVERGENT B0 ;  /* 0x0000000000007941 */ /* 0x000fea0003800200 */
.L_x_102:
[----:B------:R-:W0:Y:S02]  /*07e0*/  LDC.64 R8, c[0x4][0x78] ;  /* 0x01001e00ff087b82 */ /* 0x000e240000000a00 */
[----:B0-----:R-:W2:Y:S06]  /*07f0*/  LDG.E.64 R10, desc[UR10][R8.64] ;  /* 0x0000000a080a7981 */ /* 0x001eac000c1e1b00 */
[----:B------:R-:W0:Y:S01]  /*0800*/  LDC.64 R28, c[0x4][0x68] ;  /* 0x01001a00ff1c7b82 */ /* 0x000e220000000a00 */
[----:B--2---:R-:W-:-:S04]  /*0810*/  IADD3 R14, P0, PT, R10, R24, RZ ;  /* 0x000000180a0e7210 */ /* 0x004fc80007f1e0ff */
[----:B------:R-:W-:-:S05]  /*0820*/  IADD3.X R15, PT, PT, R11, R25, RZ, P0, !PT ;  /* 0x000000190b0f7210 */ /* 0x000fca00007fe4ff */
[----:B------:R1:W-:Y:S04]  /*0830*/  STG.E.64 desc[UR10][R14.64+-0x8], R20 ;  /* 0xfffff8140e007986 */ /* 0x0003e8000c101b0a */
[----:B0-----:R-:W2:Y:S02]  /*0840*/  LDG.E.64 R10, desc[UR10][R28.64] ;  /* 0x0000000a1c0a7981 */ /* 0x001ea4000c1e1b00 */
[----:B--2---:R-:W-:-:S05]  /*0850*/  IADD3 R16, P0, PT, R10, R24, RZ ;  /* 0x000000180a107210 */ /* 0x004fca0007f1e0ff */
[----:B------:R-:W-:-:S05]  /*0860*/  IMAD.X R17, R11, 0x1, R25, P0 ;  /* 0x000000010b117824 */ /* 0x000fca00000e0619 */
[----:B------:R0:W2:Y:S01]  /*0870*/  LDG.E.64 R12, desc[UR10][R16.64+-0x8] ;  /* 0xfffff80a100c7981 */ /* 0x0000a2000c1e1b00 */
[----:B------:R-:W-:Y:S01]  /*0880*/  IMAD.WIDE R10, R0, 0x8, R10 ;  /* 0x00000008000a7825 */ /* 0x000fe200078e020a */
[----:B0-----:R-:W0:Y:S01]  /*0890*/  LDC.64 R16, c[0x4][0x70] ;  /* 0x01001c00ff107b82 */ /* 0x001e220000000a00 */
[----:B--2---:R-:W-:-:S07]  /*08a0*/  DADD R26, -RZ, -R12 ;  /* 0x00000000ff1a7229 */ /* 0x004fce000000090c */
[----:B------:R2:W-:Y:S04]  /*08b0*/  STG.E.64 desc[UR10][R10.64], R26 ;  /* 0x0000001a0a007986 */ /* 0x0005e8000c101b0a */
[----:B0-----:R-:W3:Y:S02]  /*08c0*/  LDG.E.64 R12, desc[UR10][R16.64] ;  /* 0x0000000a100c7981 */ /* 0x001ee4000c1e1b00 */
[----:B---3--:R-:W-:-:S05]  /*08d0*/  IADD3 R18, P0, PT, R12, R24, RZ ;  /* 0x000000180c127210 */ /* 0x008fca0007f1e0ff */
[----:B------:R-:W-:-:S05]  /*08e0*/  IMAD.X R19, R13, 0x1, R25, P0 ;  /* 0x000000010d137824 */ /* 0x000fca00000e0619 */
[----:B-1----:R-:W3:Y:S01]  /*08f0*/  LDG.E.64 R14, desc[UR10][R18.64+-0x8] ;  /* 0xfffff80a120e7981 */ /* 0x002ee2000c1e1b00 */
[----:B------:R-:W-:Y:S01]  /*0900*/  IMAD.WIDE R12, R0, 0x8, R12 ;  /* 0x00000008000c7825 */ /* 0x000fe200078e020c */
[----:B---3--:R-:W-:-:S07]  /*0910*/  DADD R20, -RZ, -R14 ;  /* 0x00000000ff147229 */ /* 0x008fce000000090e */
[----:B------:R0:W-:Y:S04]  /*0920*/  STG.E.64 desc[UR10][R12.64], R20 ;  /* 0x000000140c007986 */ /* 0x0001e8000c101b0a */
[----:B------:R-:W3:Y:S02]  /*0930*/  LDG.E.64 R8, desc[UR10][R8.64] ;  /* 0x0000000a08087981 */ /* 0x000ee4000c1e1b00 */
[----:B---3--:R-:W-:-:S04]  /*0940*/  IADD3 R24, P0, PT, R8, R24, RZ ;  /* 0x0000001808187210 */ /* 0x008fc80007f1e0ff */
[----:B------:R-:W-:-:S05]  /*0950*/  IADD3.X R25, PT, PT, R9, R25, RZ, P0, !PT ;  /* 0x0000001909197210 */ /* 0x000fca00007fe4ff */
[----:B--2---:R-:W2:Y:S01]  /*0960*/  LDG.E.64 R10, desc[UR10][R24.64+-0x8] ;  /* 0xfffff80a180a7981 */ /* 0x004ea2000c1e1b00 */
[C---:B------:R-:W-:Y:S01]  /*0970*/  IMAD.WIDE R14, R0.reuse, 0x8, R8 ;  /* 0x00000008000e7825 */ /* 0x040fe200078e0208 */
[----:B------:R-:W-:Y:S02]  /*0980*/  UISETP.GT.U32.AND UP0, UPT, UR7, 0x2, UPT ;  /* 0x000000020700788c */ /* 0x000fe4000bf04070 */
[----:B------:R-:W-:Y:S01]  /*0990*/  UIADD3 UR4, UP1, UPT, UR4, -0x8, URZ ;  /* 0xfffffff804047890 */ /* 0x000fe2000ff3e0ff */
[----:B------:R-:W-:Y:S01]  /*09a0*/  VIADD R0, R0, -UR6 ;  /* 0x8000000600007c36 */ /* 0x000fe20008000000 */
[----:B------:R-:W-:Y:S02]  /*09b0*/  UIADD3 UR7, UPT, UPT, UR7, -0x1, URZ ;  /* 0xffffffff07077890 */ /* 0x000fe4000fffe0ff */
[----:B------:R-:W-:Y:S01]  /*09c0*/  UIADD3.X UR5, UPT, UPT, UR5, -0x1, URZ, UP1, !UPT ;  /* 0xffffffff05057890 */ /* 0x000fe20008ffe4ff */
[----:B--2---:R0:W-:Y:S02]  /*09d0*/  STG.E.64 desc[UR10][R14.64], R10 ;  /* 0x0000000a0e007986 */ /* 0x0041e4000c101b0a */
[----:B------:R-:W-:Y:S09]  /*09e0*/  BRA.U UP0, `(.L_x_104) ;  /* 0xfffffff9000c7547 */ /* 0x000ff2000b83ffff */
.L_x_97:
[----:B------:R-:W1:Y:S08]  /*09f0*/  LDC.64 R6, c[0x0][0x388] ;  /* 0x0000e200ff067b82 */ /* 0x000e700000000a00 */
[----:B------:R-:W2:Y:S01]  /*0a00*/  LDC.64 R4, c[0x0][0x380] ;  /* 0x0000e000ff047b82 */ /* 0x000ea20000000a00 */
[----:B-1----:R-:W-:-:S06]  /*0a10*/  IMAD.WIDE R6, R23, 0x8, R6 ;  /* 0x0000000817067825 */ /* 0x002fcc00078e0206 */
[----:B------:R-:W3:Y:S01]  /*0a20*/  LDG.E.64 R6, desc[UR10][R6.64] ;  /* 0x0000000a06067981 */ /* 0x000ee2000c1e1b00 */
[----:B--2---:R-:W-:-:S06]  /*0a30*/  IMAD.WIDE R4, R23, 0x8, R4 ;  /* 0x0000000817047825 */ /* 0x004fcc00078e0204 */
[----:B------:R-:W2:Y:S01]  /*0a40*/  LDG.E.64 R4, desc[UR10][R4.64] ;  /* 0x0000000a04047981 */ /* 0x000ea2000c1e1b00 */
[----:B0-----:R-:W-:Y:S01]  /*0a50*/  MOV R12, 0x0 ;  /* 0x00000000000c7802 */ /* 0x001fe20000000f00 */
[----:B------:R-:W-:Y:S01]  /*0a60*/  IMAD.MOV.U32 R13, RZ, RZ, 0x3fd80000 ;  /* 0x3fd80000ff0d7424 */ /* 0x000fe200078e00ff */
[----:B------:R-:W-:Y:S01]  /*0a70*/  BSSY.RECONVERGENT B0, `(.L_x_105) ;  /* 0x0000017000007945 */ /* 0x000fe20003800200 */
[----:B---3--:R-:W-:-:S08]  /*0a80*/  DMUL R8, R6, R6 ;  /* 0x0000000606087228 */ /* 0x008fd00000000000 */
[----:B--2---:R-:W-:-:S06]  /*0a90*/  DFMA R8, R4, R4, R8 ;  /* 0x000000040408722b */ /* 0x004fcc0000000008 */
[----:B------:R-:W0:Y:S04]  /*0aa0*/  MUFU.RSQ64H R3, R9 ;  /* 0x0000000900037308 */ /* 0x000e280000001c00 */
[----:B------:R-:W-:-:S05]  /*0ab0*/  VIADD R2, R9, 0xfcb00000 ;  /* 0xfcb0000009027836 */ /* 0x000fca0000000000 */
[----:B------:R-:W-:Y:S01]  /*0ac0*/  ISETP.GE.U32.AND P0, PT, R2, 0x7ca00000, PT ;  /* 0x7ca000000200780c */ /* 0x000fe20003f06070 */
[----:B0-----:R-:W-:-:S08]  /*0ad0*/  DMUL R10, R2, R2 ;  /* 0x00000002020a7228 */ /* 0x001fd00000000000 */
[----:B------:R-:W-:-:S08]  /*0ae0*/  DFMA R10, R8, -R10, 1 ;  /* 0x3ff00000080a742b */ /* 0x000fd0000000080a */
[----:B------:R-:W-:Y:S02]  /*0af0*/  DFMA R12, R10, R12, 0.5 ;  /* 0x3fe000000a0c742b */ /* 0x000fe4000000000c */
[----:B------:R-:W-:-:S08]  /*0b00*/  DMUL R10, R2, R10 ;  /* 0x0000000a020a7228 */ /* 0x000fd00000000000 */
[----:B------:R-:W-:-:S08]  /*0b10*/  DFMA R12, R12, R10, R2 ;  /* 0x0000000a0c0c722b */ /* 0x000fd00000000002 */
[----:B------:R-:W-:Y:S02]  /*0b20*/  DMUL R14, R8, R12 ;  /* 0x0000000c080e7228 */ /* 0x000fe40000000000 */
[----:B------:R-:W-:Y:S01]  /*0b30*/  VIADD R5, R13, 0xfff00000 ;  /* 0xfff000000d057836 */ /* 0x000fe20000000000 */
[----:B------:R-:W-:-:S05]  /*0b40*/  MOV R4, R12 ;  /* 0x0000000c00047202 */ /* 0x000fca0000000f00 */
[----:B------:R-:W-:-:S08]  /*0b50*/  DFMA R16, R14, -R14, R8 ;  /* 0x8000000e0e10722b */ /* 0x000fd00000000008 */
[----:B------:R-:W-:Y:S01]  /*0b60*/  DFMA R6, R16, R4, R14 ;  /* 0x000000041006722b */ /* 0x000fe2000000000e */
[----:B------:R-:W-:Y:S10]  /*0b70*/  @!P0 BRA `(.L_x_106) ;  /* 0x0000000000188947 */ /* 0x000ff40003800000 */
[----:B------:R-:W-:Y:S01]  /*0b80*/  IMAD.MOV.U32 R13, RZ, RZ, R2 ;  /* 0x000000ffff0d7224 */ /* 0x000fe200078e0002 */
[----:B------:R-:W-:Y:S01]  /*0b90*/  MOV R10, 0xbc0 ;  /* 0x00000bc0000a7802 */ /* 0x000fe20000000f00 */
[----:B------:R-:W-:-:S07]  /*0ba0*/  IMAD.MOV.U32 R19, RZ, RZ, R5 ;  /* 0x000000ffff137224 */ /* 0x000fce00078e0005 */
[----:B------:R-:W-:Y:S05]  /*0bb0*/  CALL.REL.NOINC `($__internal_2_$__cuda_sm20_dsqrt_rn_f64_mediumpath_v1) ;  /* 0x0000000000207944 */ /* 0x000fea0003c00000 */
[----:B------:R-:W-:Y:S01]  /*0bc0*/  MOV R6, R20 ;  /* 0x0000001400067202 */ /* 0x000fe20000000f00 */
[----:B------:R-:W-:-:S07]  /*0bd0*/  IMAD.MOV.U32 R7, RZ, RZ, R21 ;  /* 0x000000ffff077224 */ /* 0x000fce00078e0015 */
.L_x_106:
[----:B------:R-:W-:Y:S05]  /*0be0*/  BSYNC.RECONVERGENT B0 ;  /* 0x0000000000007941 */ /* 0x000fea0003800200 */
.L_x_105:
[----:B------:R-:W0:Y:S02]  /*0bf0*/  LDC.64 R2, c[0x4][0x60] ;  /* 0x01001800ff027b82 */ /* 0x000e240000000a00 */
[----:B0-----:R-:W2:Y:S02]  /*0c00*/  LDG.E.64 R2, desc[UR10][R2.64] ;  /* 0x0000000a02027981 */ /* 0x001ea4000c1e1b00 */
[----:B--2---:R-:W-:-:S05]  /*0c10*/  IMAD.WIDE R4, R23, 0x8, R2 ;  /* 0x0000000817047825 */ /* 0x004fca00078e0202 */
[----:B------:R-:W-:Y:S01]  /*0c20*/  STG.E.64 desc[UR10][R4.64], R6 ;  /* 0x0000000604007986 */ /* 0x000fe2000c101b0a */
[----:B------:R-:W-:Y:S05]  /*0c30*/  EXIT ;  /* 0x000000000000794d */ /* 0x000fea0003800000 */
        .weak           $__internal_2_$__cuda_sm20_dsqrt_rn_f64_mediumpath_v1
        .type           $__internal_2_$__cuda_sm20_dsqrt_rn_f64_mediumpath_v1,@function
        .size           $__internal_2_$__cuda_sm20_dsqrt_rn_f64_mediumpath_v1,(.L_x_377 - $__internal_2_$__cuda_sm20_dsqrt_rn_f64_mediumpath_v1)
$__internal_2_$__cuda_sm20_dsqrt_rn_f64_mediumpath_v1:
[----:B------:R-:W-:Y:S01]  /*0c40*/  ISETP.GE.U32.AND P0, PT, R13, -0x3400000, PT ;  /* 0xfcc000000d00780c */ /* 0x000fe20003f06070 */
[----:B------:R-:W-:Y:S01]  /*0c50*/  BSSY.RECONVERGENT B1, `(.L_x_107) ;  /* 0x0000024000017945 */ /* 0x000fe20003800200 */
[----:B------:R-:W-:-:S11]  /*0c60*/  IMAD.MOV.U32 R13, RZ, RZ, R19 ;  /* 0x000000ffff0d7224 */ /* 0x000fd600078e0013 */
[----:B------:R-:W-:Y:S05]  /*0c70*/  @!P0 BRA `(.L_x_108) ;  /* 0x0000000000208947 */ /* 0x000fea0003800000 */
[----:B------:R-:W-:-:S10]  /*0c80*/  DFMA.RM R12, R16, R12, R14 ;  /* 0x0000000c100c722b */ /* 0x000fd4000000400e */
[----:B------:R-:W-:-:S04]  /*0c90*/  IADD3 R14, P0, PT, R12, 0x1, RZ ;  /* 0x000000010c0e7810 */ /* 0x000fc80007f1e0ff */
[----:B------:R-:W-:-:S06]  /*0ca0*/  IADD3.X R15, PT, PT, RZ, R13, RZ, P0, !PT ;  /* 0x0000000dff0f7210 */ /* 0x000fcc00007fe4ff */
[----:B------:R-:W-:-:S08]  /*0cb0*/  DFMA.RP R8, -R12, R14, R8 ;  /* 0x0000000e0c08722b */ /* 0x000fd00000008108 */
[----:B------:R-:W-:-:S06]  /*0cc0*/  DSETP.GT.AND P0, PT, R8, RZ, PT ;  /* 0x000000ff0800722a */ /* 0x000fcc0003f04000 */
[----:B------:R-:W-:Y:S02]  /*0cd0*/  FSEL R12, R14, R12, P0 ;  /* 0x0000000c0e0c7208 */ /* 0x000fe40000000000 */
[----:B------:R-:W-:Y:S01]  /*0ce0*/  FSEL R13, R15, R13, P0 ;  /* 0x0000000d0f0d7208 */ /* 0x000fe20000000000 */
[----:B------:R-:W-:Y:S06]  /*0cf0*/  BRA `(.L_x_109) ;  /* 0x0000000000647947 */ /* 0x000fec0003800000 */
.L_x_108:
[----:B------:R-:W-:-:S14]  /*0d00*/  DSETP.NE.AND P0, PT, R8, RZ, PT ;  /* 0x000000ff0800722a */ /* 0x000fdc0003f05000 */
[----:B------:R-:W-:Y:S05]  /*0d10*/  @!P0 BRA `(.L_x_110) ;  /* 0x0000000000588947 */ /* 0x000fea0003800000 */
[----:B------:R-:W-:-:S13]  /*0d20*/  ISETP.GE.AND P0, PT, R9, RZ, PT ;  /* 0x000000ff0900720c */ /* 0x000fda0003f06270 */
[----:B------:R-:W-:Y:S02]  /*0d30*/  @!P0 IMAD.MOV.U32 R12, RZ, RZ, 0x0 ;  /* 0x00000000ff0c8424 */ /* 0x000fe400078e00ff */
[----:B------:R-:W-:Y:S01]  /*0d40*/  @!P0 IMAD.MOV.U32 R13, RZ, RZ, -0x80000 ;  /* 0xfff80000ff0d8424 */ /* 0x000fe200078e00ff */
[----:B------:R-:W-:Y:S06]  /*0d50*/  @!P0 BRA `(.L_x_109) ;  /* 0x00000000004c8947 */ /* 0x000fec0003800000 */
[----:B------:R-:W-:-:S13]  /*0d60*/  ISETP.GT.AND P0, PT, R9, 0x7fefffff, PT ;  /* 0x7fefffff0900780c */ /* 0x000fda0003f04270 */
[----:B------:R-:W-:Y:S05]  /*0d70*/  @P0 BRA `(.L_x_110) ;  /* 0x0000000000400947 */ /* 0x000fea0003800000 */
[----:B------:R-:W-:Y:S01]  /*0d80*/  DMUL R8, R8, 8.11296384146066816958e+31 ;  /* 0x4690000008087828 */ /* 0x000fe20000000000 */
[----:B------:R-:W-:Y:S01]  /*0d90*/  MOV R12, RZ ;  /* 0x000000ff000c7202 */ /* 0x000fe20000000f00 */
[----:B------:R-:W-:Y:S02]  /*0da0*/  IMAD.MOV.U32 R16, RZ, RZ, 0x0 ;  /* 0x00000000ff107424 */ /* 0x000fe400078e00ff */
[----:B------:R-:W-:Y:S02]  /*0db0*/  IMAD.MOV.U32 R17, RZ, RZ, 0x3fd80000 ;  /* 0x3fd80000ff117424 */ /* 0x000fe400078e00ff */
[----:B------:R-:W0:Y:S02]  /*0dc0*/  MUFU.RSQ64H R13, R9 ;  /* 0x00000009000d7308 */ /* 0x000e240000001c00 */
[----:B0-----:R-:W-:-:S08]  /*0dd0*/  DMUL R14, R12, R12 ;  /* 0x0000000c0c0e7228 */ /* 0x001fd00000000000 */
[----:B------:R-:W-:-:S08]  /*0de0*/  DFMA R14, R8, -R14, 1 ;  /* 0x3ff00000080e742b */ /* 0x000fd0000000080e */
[----:B------:R-:W-:Y:S02]  /*0df0*/  DFMA R16, R14, R16, 0.5 ;  /* 0x3fe000000e10742b */ /* 0x000fe40000000010 */
[----:B------:R-:W-:-:S08]  /*0e00*/  DMUL R14, R12, R14 ;  /* 0x0000000e0c0e7228 */ /* 0x000fd00000000000 */
[----:B------:R-:W-:-:S08]  /*0e10*/  DFMA R14, R16, R14, R12 ;  /* 0x0000000e100e722b */ /* 0x000fd0000000000c */
[----:B------:R-:W-:Y:S02]  /*0e20*/  DMUL R12, R8, R14 ;  /* 0x0000000e080c7228 */ /* 0x000fe40000000000 */
[----:B------:R-:W-:-:S06]  /*0e30*/  IADD3 R15, PT, PT, R15, -0x100000, RZ ;  /* 0xfff000000f0f7810 */ /* 0x000fcc0007ffe0ff */
[----:B------:R-:W-:-:S08]  /*0e40*/  DFMA R16, R12, -R12, R8 ;  /* 0x8000000c0c10722b */ /* 0x000fd00000000008 */
[----:B------:R-:W-:-:S10]  /*0e50*/  DFMA R12, R14, R16, R12 ;  /* 0x000000100e0c722b */ /* 0x000fd4000000000c */
[----:B------:R-:W-:Y:S01]  /*0e60*/  VIADD R13, R13, 0xfcb00000 ;  /* 0xfcb000000d0d7836 */ /* 0x000fe20000000000 */
[----:B------:R-:W-:Y:S06]  /*0e70*/  BRA `(.L_x_109) ;  /* 0x0000000000047947 */ /* 0x000fec0003800000 */
.L_x_110:
[----:B------:R-:W-:-:S11]  /*0e80*/  DADD R12, R8, R8 ;  /* 0x00000000080c7229 */ /* 0x000fd60000000008 */
.L_x_109:
[----:B------:R-:W-:Y:S05]  /*0e90*/  BSYNC.RECONVERGENT B1 ;  /* 0x0000000000017941 */ /* 0x000fea0003800200 */
.L_x_107:
[----:B------:R-:W-:Y:S01]  /*0ea0*/  HFMA2 R11, -RZ, RZ, 0, 0 ;  /* 0x00000000ff0b7431 */ /* 0x000fe200000001ff */
[----:B------:R-:W-:Y:S01]  /*0eb0*/  MOV R20, R12 ;  /* 0x0000000c00147202 */ /* 0x000fe20000000f00 */
[----:B------:R-:W-:Y:S02]  /*0ec0*/  IMAD.MOV.U32 R21, RZ, RZ, R13 ;  /* 0x000000ffff157224 */ /* 0x000fe400078e000d */
[----:B------:R-:W-:Y:S05]  /*0ed0*/  RET.REL.NODEC R10 `(trf_phase4_calc) ;  /* 0xfffffff00a487950 */ /* 0x000fea0003c3ffff */
.L_x_111:
        /* <DEDUP_REMOVED lines=10> */
.L_x_377:


//--------------------- .text.trf_phase3          --------------------------
	.section	.text.trf_phase3,"ax",@progbits
	.align	128
        .global         trf_phase3
        .type           trf_phase3,@function
        .size           trf_phase3,(.L_x_378 - trf_phase3)
        .other          trf_phase3,@"STO_CUDA_ENTRY STV_DEFAULT"
trf_phase3:
.text.trf_phase3:
        /* <DEDUP_REMOVED lines=61> */
.L_x_135:
        /* <DEDUP_REMOVED lines=19> */
[----:B------:R-:W-:Y:S01]  /*0500*/  IMAD.MOV.U32 R6, RZ, RZ, 0x652b82fe ;  /* 0x652b82feff067424 */ /* 0x000fe200078e00ff */
[----:B------:R-:W-:-:S06]  /*0510*/  MOV R7, 0x3ff71547 ;  /* 0x3ff7154700077802 */ /* 0x000fcc0000000f00 */
        /* <DEDUP_REMOVED lines=54> */
.L_x_120:
[----:B------:R-:W-:Y:S05]  /*0880*/  BSYNC.RECONVERGENT B0 ;  /* 0x0000000000007941 */ /* 0x000fea0003800200 */
.L_x_119:
        /* <DEDUP_REMOVED lines=19> */
[----:B------:R-:W-:Y:S05]  /*09c0*/  CALL.REL.NOINC `($__internal_3_$__cuda_sm20_div_rn_f64_full) ;  /* 0x0000002c00807944 */ /* 0x000fea0003c00000 */
.L_x_122:
[----:B------:R-:W-:Y:S05]  /*09d0*/  BSYNC.RECONVERGENT B3 ;  /* 0x0000000000037941 */ /* 0x000fea0003800200 */
.L_x_121:
[----:B------:R-:W-:-:S08]  /*09e0*/  DADD R2, R22, R66 ;  /* 0x0000000016027229 */ /* 0x000fd00000000042 */
[----:B------:R-:W-:-:S11]  /*09f0*/  DMUL R2, R28, R2 ;  /* 0x000000021c027228 */ /* 0x000fd60000000000 */
.L_x_118:
[----:B------:R-:W-:Y:S05]  /*0a00*/  BSYNC.RECONVERGENT B2 ;  /* 0x0000000000027941 */ /* 0x000fea0003800200 */
.L_x_117:
        /* <DEDUP_REMOVED lines=15> */
[----:B------:R-:W-:-:S06]  /*0b00*/  IMAD.MOV.U32 R52, RZ, RZ, 0x1 ;  /* 0x00000001ff347424 */ /* 0x000fcc00078e00ff */
        /* <DEDUP_REMOVED lines=16> */
[----:B------:R-:W-:Y:S05]  /*0c10*/  CALL.REL.NOINC `($__internal_3_$__cuda_sm20_div_rn_f64_full) ;  /* 0x0000002800ec7944 */ /* 0x000fea0003c00000 */
.L_x_124:
[----:B------:R-:W-:Y:S05]  /*0c20*/  BSYNC.RECONVERGENT B2 ;  /* 0x0000000000027941 */ /* 0x000fea0003800200 */
.L_x_123:
        /* <DEDUP_REMOVED lines=23> */
[----:B------:R-:W-:Y:S05]  /*0da0*/  CALL.REL.NOINC `($__internal_3_$__cuda_sm20_div_rn_f64_full) ;  /* 0x0000002800887944 */ /* 0x000fea0003c00000 */
[----:B------:R-:W-:Y:S02]  /*0db0*/  IMAD.MOV.U32 R6, RZ, RZ, R66 ;  /* 0x000000ffff067224 */ /* 0x000fe400078e0042 */
[----:B------:R-:W-:-:S07]  /*0dc0*/  IMAD.MOV.U32 R7, RZ, RZ, R67 ;  /* 0x000000ffff077224 */ /* 0x000fce00078e0043 */
.L_x_126:
[----:B------:R-:W-:Y:S05]  /*0dd0*/  BSYNC.RECONVERGENT B2 ;  /* 0x0000000000027941 */ /* 0x000fea0003800200 */
.L_x_125:
        /* <DEDUP_REMOVED lines=50> */
[----:B------:R-:W-:Y:S01]  /*1100*/  IMAD R13, R6, 0x100000, R53 ;  /* 0x00100000060d7824 */ /* 0x000fe200078e0235 */
[----:B------:R-:W-:Y:S01]  /*1110*/  MOV R12, R52 ;  /* 0x00000034000c7202 */ /* 0x000fe20000000f00 */
        /* <DEDUP_REMOVED lines=8> */
[----:B------:R-:W-:-:S05]  /*11a0*/  @!P1 SHF.R.S32.HI R5, RZ, 0x1, R5 ;  /* 0x00000001ff059819 */ /* 0x000fca0000011405 */
[----:B------:R-:W-:Y:S02]  /*11b0*/  @!P1 IMAD.IADD R6, R6, 0x1, -R5 ;  /* 0x0000000106069824 */ /* 0x000fe400078e0a05 */
[----:B------:R-:W-:-:S03]  /*11c0*/  @!P1 IMAD R3, R5, 0x100000, R53 ;  /* 0x0010000005039824 */ /* 0x000fc600078e0235 */
[----:B------:R-:W-:Y:S01]  /*11d0*/  @!P1 LEA R7, R6, 0x3ff00000, 0x14 ;  /* 0x3ff0000006079811 */ /* 0x000fe200078ea0ff */
[----:B------:R-:W-:-:S06]  /*11e0*/  @!P1 IMAD.MOV.U32 R6, RZ, RZ, RZ ;  /* 0x000000ffff069224 */ /* 0x000fcc00078e00ff */
[----:B------:R-:W-:-:S11]  /*11f0*/  @!P1 DMUL R12, R2, R6 ;  /* 0x00000006020c9228 */ /* 0x000fd60000000000 */
.L_x_130:
[----:B------:R-:W-:Y:S05]  /*1200*/  BSYNC.RECONVERGENT B0 ;  /* 0x0000000000007941 */ /* 0x000fea0003800200 */
.L_x_129:
        /* <DEDUP_REMOVED lines=19> */
[----:B------:R-:W-:Y:S05]  /*1340*/  CALL.REL.NOINC `($__internal_3_$__cuda_sm20_div_rn_f64_full) ;  /* 0x0000002400207944 */ /* 0x000fea0003c00000 */
.L_x_132:
[----:B------:R-:W-:Y:S05]  /*1350*/  BSYNC.RECONVERGENT B3 ;  /* 0x0000000000037941 */ /* 0x000fea0003800200 */
.L_x_131:
[----:B------:R-:W-:-:S08]  /*1360*/  DADD R2, R22, R66 ;  /* 0x0000000016027229 */ /* 0x000fd00000000042 */
[----:B------:R-:W-:-:S11]  /*1370*/  DMUL R2, R28, R2 ;  /* 0x000000021c027228 */ /* 0x000fd60000000000 */
.L_x_128:
[----:B------:R-:W-:Y:S05]  /*1380*/  BSYNC.RECONVERGENT B2 ;  /* 0x0000000000027941 */ /* 0x000fea0003800200 */
.L_x_127:
        /* <DEDUP_REMOVED lines=22> */
[----:B------:R-:W-:Y:S05]  /*14f0*/  CALL.REL.NOINC `($__internal_3_$__cuda_sm20_div_rn_f64_full) ;  /* 0x0000002000b47944 */ /* 0x000fea0003c00000 */
.L_x_134:
[----:B------:R-:W-:Y:S05]  /*1500*/  BSYNC.RECONVERGENT B2 ;  /* 0x0000000000027941 */ /* 0x000fea0003800200 */
.L_x_133:
[----:B------:R-:W-:-:S11]  /*1510*/  DFMA R34, R2, R66, R34 ;  /* 0x000000420222722b */ /* 0x000fd60000000022 */
.L_x_116:
[----:B------:R-:W-:Y:S05]  /*1520*/  BSYNC.RECONVERGENT B1 ;  /* 0x0000000000017941 */ /* 0x000fea0003800200 */
.L_x_115:
[----:B------:R-:W-:Y:S02]  /*1530*/  VIADD R0, R0, 0x1 ;  /* 0x0000000100007836 */ /* 0x000fe40000000000 */
[----:B------:R-:W-:Y:S01]  /*1540*/  VIADD R15, R15, 0x1 ;  /* 0x000000010f0f7836 */ /* 0x000fe20000000000 */
[----:B------:R-:W-:Y:S06]  /*1550*/  @P4 BRA `(.L_x_135) ;  /* 0xffffffec009c4947 */ /* 0x000fec000383ffff */
.L_x_114:
[----:B-----5:R-:W-:-:S06]  /*1560*/  IMAD.WIDE R8, R4, 0x8, R38 ;  /* 0x0000000804087825 */ /* 0x020fcc00078e0226 */
[----:B------:R-:W2:Y:S01]  /*1570*/  LDG.E.64 R8, desc[UR6][R8.64] ;  /* 0x0000000608087981 */ /* 0x000ea2000c1e1b00 */
[----:B------:R-:W-:-:S06]  /*1580*/  IMAD.WIDE R10, R4, 0x8, R50 ;  /* 0x00000008040a7825 */ /* 0x000fcc00078e0232 */
        /* <DEDUP_REMOVED lines=20> */
[----:B------:R-:W-:Y:S05]  /*16d0*/  CALL.REL.NOINC `($__internal_3_$__cuda_sm20_div_rn_f64_full) ;  /* 0x00000020003c7944 */ /* 0x000fea0003c00000 */
.L_x_137:
[----:B------:R-:W-:Y:S05]  /*16e0*/  BSYNC.RECONVERGENT B1 ;  /* 0x0000000000017941 */ /* 0x000fea0003800200 */
.L_x_136:
        /* <DEDUP_REMOVED lines=22> */
[----:B------:R-:W-:Y:S05]  /*1850*/  CALL.REL.NOINC `($__internal_3_$__cuda_sm20_div_rn_f64_full) ;  /* 0x0000001c00dc7944 */ /* 0x000fea0003c00000 */
[----:B------:R-:W-:Y:S01]  /*1860*/  MOV R6, R66 ;  /* 0x0000004200067202 */ /* 0x000fe20000000f00 */
[----:B------:R-:W-:-:S07]  /*1870*/  IMAD.MOV.U32 R7, RZ, RZ, R67 ;  /* 0x000000ffff077224 */ /* 0x000fce00078e0043 */
.L_x_139:
[----:B------:R-:W-:Y:S05]  /*1880*/  BSYNC.RECONVERGENT B1 ;  /* 0x0000000000017941 */ /* 0x000fea0003800200 */
.L_x_138:
        /* <DEDUP_REMOVED lines=17> */
.L_x_112:
        /* <DEDUP_REMOVED lines=22> */
[----:B------:R-:W-:Y:S01]  /*1b00*/  CS2R R20, SRZ ;  /* 0x0000000000147805 */ /* 0x000fe2000001ff00 */
[C---:B------:R-:W-:Y:S01]  /*1b10*/  IMAD R2, R4.reuse, 0x6, RZ ;  /* 0x0000000604027824 */ /* 0x040fe200078e02ff */
[----:B------:R-:W-:Y:S01]  /*1b20*/  CS2R R18, SRZ ;  /* 0x0000000000127805 */ /* 0x000fe2000001ff00 */
[----:B------:R-:W-:Y:S01]  /*1b30*/  IMAD.MOV R0, RZ, RZ, -R4 ;  /* 0x000000ffff007224 */ /* 0x000fe200078e0a04 */
[----:B------:R-:W-:Y:S01]  /*1b40*/  UMOV UR4, URZ ;  /* 0x000000ff00047c82 */ /* 0x000fe20008000000 */
[----:B--2---:R-:W-:-:S04]  /*1b50*/  IMAD.WIDE R16, R4, 0x8, R16 ;  /* 0x0000000804107825 */ /* 0x004fc800078e0210 */
[----:B----4-:R-:W-:-:S07]  /*1b60*/  IMAD.WIDE R14, R4, 0x8, R14 ;  /* 0x00000008040e7825 */ /* 0x010fce00078e020e */
.L_x_168:
        /* <DEDUP_REMOVED lines=78> */
.L_x_145:
[----:B------:R-:W-:Y:S05]  /*2050*/  BSYNC.RECONVERGENT B0 ;  /* 0x0000000000007941 */ /* 0x000fea0003800200 */
.L_x_144:
        /* <DEDUP_REMOVED lines=20> */
.L_x_147:
[----:B------:R-:W-:Y:S05]  /*21a0*/  BSYNC.RECONVERGENT B3 ;  /* 0x0000000000037941 */ /* 0x000fea0003800200 */
.L_x_146:
[----:B------:R-:W-:-:S08]  /*21b0*/  DADD R62, R26, R66 ;  /* 0x000000001a3e7229 */ /* 0x000fd00000000042 */
[----:B------:R-:W-:-:S11]  /*21c0*/  DMUL R62, R32, R62 ;  /* 0x0000003e203e7228 */ /* 0x000fd60000000000 */
.L_x_143:
[----:B------:R-:W-:Y:S05]  /*21d0*/  BSYNC.RECONVERGENT B2 ;  /* 0x0000000000027941 */ /* 0x000fea0003800200 */
.L_x_142:
        /* <DEDUP_REMOVED lines=35> */
.L_x_151:
[----:B------:R-:W-:Y:S05]  /*2410*/  BSYNC.RECONVERGENT B3 ;  /* 0x0000000000037941 */ /* 0x000fea0003800200 */
.L_x_150:
[----:B------:R-:W-:-:S11]  /*2420*/  DADD R66, R66, 1 ;  /* 0x3ff0000042427429 */ /* 0x000fd60000000000 */
.L_x_149:
[----:B------:R-:W-:Y:S05]  /*2430*/  BSYNC.RECONVERGENT B2 ;  /* 0x0000000000027941 */ /* 0x000fea0003800200 */
.L_x_148:
[----:B------:R-:W-:Y:S01]  /*2440*/  BSSY.RECONVERGENT B2, `(.L_x_152) ;  /* 0x0000019000027945 */ /* 0x000fe20003800200 */
[----:B------:R-:W-:Y:S01]  /*2450*/  DMUL R62, R66, R62 ;  /* 0x0000003e423e7228 */ /* 0x000fe20000000000 */
[----:B------:R-:W-:Y:S02]  /*2460*/  CS2R R66, SRZ ;  /* 0x0000000000427805 */ /* 0x000fe4000001ff00 */
[----:B------:R-:W-:Y:S08]  /*2470*/  @!P5 BRA `(.L_x_153) ;  /* 0x000000000054d947 */ /* 0x000ff00003800000 */
[----:B------:R-:W2:Y:S01]  /*2480*/  LDG.E.64 R52, desc[UR6][R10.64] ;  /* 0x000000060a347981 */ /* 0x000ea2000c1e1b00 */
[----:B------:R-:W0:Y:S01]  /*2490*/  MUFU.RCP64H R7, R13 ;  /* 0x0000000d00077308 */ /* 0x000e220000001800 */
[----:B------:R-:W-:Y:S01]  /*24a0*/  MOV R6, 0x1 ;  /* 0x0000000100067802 */ /* 0x000fe20000000f00 */
        /* <DEDUP_REMOVED lines=17> */
.L_x_154:
[----:B------:R-:W-:Y:S05]  /*25c0*/  BSYNC.RECONVERGENT B3 ;  /* 0x0000000000037941 */ /* 0x000fea0003800200 */
.L_x_153:
[----:B------:R-:W-:Y:S05]  /*25d0*/  BSYNC.RECONVERGENT B2 ;  /* 0x0000000000027941 */ /* 0x000fea0003800200 */
.L_x_152:
        /* <DEDUP_REMOVED lines=67> */
.L_x_158:
[----:B------:R-:W-:Y:S05]  /*2a10*/  BSYNC.RECONVERGENT B0 ;  /* 0x0000000000007941 */ /* 0x000fea0003800200 */
.L_x_157:
        /* <DEDUP_REMOVED lines=20> */
.L_x_160:
[----:B------:R-:W-:Y:S05]  /*2b60*/  BSYNC.RECONVERGENT B3 ;  /* 0x0000000000037941 */ /* 0x000fea0003800200 */
.L_x_159:
[----:B------:R-:W-:-:S08]  /*2b70*/  DADD R62, R26, R66 ;  /* 0x000000001a3e7229 */ /* 0x000fd00000000042 */
[----:B------:R-:W-:-:S11]  /*2b80*/  DMUL R62, R32, R62 ;  /* 0x0000003e203e7228 */ /* 0x000fd60000000000 */
.L_x_156:
[----:B------:R-:W-:Y:S05]  /*2b90*/  BSYNC.RECONVERGENT B2 ;  /* 0x0000000000027941 */ /* 0x000fea0003800200 */
.L_x_155:
[----:B------:R-:W-:Y:S01]  /*2ba0*/  BSSY.RECONVERGENT B2, `(.L_x_161) ;  /* 0x0000022000027945 */ /* 0x000fe20003800200 */
[----:B------:R-:W-:Y:S01]  /*2bb0*/  MOV R66, 0x0 ;  /* 0x0000000000427802 */ /* 0x000fe20000000f00 */
[----:B------:R-:W-:Y:S02]  /*2bc0*/  IMAD.MOV.U32 R67, RZ, RZ, 0x3ff00000 ;  /* 0x3ff00000ff437424 */ /* 0x000fe400078e00ff */
[----:B------:R-:W-:Y:S05]  /*2bd0*/  @!P5 BRA `(.L_x_162) ;  /* 0x000000000078d947 */ /* 0x000fea0003800000 */
        /* <DEDUP_REMOVED lines=28> */
.L_x_164:
[----:B------:R-:W-:Y:S05]  /*2da0*/  BSYNC.RECONVERGENT B3 ;  /* 0x0000000000037941 */ /* 0x000fea0003800200 */
.L_x_163:
[----:B------:R-:W-:-:S11]  /*2db0*/  DADD R66, R66, 1 ;  /* 0x3ff0000042427429 */ /* 0x000fd60000000000 */
.L_x_162:
[----:B------:R-:W-:Y:S05]  /*2dc0*/  BSYNC.RECONVERGENT B2 ;  /* 0x0000000000027941 */ /* 0x000fea0003800200 */
.L_x_161:
        /* <DEDUP_REMOVED lines=24> */
.L_x_167:
[----:B------:R-:W-:Y:S05]  /*2f50*/  BSYNC.RECONVERGENT B3 ;  /* 0x0000000000037941 */ /* 0x000fea0003800200 */
.L_x_166:
[----:B------:R-:W-:Y:S05]  /*2f60*/  BSYNC.RECONVERGENT B2 ;  /* 0x0000000000027941 */ /* 0x000fea0003800200 */
.L_x_165:
[----:B------:R-:W-:-:S08]  /*2f70*/  DMUL R62, R62, 0.5 ;  /* 0x3fe000003e3e7828 */ /* 0x000fd00000000000 */
[----:B------:R-:W-:-:S11]  /*2f80*/  DFMA R20, R62, R66, R20 ;  /* 0x000000423e14722b */ /* 0x000fd60000000014 */
.L_x_141:
[----:B------:R-:W-:Y:S05]  /*2f90*/  BSYNC.RECONVERGENT B1 ;  /* 0x0000000000017941 */ /* 0x000fea0003800200 */
.L_x_140:
[----:B------:R-:W-:Y:S01]  /*2fa0*/  VIADD R0, R0, 0x1 ;  /* 0x0000000100007836 */ /* 0x000fe20000000000 */
[----:B------:R-:W-:Y:S01]  /*2fb0*/  IADD3 R2, PT, PT, R2, 0x1, RZ ;  /* 0x0000000102027810 */ /* 0x000fe20007ffe0ff */
        /* <DEDUP_REMOVED lines=24> */
.L_x_170:
[----:B------:R-:W-:Y:S05]  /*3140*/  BSYNC.RECONVERGENT B1 ;  /* 0x0000000000017941 */ /* 0x000fea0003800200 */
.L_x_169:
[----:B------:R-:W-:-:S05]  /*3150*/  IMAD.WIDE R2, R4, 0x8, R48 ;  /* 0x0000000804027825 */ /* 0x000fca00078e0230 */
[----:B------:R-:W2:Y:S01]  /*3160*/  LDG.E.64 R6, desc[UR6][R2.64] ;  /* 0x0000000602067981 */ /* 0x000ea2000c1e1b00 */
[----:B------:R-:W0:Y:S01]  /*3170*/  MUFU.RCP64H R11, R15 ;  /* 0x0000000f000b7308 */ /* 0x000e220000001800 */
[----:B------:R-:W-:Y:S01]  /*3180*/  MOV R10, 0x1 ;  /* 0x00000001000a7802 */ /* 0x000fe20000000f00 */
        /* <DEDUP_REMOVED lines=19> */
[----:B------:R-:W-:Y:S01]  /*32c0*/  IMAD.MOV.U32 R6, RZ, RZ, R66 ;  /* 0x000000ffff067224 */ /* 0x000fe200078e0042 */
[----:B------:R-:W-:-:S07]  /*32d0*/  MOV R7, R67 ;  /* 0x0000004300077202 */ /* 0x000fce0000000f00 */
.L_x_172:
[----:B------:R-:W-:Y:S05]  /*32e0*/  BSYNC.RECONVERGENT B1 ;  /* 0x0000000000017941 */ /* 0x000fea0003800200 */
.L_x_171:
        /* <DEDUP_REMOVED lines=16> */
.L_x_113:
[----:B01---5:R-:W-:-:S04]  /*33f0*/  IMAD.WIDE R6, R4, 0x8, R50 ;  /* 0x0000000804067825 */ /* 0x023fc800078e0232 */
[----:B------:R-:W-:-:S04]  /*3400*/  IMAD.WIDE R46, R4, 0x8, R46 ;  /* 0x00000008042e7825 */ /* 0x000fc800078e022e */
[C---:B------:R-:W-:Y:S01]  /*3410*/  IMAD.WIDE R8, R4.reuse, 0x8, R48 ;  /* 0x0000000804087825 */ /* 0x040fe200078e0230 */
[----:B------:R-:W2:Y:S01]  /*3420*/  LDG.E.64 R6, desc[UR6][R6.64] ;  /* 0x0000000606067981 */ /* 0x000ea2000c1e1b00 */
[----:B------:R-:W0:Y:S02]  /*3430*/  LDC.64 R16, c[0x4][0x98] ;  /* 0x01002600ff107b82 */ /* 0x000e240000000a00 */
[----:B------:R-:W-:-:S06]  /*3440*/  IMAD.WIDE R44, R4, 0x8, R44 ;  /* 0x00000008042c7825 */ /* 0x000fcc00078e022c */
[----:B------:R-:W1:Y:S08]  /*3450*/  LDC.64 R10, c[0x0][0x380] ;  /* 0x0000e000ff0a7b82 */ /* 0x000e700000000a00 */
[----:B------:R-:W3:Y:S08]  /*3460*/  LDC.64 R2, c[0x4][0x20] ;  /* 0x01000800ff027b82 */ /* 0x000ef00000000a00 */
[----:B------:R-:W4:Y:S08]  /*3470*/  LDC.64 R14, c[0x4][0x108] ;  /* 0x01004200ff0e7b82 */ /* 0x000f300000000a00 */
[----:B------:R-:W4:Y:S08]  /*3480*/  LDC.64 R22, c[0x4][0xb8] ;  /* 0x01002e00ff167b82 */ /* 0x000f300000000a00 */
[----:B------:R-:W4:Y:S01]  /*3490*/  LDC.64 R20, c[0x0][0x388] ;  /* 0x0000e200ff147b82 */ /* 0x000f220000000a00 */
[----:B--2---:R3:W-:Y:S04]  /*34a0*/  STG.E.64 desc[UR6][R46.64], R6 ;  /* 0x000000062e007986 */ /* 0x0047e8000c101b06 */
[----:B------:R-:W2:Y:S04]  /*34b0*/  LDG.E.64 R8, desc[UR6][R8.64] ;  /* 0x0000000608087981 */ /* 0x000ea8000c1e1b00 */
[----:B--2---:R2:W-:Y:S04]  /*34c0*/  STG.E.64 desc[UR6][R44.64], R8 ;  /* 0x000000082c007986 */ /* 0x0045e8000c101b06 */
[----:B0-----:R-:W2:Y:S01]  /*34d0*/  LDG.E.64 R12, desc[UR6][R16.64] ;  /* 0x00000006100c7981 */ /* 0x001ea2000c1e1b00 */
[----:B-1----:R-:W-:-:S03]  /*34e0*/  IMAD.WIDE R10, R4, 0x8, R10 ;  /* 0x00000008040a7825 */ /* 0x002fc600078e020a */
[----:B---3--:R-:W3:Y:S04]  /*34f0*/  LDG.E.64 R6, desc[UR6][R2.64] ;  /* 0x0000000602067981 */ /* 0x008ee8000c1e1b00 */
[----:B------:R-:W3:Y:S04]  /*3500*/  LDG.E.64 R10, desc[UR6][R10.64] ;  /* 0x000000060a0a7981 */ /* 0x000ee8000c1e1b00 */
[----:B----4-:R-:W4:Y:S01]  /*3510*/  LDG.E.64 R14, desc[UR6][R14.64] ;  /* 0x000000060e0e7981 */ /* 0x010f22000c1e1b00 */
[----:B--2---:R-:W-:-:S06]  /*3520*/  IMAD.WIDE R12, R4, 0x8, R12 ;  /* 0x00000008040c7825 */ /* 0x004fcc00078e020c */
[----:B------:R-:W3:Y:S01]  /*3530*/  LDG.E.64 R12, desc[UR6][R12.64] ;  /* 0x000000060c0c7981 */ /* 0x000ee2000c1e1b00 */
[----:B----4-:R-:W-:Y:S01]  /*3540*/  IMAD.WIDE R8, R4, 0x8, R14 ;  /* 0x0000000804087825 */ /* 0x010fe200078e020e */
[----:B------:R-:W0:Y:S08]  /*3550*/  LDC.64 R18, c[0x4][0x110] ;  /* 0x01004400ff127b82 */ /* 0x000e300000000a00 */
[----:B------:R-:W1:Y:S08]  /*3560*/  LDC.64 R24, c[0x4][0xd8] ;  /* 0x01003600ff187b82 */ /* 0x000e700000000a00 */
[----:B------:R-:W2:Y:S01]  /*3570*/  LDC.64 R14, c[0x0][0x390] ;  /* 0x0000e400ff0e7b82 */ /* 0x000ea20000000a00 */
[----:B---3--:R-:W-:-:S07]  /*3580*/  DFMA R6, R12, R6, R10 ;  /* 0x000000060c06722b */ /* 0x008fce000000000a */
[----:B------:R3:W-:Y:S04]  /*3590*/  STG.E.64 desc[UR6][R8.64], R6 ;  /* 0x0000000608007986 */ /* 0x0007e8000c101b06 */
[----:B------:R-:W4:Y:S01]  /*35a0*/  LDG.E.64 R16, desc[UR6][R22.64] ;  /* 0x0000000616107981 */ /* 0x000f22000c1e1b00 */
[----:B------:R-:W-:-:S03]  /*35b0*/  IMAD.WIDE R10, R4, 0x8, R20 ;  /* 0x00000008040a7825 */ /* 0x000fc600078e0214 */
[----:B------:R-:W2:Y:S04]  /*35c0*/  LDG.E.64 R12, desc[UR6][R2.64] ;  /* 0x00000006020c7981 */ /* 0x000ea8000c1e1b00 */
[----:B------:R-:W2:Y:S04]  /*35d0*/  LDG.E.64 R10, desc[UR6][R10.64] ;  /* 0x000000060a0a7981 */ /* 0x000ea8000c1e1b00 */
[----:B0-----:R-:W3:Y:S01]  /*35e0*/  LDG.E.64 R18, desc[UR6][R18.64] ;  /* 0x0000000612127981 */ /* 0x001ee2000c1e1b00 */
[----:B----4-:R-:W-:-:S06]  /*35f0*/  IMAD.WIDE R16, R4, 0x8, R16 ;  /* 0x0000000804107825 */ /* 0x010fcc00078e0210 */
[----:B------:R-:W2:Y:S01]  /*3600*/  LDG.E.64 R16, desc[UR6][R16.64] ;  /* 0x0000000610107981 */ /* 0x000ea2000c1e1b00 */
[----:B---3--:R-:W-:Y:S01]  /*3610*/  IMAD.WIDE R6, R4, 0x8, R18 ;  /* 0x0000000804067825 */ /* 0x008fe200078e0212 */
[----:B------:R-:W0:Y:S01]  /*3620*/  LDC.64 R22, c[0x4][0x118] ;  /* 0x01004600ff167b82 */ /* 0x000e220000000a00 */
[----:B--2---:R-:W-:-:S07]  /*3630*/  DFMA R12, R16, R12, R10 ;  /* 0x0000000c100c722b */ /* 0x004fce000000000a */
[----:B------:R2:W-:Y:S04]  /*3640*/  STG.E.64 desc[UR6][R6.64], R12 ;  /* 0x0000000c06007986 */ /* 0x0005e8000c101b06 */
[----:B-1----:R-:W3:Y:S01]  /*3650*/  LDG.E.64 R8, desc[UR6][R24.64] ;  /* 0x0000000618087981 */ /* 0x002ee2000c1e1b00 */
[----:B------:R-:W-:-:S03]  /*3660*/  IMAD.WIDE R20, R4, 0x8, R14 ;  /* 0x0000000804147825 */ /* 0x000fc600078e020e */
[----:B------:R-:W4:Y:S04]  /*3670*/  LDG.E.64 R14, desc[UR6][R2.64] ;  /* 0x00000006020e7981 */ /* 0x000f28000c1e1b00 */
[----:B0-----:R-:W4:Y:S01]  /*3680*/  LDG.E.64 R16, desc[UR6][R22.64] ;  /* 0x0000000616107981 */ /* 0x001f22000c1e1b00 */
[----:B------:R-:W0:Y:S08]  /*3690*/  LDC.64 R18, c[0x4][0xf8] ;  /* 0x01003e00ff127b82 */ /* 0x000e300000000a00 */
[----:B--2---:R-:W1:Y:S01]  /*36a0*/  LDC.64 R12, c[0x0][0x398] ;  /* 0x0000e600ff0c7b82 */ /* 0x004e620000000a00 */
[----:B---3--:R-:W-:-:S02]  /*36b0*/  IMAD.WIDE R10, R4, 0x8, R8 ;  /* 0x00000008040a7825 */ /* 0x008fc400078e0208 */
[----:B------:R-:W2:Y:S04]  /*36c0*/  LDG.E.64 R8, desc[UR6][R20.64] ;  /* 0x0000000614087981 */ /* 0x000ea8000c1e1b00 */
[----:B------:R-:W2:Y:S01]  /*36d0*/  LDG.E.64 R10, desc[UR6][R10.64] ;  /* 0x000000060a0a7981 */ /* 0x000ea2000c1e1b00 */
[----:B----4-:R-:W-:Y:S01]  /*36e0*/  IMAD.WIDE R16, R4, 0x8, R16 ;  /* 0x0000000804107825 */ /* 0x010fe200078e0210 */
[----:B------:R-:W3:Y:S01]  /*36f0*/  LDC.64 R24, c[0x4][0x120] ;  /* 0x01004800ff187b82 */ /* 0x000ee20000000a00 */
[----:B--2---:R-:W-:-:S07]  /*3700*/  DFMA R8, R10, R14, R8 ;  /* 0x0000000e0a08722b */ /* 0x004fce0000000008 */
[----:B------:R-:W-:Y:S04]  /*3710*/  STG.E.64 desc[UR6][R16.64], R8 ;  /* 0x0000000810007986 */ /* 0x000fe8000c101b06 */
[----:B0-----:R-:W2:Y:S01]  /*3720*/  LDG.E.64 R6, desc[UR6][R18.64] ;  /* 0x0000000612067981 */ /* 0x001ea2000c1e1b00 */
[----:B-1----:R-:W-:-:S03]  /*3730*/  IMAD.WIDE R14, R4, 0x8, R12 ;  /* 0x00000008040e7825 */ /* 0x002fc600078e020c */
[----:B------:R-:W4:Y:S04]  /*3740*/  LDG.E.64 R2, desc[UR6][R2.64] ;  /* 0x0000000602027981 */ /* 0x000f28000c1e1b00 */
[----:B---3--:R-:W3:Y:S01]  /*3750*/  LDG.E.64 R10, desc[UR6][R24.64] ;  /* 0x00000006180a7981 */ /* 0x008ee2000c1e1b00 */
[----:B--2---:R-:W-:-:S03]  /*3760*/  IMAD.WIDE R12, R4, 0x8, R6 ;  /* 0x00000008040c7825 */ /* 0x004fc600078e0206 */
[----:B------:R-:W4:Y:S04]  /*3770*/  LDG.E.64 R6, desc[UR6][R14.64] ;  /* 0x000000060e067981 */ /* 0x000f28000c1e1b00 */
[----:B------:R-:W4:Y:S01]  /*3780*/  LDG.E.64 R12, desc[UR6][R12.64] ;  /* 0x000000060c0c7981 */ /* 0x000f22000c1e1b00 */
[----:B---3--:R-:W-:Y:S01]  /*3790*/  IMAD.WIDE R10, R4, 0x8, R10 ;  /* 0x00000008040a7825 */ /* 0x008fe200078e020a */
[----:B----4-:R-:W-:-:S07]  /*37a0*/  DFMA R6, R12, R2, R6 ;  /* 0x000000020c06722b */ /* 0x010fce0000000006 */
[----:B------:R-:W-:Y:S01]  /*37b0*/  STG.E.64 desc[UR6][R10.64], R6 ;  /* 0x000000060a007986 */ /* 0x000fe2000c101b06 */
[----:B------:R-:W-:Y:S05]  /*37c0*/  EXIT ;  /* 0x000000000000794d */ /* 0x000fea0003800000 */
        .weak           $__internal_3_$__cuda_sm20_div_rn_f64_full
        .type           $__internal_3_$__cuda_sm20_div_rn_f64_full,@function
        .size           $__internal_3_$__cuda_sm20_div_rn_f64_full,(.L_x_378 - $__internal_3_$__cuda_sm20_div_rn_f64_full)
$__internal_3_$__cuda_sm20_div_rn_f64_full:
        /* <DEDUP_REMOVED lines=11> */
[----:B------:R-:W-:Y:S02]  /*3880*/  @!P0 LOP3.LUT R58, R55, 0x7ff00000, RZ, 0xc0, !PT ;  /* 0x7ff00000373a8812 */ /* 0x000fe400078ec0ff */
[----:B------:R-:W-:Y:S01]  /*3890*/  @!P1 DMUL R56, R54, 8.98846567431157953865e+307 ;  /* 0x7fe0000036389828 */ /* 0x000fe20000000000 */
[C---:B------:R-:W-:Y:S02]  /*38a0*/  ISETP.GE.U32.AND P3, PT, R5.reuse, R65, PT ;  /* 0x000000410500720c */ /* 0x040fe40003f66070 */
[----:B------:R-:W-:Y:S02]  /*38b0*/  @!P0 ISETP.GE.U32.AND P2, PT, R5, R58, PT ;  /* 0x0000003a0500820c */ /* 0x000fe40003f46070 */
[----:B------:R-:W-:Y:S01]  /*38c0*/  @!P0 MOV R66, RZ ;  /* 0x000000ff00428202 */ /* 0x000fe20000000f00 */
[----:B------:R-:W0:Y:S01]  /*38d0*/  MUFU.RCP64H R61, R57 ;  /* 0x00000039003d7308 */ /* 0x000e220000001800 */
[----:B------:R-:W-:-:S03]  /*38e0*/  @!P0 SEL R59, R7, 0x63400000, !P2 ;  /* 0x63400000073b8807 */ /* 0x000fc60005000000 */
[----:B------:R-:W-:Y:S02]  /*38f0*/  @!P1 LOP3.LUT R65, R57, 0x7ff00000, RZ, 0xc0, !PT ;  /* 0x7ff0000039419812 */ /* 0x000fe400078ec0ff */
[--C-:B------:R-:W-:Y:S02]  /*3900*/  @!P0 LOP3.LUT R58, R59, 0x80000000, R53.reuse, 0xf8, !PT ;  /* 0x800000003b3a8812 */ /* 0x100fe400078ef835 */
[----:B------:R-:W-:Y:S02]  /*3910*/  SEL R59, R7, 0x63400000, !P3 ;  /* 0x63400000073b7807 */ /* 0x000fe40005800000 */
[----:B------:R-:W-:Y:S01]  /*3920*/  @!P0 LOP3.LUT R67, R58, 0x100000, RZ, 0xfc, !PT ;  /* 0x001000003a438812 */ /* 0x000fe200078efcff */
[----:B------:R-:W-:Y:S01]  /*3930*/  IMAD.MOV.U32 R58, RZ, RZ, R52 ;  /* 0x000000ffff3a7224 */ /* 0x000fe200078e0034 */
[----:B------:R-:W-:-:S06]  /*3940*/  LOP3.LUT R59, R59, 0x800fffff, R53, 0xf8, !PT ;  /* 0x800fffff3b3b7812 */ /* 0x000fcc00078ef835 */
        /* <DEDUP_REMOVED lines=11> */
[----:B------:R-:W-:Y:S02]  /*3a00*/  ISETP.GT.U32.AND P0, PT, R66, 0x7feffffe, PT ;  /* 0x7feffffe4200780c */ /* 0x000fe40003f04070 */
[----:B------:R-:W-:-:S04]  /*3a10*/  IADD3 R66, PT, PT, R65, -0x1, RZ ;  /* 0xffffffff41427810 */ /* 0x000fc80007ffe0ff */
[----:B------:R-:W-:-:S13]  /*3a20*/  ISETP.GT.U32.OR P0, PT, R66, 0x7feffffe, P0 ;  /* 0x7feffffe4200780c */ /* 0x000fda0000704470 */
[----:B------:R-:W-:Y:S05]  /*3a30*/  @P0 BRA `(.L_x_174) ;  /* 0x00000000006c0947 */ /* 0x000fea0003800000 */
        /* <DEDUP_REMOVED lines=11> */
[----:B------:R-:W-:-:S06]  /*3af0*/  DFMA R56, R60, -R56, R58 ;  /* 0x800000383c38722b */ /* 0x000fcc000000003a */
[----:B------:R-:W-:-:S04]  /*3b00*/  MOV R56, RZ ;  /* 0x000000ff00387202 */ /* 0x000fc80000000f00 */
        /* <DEDUP_REMOVED lines=14> */
.L_x_174:
[----:B------:R-:W-:-:S14]  /*3bf0*/  DSETP.NAN.AND P0, PT, R52, R52, PT ;  /* 0x000000343400722a */ /* 0x000fdc0003f08000 */
[----:B------:R-:W-:Y:S05]  /*3c00*/  @P0 BRA `(.L_x_176) ;  /* 0x0000000000440947 */ /* 0x000fea0003800000 */
[----:B------:R-:W-:-:S14]  /*3c10*/  DSETP.NAN.AND P0, PT, R54, R54, PT ;  /* 0x000000363600722a */ /* 0x000fdc0003f08000 */
[----:B------:R-:W-:Y:S05]  /*3c20*/  @P0 BRA `(.L_x_177) ;  /* 0x0000000000300947 */ /* 0x000fea0003800000 */
[----:B------:R-:W-:Y:S01]  /*3c30*/  ISETP.NE.AND P0, PT, R64, R65, PT ;  /* 0x000000414000720c */ /* 0x000fe20003f05270 */
[----:B------:R-:W-:Y:S01]  /*3c40*/  IMAD.MOV.U32 R66, RZ, RZ, 0x0 ;  /* 0x00000000ff427424 */ /* 0x000fe200078e00ff */
[----:B------:R-:W-:-:S11]  /*3c50*/  MOV R67, 0xfff80000 ;  /* 0xfff8000000437802 */ /* 0x000fd60000000f00 */
        /* <DEDUP_REMOVED lines=9> */
.L_x_177:
[----:B------:R-:W-:Y:S02]  /*3cf0*/  LOP3.LUT R67, R55, 0x80000, RZ, 0xfc, !PT ;  /* 0x0008000037437812 */ /* 0x000fe400078efcff */
[----:B------:R-:W-:Y:S01]  /*3d00*/  MOV R66, R54 ;  /* 0x0000003600427202 */ /* 0x000fe20000000f00 */
[----:B------:R-:W-:Y:S06]  /*3d10*/  BRA `(.L_x_175) ;  /* 0x0000000000087947 */ /* 0x000fec0003800000 */
.L_x_176:
[----:B------:R-:W-:Y:S01]  /*3d20*/  LOP3.LUT R67, R53, 0x80000, RZ, 0xfc, !PT ;  /* 0x0008000035437812 */ /* 0x000fe200078efcff */
[----:B------:R-:W-:-:S07]  /*3d30*/  IMAD.MOV.U32 R66, RZ, RZ, R52 ;  /* 0x000000ffff427224 */ /* 0x000fce00078e0034 */
.L_x_175:
[----:B------:R-:W-:Y:S05]  /*3d40*/  BSYNC.RECONVERGENT B0 ;  /* 0x0000000000007941 */ /* 0x000fea0003800200 */
.L_x_173:
[----:B------:R-:W-:-:S04]  /*3d50*/  IMAD.MOV.U32 R7, RZ, RZ, 0x0 ;  /* 0x00000000ff077424 */ /* 0x000fc800078e00ff */
[----:B------:R-:W-:Y:S05]  /*3d60*/  RET.REL.NODEC R6 `(trf_phase3) ;  /* 0xffffffc006a47950 */ /* 0x000fea0003c3ffff */
.L_x_178:
        /* <DEDUP_REMOVED lines=9> */
.L_x_378:


//--------------------- .text.trf_phase3_calc     --------------------------
	.section	.text.trf_phase3_calc,"ax",@progbits
	.align	128
        .global         trf_phase3_calc
        .type           trf_phase3_calc,@function
        .size           trf_phase3_calc,(.L_x_379 - trf_phase3_calc)
        .other          trf_phase3_calc,@"STO_CUDA_ENTRY STV_DEFAULT"
trf_phase3_calc:
.text.trf_phase3_calc:
        /* <DEDUP_REMOVED lines=34> */
.L_x_186:
        /* <DEDUP_REMOVED lines=43> */
.L_x_181:
[----:B------:R-:W-:Y:S05]  /*04d0*/  BSYNC.RECONVERGENT B0 ;  /* 0x0000000000007941 */ /* 0x000fea0003800200 */
.L_x_180:
        /* <DEDUP_REMOVED lines=16> */
.L_x_183:
[----:B------:R-:W-:Y:S05]  /*05e0*/  BSYNC.RECONVERGENT B0 ;  /* 0x0000000000007941 */ /* 0x000fea0003800200 */
.L_x_182:
        /* <DEDUP_REMOVED lines=29> */
[----:B------:R-:W-:Y:S05]  /*07c0*/  CALL.REL.NOINC `($__internal_4_$__cuda_sm20_dsqrt_rn_f64_mediumpath_v1) ;  /* 0x00000004001c7944 */ /* 0x000fea0003c00000 */
.L_x_185:
[----:B------:R-:W-:Y:S05]  /*07d0*/  BSYNC.RECONVERGENT B0 ;  /* 0x0000000000007941 */ /* 0x000fea0003800200 */
.L_x_184:
        /* <DEDUP_REMOVED lines=33> */
.L_x_179:
        /* <DEDUP_REMOVED lines=28> */
[----:B------:R-:W-:Y:S05]  /*0bb0*/  CALL.REL.NOINC `($__internal_4_$__cuda_sm20_dsqrt_rn_f64_mediumpath_v1) ;  /* 0x0000000000207944 */ /* 0x000fea0003c00000 */
[----:B------:R-:W-:Y:S01]  /*0bc0*/  MOV R6, R20 ;  /* 0x0000001400067202 */ /* 0x000fe20000000f00 */
[----:B------:R-:W-:-:S07]  /*0bd0*/  IMAD.MOV.U32 R7, RZ, RZ, R21 ;  /* 0x000000ffff077224 */ /* 0x000fce00078e0015 */
.L_x_188:
[----:B------:R-:W-:Y:S05]  /*0be0*/  BSYNC.RECONVERGENT B0 ;  /* 0x0000000000007941 */ /* 0x000fea0003800200 */
.L_x_187:
[----:B------:R-:W0:Y:S02]  /*0bf0*/  LDC.64 R2, c[0x4][0x60] ;  /* 0x01001800ff027b82 */ /* 0x000e240000000a00 */
[----:B0-----:R-:W2:Y:S02]  /*0c00*/  LDG.E.64 R2, desc[UR10][R2.64] ;  /* 0x0000000a02027981 */ /* 0x001ea4000c1e1b00 */
[----:B--2---:R-:W-:-:S05]  /*0c10*/  IMAD.WIDE R4, R23, 0x8, R2 ;  /* 0x0000000817047825 */ /* 0x004fca00078e0202 */
[----:B------:R-:W-:Y:S01]  /*0c20*/  STG.E.64 desc[UR10][R4.64], R6 ;  /* 0x0000000604007986 */ /* 0x000fe2000c101b0a */
[----:B------:R-:W-:Y:S05]  /*0c30*/  EXIT ;  /* 0x000000000000794d */ /* 0x000fea0003800000 */
        .weak           $__internal_4_$__cuda_sm20_dsqrt_rn_f64_mediumpath_v1
        .type           $__internal_4_$__cuda_sm20_dsqrt_rn_f64_mediumpath_v1,@function
        .size           $__internal_4_$__cuda_sm20_dsqrt_rn_f64_mediumpath_v1,(.L_x_379 - $__internal_4_$__cuda_sm20_dsqrt_rn_f64_mediumpath_v1)
$__internal_4_$__cuda_sm20_dsqrt_rn_f64_mediumpath_v1:
        /* <DEDUP_REMOVED lines=12> */
.L_x_190:
        /* <DEDUP_REMOVED lines=24> */
.L_x_192:
[----:B------:R-:W-:-:S11]  /*0e80*/  DADD R12, R8, R8 ;  /* 0x00000000080c7229 */ /* 0x000fd60000000008 */
.L_x_191:
[----:B------:R-:W-:Y:S05]  /*0e90*/  BSYNC.RECONVERGENT B1 ;  /* 0x0000000000017941 */ /* 0x000fea0003800200 */
.L_x_189:
[----:B------:R-:W-:Y:S01]  /*0ea0*/  HFMA2 R11, -RZ, RZ, 0, 0 ;  /* 0x00000000ff0b7431 */ /* 0x000fe200000001ff */
[----:B------:R-:W-:Y:S01]  /*0eb0*/  MOV R20, R12 ;  /* 0x0000000c00147202 */ /* 0x000fe20000000f00 */
[----:B------:R-:W-:Y:S02]  /*0ec0*/  IMAD.MOV.U32 R21, RZ, RZ, R13 ;  /* 0x000000ffff157224 */ /* 0x000fe400078e000d */
[----:B------:R-:W-:Y:S05]  /*0ed0*/  RET.REL.NODEC R10 `(trf_phase3_calc) ;  /* 0xfffffff00a487950 */ /* 0x000fea0003c3ffff */
.L_x_193:
        /* <DEDUP_REMOVED lines=10> */
.L_x_379:


//--------------------- .text.trf_phase2          --------------------------
	.section	.text.trf_phase2,"ax",@progbits
	.align	128
        .global         trf_phase2
        .type           trf_phase2,@function
        .size           trf_phase2,(.L_x_380 - trf_phase2)
        .other          trf_phase2,@"STO_CUDA_ENTRY STV_DEFAULT"
trf_phase2:
.text.trf_phase2:
        /* <DEDUP_REMOVED lines=61> */
.L_x_217:
        /* <DEDUP_REMOVED lines=75> */
.L_x_202:
[----:B------:R-:W-:Y:S05]  /*0880*/  BSYNC.RECONVERGENT B0 ;  /* 0x0000000000007941 */ /* 0x000fea0003800200 */
.L_x_201:
        /* <DEDUP_REMOVED lines=19> */
[----:B------:R-:W-:Y:S05]  /*09c0*/  CALL.REL.NOINC `($__internal_5_$__cuda_sm20_div_rn_f64_full) ;  /* 0x0000002c008c7944 */ /* 0x000fea0003c00000 */
.L_x_204:
[----:B------:R-:W-:Y:S05]  /*09d0*/  BSYNC.RECONVERGENT B3 ;  /* 0x0000000000037941 */ /* 0x000fea0003800200 */
.L_x_203:
[----:B------:R-:W-:-:S08]  /*09e0*/  DADD R2, R22, R66 ;  /* 0x0000000016027229 */ /* 0x000fd00000000042 */
[----:B------:R-:W-:-:S11]  /*09f0*/  DMUL R2, R28, R2 ;  /* 0x000000021c027228 */ /* 0x000fd60000000000 */
.L_x_200:
[----:B------:R-:W-:Y:S05]  /*0a00*/  BSYNC.RECONVERGENT B2 ;  /* 0x0000000000027941 */ /* 0x000fea0003800200 */
.L_x_199:
        /* <DEDUP_REMOVED lines=32> */
[----:B------:R-:W-:Y:S05]  /*0c10*/  CALL.REL.NOINC `($__internal_5_$__cuda_sm20_div_rn_f64_full) ;  /* 0x0000002800f87944 */ /* 0x000fea0003c00000 */
.L_x_206:
[----:B------:R-:W-:Y:S05]  /*0c20*/  BSYNC.RECONVERGENT B2 ;  /* 0x0000000000027941 */ /* 0x000fea0003800200 */
.L_x_205:
        /* <DEDUP_REMOVED lines=23> */
[----:B------:R-:W-:Y:S05]  /*0da0*/  CALL.REL.NOINC `($__internal_5_$__cuda_sm20_div_rn_f64_full) ;  /* 0x0000002800947944 */ /* 0x000fea0003c00000 */
[----:B------:R-:W-:Y:S02]  /*0db0*/  IMAD.MOV.U32 R6, RZ, RZ, R66 ;  /* 0x000000ffff067224 */ /* 0x000fe400078e0042 */
[----:B------:R-:W-:-:S07]  /*0dc0*/  IMAD.MOV.U32 R7, RZ, RZ, R67 ;  /* 0x000000ffff077224 */ /* 0x000fce00078e0043 */
.L_x_208:
[----:B------:R-:W-:Y:S05]  /*0dd0*/  BSYNC.RECONVERGENT B2 ;  /* 0x0000000000027941 */ /* 0x000fea0003800200 */
.L_x_207:
        /* <DEDUP_REMOVED lines=66> */
.L_x_212:
[----:B------:R-:W-:Y:S05]  /*1200*/  BSYNC.RECONVERGENT B0 ;  /* 0x0000000000007941 */ /* 0x000fea0003800200 */
.L_x_211:
        /* <DEDUP_REMOVED lines=19> */
[----:B------:R-:W-:Y:S05]  /*1340*/  CALL.REL.NOINC `($__internal_5_$__cuda_sm20_div_rn_f64_full) ;  /* 0x00000024002c7944 */ /* 0x000fea0003c00000 */
.L_x_214:
[----:B------:R-:W-:Y:S05]  /*1350*/  BSYNC.RECONVERGENT B3 ;  /* 0x0000000000037941 */ /* 0x000fea0003800200 */
.L_x_213:
[----:B------:R-:W-:-:S08]  /*1360*/  DADD R2, R22, R66 ;  /* 0x0000000016027229 */ /* 0x000fd00000000042 */
[----:B------:R-:W-:-:S11]  /*1370*/  DMUL R2, R28, R2 ;  /* 0x000000021c027228 */ /* 0x000fd60000000000 */
.L_x_210:
[----:B------:R-:W-:Y:S05]  /*1380*/  BSYNC.RECONVERGENT B2 ;  /* 0x0000000000027941 */ /* 0x000fea0003800200 */
.L_x_209:
        /* <DEDUP_REMOVED lines=22> */
[----:B------:R-:W-:Y:S05]  /*14f0*/  CALL.REL.NOINC `($__internal_5_$__cuda_sm20_div_rn_f64_full) ;  /* 0x0000002000c07944 */ /* 0x000fea0003c00000 */
.L_x_216:
[----:B------:R-:W-:Y:S05]  /*1500*/  BSYNC.RECONVERGENT B2 ;  /* 0x0000000000027941 */ /* 0x000fea0003800200 */
.L_x_215:
[----:B------:R-:W-:-:S11]  /*1510*/  DFMA R34, R2, R66, R34 ;  /* 0x000000420222722b */ /* 0x000fd60000000022 */
.L_x_198:
[----:B------:R-:W-:Y:S05]  /*1520*/  BSYNC.RECONVERGENT B1 ;  /* 0x0000000000017941 */ /* 0x000fea0003800200 */
.L_x_197:
[----:B------:R-:W-:Y:S02]  /*1530*/  VIADD R0, R0, 0x1 ;  /* 0x0000000100007836 */ /* 0x000fe40000000000 */
[----:B------:R-:W-:Y:S01]  /*1540*/  VIADD R15, R15, 0x1 ;  /* 0x000000010f0f7836 */ /* 0x000fe20000000000 */
[----:B------:R-:W-:Y:S06]  /*1550*/  @P4 BRA `(.L_x_217) ;  /* 0xffffffec009c4947 */ /* 0x000fec000383ffff */
.L_x_196:
        /* <DEDUP_REMOVED lines=23> */
[----:B------:R-:W-:Y:S05]  /*16d0*/  CALL.REL.NOINC `($__internal_5_$__cuda_sm20_div_rn_f64_full) ;  /* 0x0000002000487944 */ /* 0x000fea0003c00000 */
.L_x_219:
[----:B------:R-:W-:Y:S05]  /*16e0*/  BSYNC.RECONVERGENT B1 ;  /* 0x0000000000017941 */ /* 0x000fea0003800200 */
.L_x_218:
        /* <DEDUP_REMOVED lines=22> */
[----:B------:R-:W-:Y:S05]  /*1850*/  CALL.REL.NOINC `($__internal_5_$__cuda_sm20_div_rn_f64_full) ;  /* 0x0000001c00e87944 */ /* 0x000fea0003c00000 */
[----:B------:R-:W-:Y:S01]  /*1860*/  MOV R6, R66 ;  /* 0x0000004200067202 */ /* 0x000fe20000000f00 */
[----:B------:R-:W-:-:S07]  /*1870*/  IMAD.MOV.U32 R7, RZ, RZ, R67 ;  /* 0x000000ffff077224 */ /* 0x000fce00078e0043 */
.L_x_221:
[----:B------:R-:W-:Y:S05]  /*1880*/  BSYNC.RECONVERGENT B1 ;  /* 0x0000000000017941 */ /* 0x000fea0003800200 */
.L_x_220:
        /* <DEDUP_REMOVED lines=17> */
.L_x_194:
        /* <DEDUP_REMOVED lines=29> */
.L_x_250:
        /* <DEDUP_REMOVED lines=78> */
.L_x_227:
[----:B------:R-:W-:Y:S05]  /*2050*/  BSYNC.RECONVERGENT B0 ;  /* 0x0000000000007941 */ /* 0x000fea0003800200 */
.L_x_226:
        /* <DEDUP_REMOVED lines=20> */
.L_x_229:
[----:B------:R-:W-:Y:S05]  /*21a0*/  BSYNC.RECONVERGENT B3 ;  /* 0x0000000000037941 */ /* 0x000fea0003800200 */
.L_x_228:
[----:B------:R-:W-:-:S08]  /*21b0*/  DADD R62, R26, R66 ;  /* 0x000000001a3e7229 */ /* 0x000fd00000000042 */
[----:B------:R-:W-:-:S11]  /*21c0*/  DMUL R62, R32, R62 ;  /* 0x0000003e203e7228 */ /* 0x000fd60000000000 */
.L_x_225:
[----:B------:R-:W-:Y:S05]  /*21d0*/  BSYNC.RECONVERGENT B2 ;  /* 0x0000000000027941 */ /* 0x000fea0003800200 */
.L_x_224:
        /* <DEDUP_REMOVED lines=35> */
.L_x_233:
[----:B------:R-:W-:Y:S05]  /*2410*/  BSYNC.RECONVERGENT B3 ;  /* 0x0000000000037941 */ /* 0x000fea0003800200 */
.L_x_232:
[----:B------:R-:W-:-:S11]  /*2420*/  DADD R66, R66, 1 ;  /* 0x3ff0000042427429 */ /* 0x000fd60000000000 */
.L_x_231:
[----:B------:R-:W-:Y:S05]  /*2430*/  BSYNC.RECONVERGENT B2 ;  /* 0x0000000000027941 */ /* 0x000fea0003800200 */
.L_x_230:
        /* <DEDUP_REMOVED lines=24> */
.L_x_236:
[----:B------:R-:W-:Y:S05]  /*25c0*/  BSYNC.RECONVERGENT B3 ;  /* 0x0000000000037941 */ /* 0x000fea0003800200 */
.L_x_235:
[----:B------:R-:W-:Y:S05]  /*25d0*/  BSYNC.RECONVERGENT B2 ;  /* 0x0000000000027941 */ /* 0x000fea0003800200 */
.L_x_234:
        /* <DEDUP_REMOVED lines=67> */
.L_x_240:
[----:B------:R-:W-:Y:S05]  /*2a10*/  BSYNC.RECONVERGENT B0 ;  /* 0x0000000000007941 */ /* 0x000fea0003800200 */
.L_x_239:
        /* <DEDUP_REMOVED lines=20> */
.L_x_242:
[----:B------:R-:W-:Y:S05]  /*2b60*/  BSYNC.RECONVERGENT B3 ;  /* 0x0000000000037941 */ /* 0x000fea0003800200 */
.L_x_241:
[----:B------:R-:W-:-:S08]  /*2b70*/  DADD R62, R26, R66 ;  /* 0x000000001a3e7229 */ /* 0x000fd00000000042 */
[----:B------:R-:W-:-:S11]  /*2b80*/  DMUL R62, R32, R62 ;  /* 0x0000003e203e7228 */ /* 0x000fd60000000000 */
.L_x_238:
[----:B------:R-:W-:Y:S05]  /*2b90*/  BSYNC.RECONVERGENT B2 ;  /* 0x0000000000027941 */ /* 0x000fea0003800200 */
.L_x_237:
        /* <DEDUP_REMOVED lines=32> */
.L_x_246:
[----:B------:R-:W-:Y:S05]  /*2da0*/  BSYNC.RECONVERGENT B3 ;  /* 0x0000000000037941 */ /* 0x000fea0003800200 */
.L_x_245:
[----:B------:R-:W-:-:S11]  /*2db0*/  DADD R66, R66, 1 ;  /* 0x3ff0000042427429 */ /* 0x000fd60000000000 */
.L_x_244:
[----:B------:R-:W-:Y:S05]  /*2dc0*/  BSYNC.RECONVERGENT B2 ;  /* 0x0000000000027941 */ /* 0x000fea0003800200 */
.L_x_243:
        /* <DEDUP_REMOVED lines=24> */
.L_x_249:
[----:B------:R-:W-:Y:S05]  /*2f50*/  BSYNC.RECONVERGENT B3 ;  /* 0x0000000000037941 */ /* 0x000fea0003800200 */
.L_x_248:
[----:B------:R-:W-:Y:S05]  /*2f60*/  BSYNC.RECONVERGENT B2 ;  /* 0x0000000000027941 */ /* 0x000fea0003800200 */
.L_x_247:
[----:B------:R-:W-:-:S08]  /*2f70*/  DMUL R62, R62, 0.5 ;  /* 0x3fe000003e3e7828 */ /* 0x000fd00000000000 */
[----:B------:R-:W-:-:S11]  /*2f80*/  DFMA R20, R62, R66, R20 ;  /* 0x000000423e14722b */ /* 0x000fd60000000014 */
.L_x_223:
[----:B------:R-:W-:Y:S05]  /*2f90*/  BSYNC.RECONVERGENT B1 ;  /* 0x0000000000017941 */ /* 0x000fea0003800200 */
.L_x_222:
        /* <DEDUP_REMOVED lines=26> */
.L_x_252:
[----:B------:R-:W-:Y:S05]  /*3140*/  BSYNC.RECONVERGENT B1 ;  /* 0x0000000000017941 */ /* 0x000fea0003800200 */
.L_x_251:
        /* <DEDUP_REMOVED lines=23> */
[----:B------:R-:W-:Y:S01]  /*32c0*/  IMAD.MOV.U32 R6, RZ, RZ, R66 ;  /* 0x000000ffff067224 */ /* 0x000fe200078e0042 */
[----:B------:R-:W-:-:S07]  /*32d0*/  MOV R7, R67 ;  /* 0x0000004300077202 */ /* 0x000fce0000000f00 */
.L_x_254:
[----:B------:R-:W-:Y:S05]  /*32e0*/  BSYNC.RECONVERGENT B1 ;  /* 0x0000000000017941 */ /* 0x000fea0003800200 */
.L_x_253:
        /* <DEDUP_REMOVED lines=16> */
.L_x_195:
        /* <DEDUP_REMOVED lines=9> */
[----:B------:R-:W4:Y:S01]  /*3480*/  LDC.64 R20, c[0x0][0x388] ;  /* 0x0000e200ff147b82 */ /* 0x000f220000000a00 */
[----:B--2---:R3:W-:Y:S04]  /*3490*/  STG.E.64 desc[UR6][R46.64], R6 ;  /* 0x000000062e007986 */ /* 0x0047e8000c101b06 */
[----:B------:R-:W2:Y:S04]  /*34a0*/  LDG.E.64 R8, desc[UR6][R8.64] ;  /* 0x0000000608087981 */ /* 0x000ea8000c1e1b00 */
[----:B--2---:R2:W-:Y:S04]  /*34b0*/  STG.E.64 desc[UR6][R44.64], R8 ;  /* 0x000000082c007986 */ /* 0x0045e8000c101b06 */
[----:B0-----:R-:W2:Y:S01]  /*34c0*/  LDG.E.64 R10, desc[UR6][R22.64] ;  /* 0x00000006160a7981 */ /* 0x001ea2000c1e1b00 */
[----:B---3--:R-:W-:-:S03]  /*34d0*/  IMAD.WIDE R6, R4, 0x8, R16 ;  /* 0x0000000804067825 */ /* 0x008fc600078e0210 */
[----:B-1----:R-:W3:Y:S04]  /*34e0*/  LDG.E.64 R12, desc[UR6][R2.64] ;  /* 0x00000006020c7981 */ /* 0x002ee8000c1e1b00 */
[----:B------:R-:W3:Y:S04]  /*34f0*/  LDG.E.64 R6, desc[UR6][R6.64] ;  /* 0x0000000606067981 */ /* 0x000ee8000c1e1b00 */
[----:B----4-:R-:W4:Y:S01]  /*3500*/  LDG.E.64 R14, desc[UR6][R14.64] ;  /* 0x000000060e0e7981 */ /* 0x010f22000c1e1b00 */
[----:B--2---:R-:W-:-:S06]  /*3510*/  IMAD.WIDE R10, R4, 0x8, R10 ;  /* 0x00000008040a7825 */ /* 0x004fcc00078e020a */
[----:B------:R-:W3:Y:S01]  /*3520*/  LDG.E.64 R10, desc[UR6][R10.64] ;  /* 0x000000060a0a7981 */ /* 0x000ee2000c1e1b00 */
[----:B----4-:R-:W-:Y:S01]  /*3530*/  IMAD.WIDE R8, R4, 0x8, R14 ;  /* 0x0000000804087825 */ /* 0x010fe200078e020e */
[----:B---3--:R-:W-:-:S08]  /*3540*/  DMUL R12, R10, R12 ;  /* 0x0000000c0a0c7228 */ /* 0x008fd00000000000 */
[----:B------:R-:W-:-:S07]  /*3550*/  DFMA R12, R12, 0.5, R6 ;  /* 0x3fe000000c0c782b */ /* 0x000fce0000000006 */
[----:B------:R0:W-:Y:S04]  /*3560*/  STG.E.64 desc[UR6][R8.64], R12 ;  /* 0x0000000c08007986 */ /* 0x0001e8000c101b06 */
[----:B------:R-:W2:Y:S01]  /*3570*/  LDG.E.64 R16, desc[UR6][R22.64] ;  /* 0x0000000616107981 */ /* 0x000ea2000c1e1b00 */
[----:B------:R-:W1:Y:S01]  /*3580*/  LDC.64 R18, c[0x4][0x110] ;  /* 0x01004400ff127b82 */ /* 0x000e620000000a00 */
[C---:B------:R-:W-:Y:S02]  /*3590*/  IMAD.WIDE R6, R4.reuse, 0x8, R20 ;  /* 0x0000000804067825 */ /* 0x040fe400078e0214 */
[----:B------:R-:W3:Y:S04]  /*35a0*/  LDG.E.64 R10, desc[UR6][R2.64] ;  /* 0x00000006020a7981 */ /* 0x000ee8000c1e1b00 */
[----:B------:R-:W4:Y:S01]  /*35b0*/  LDG.E.64 R6, desc[UR6][R6.64] ;  /* 0x0000000606067981 */ /* 0x000f22000c1e1b00 */
[----:B------:R-:W4:Y:S08]  /*35c0*/  LDC.64 R24, c[0x4][0xd0] ;  /* 0x01003400ff187b82 */ /* 0x000f300000000a00 */
[----:B------:R-:W4:Y:S01]  /*35d0*/  LDC.64 R20, c[0x0][0x390] ;  /* 0x0000e400ff147b82 */ /* 0x000f220000000a00 */
[----:B-1----:R-:W0:Y:S01]  /*35e0*/  LDG.E.64 R18, desc[UR6][R18.64] ;  /* 0x0000000612127981 */ /* 0x002e22000c1e1b00 */
[----:B--2---:R-:W-:-:S06]  /*35f0*/  IMAD.WIDE R16, R4, 0x8, R16 ;  /* 0x0000000804107825 */ /* 0x004fcc00078e0210 */
[----:B------:R-:W3:Y:S01]  /*3600*/  LDG.E.64 R16, desc[UR6][R16.64] ;  /* 0x0000000610107981 */ /* 0x000ee2000c1e1b00 */
[----:B0-----:R-:W-:Y:S01]  /*3610*/  IMAD.WIDE R8, R4, 0x8, R18 ;  /* 0x0000000804087825 */ /* 0x001fe200078e0212 */
[----:B---3--:R-:W-:-:S08]  /*3620*/  DMUL R10, R16, R10 ;  /* 0x0000000a100a7228 */ /* 0x008fd00000000000 */
[----:B----4-:R-:W-:-:S07]  /*3630*/  DFMA R10, R10, 0.5, R6 ;  /* 0x3fe000000a0a782b */ /* 0x010fce0000000006 */
[----:B------:R0:W-:Y:S04]  /*3640*/  STG.E.64 desc[UR6][R8.64], R10 ;  /* 0x0000000a08007986 */ /* 0x0001e8000c101b06 */
[----:B------:R-:W2:Y:S01]  /*3650*/  LDG.E.64 R12, desc[UR6][R24.64] ;  /* 0x00000006180c7981 */ /* 0x000ea2000c1e1b00 */
[----:B------:R-:W1:Y:S03]  /*3660*/  LDC.64 R22, c[0x4][0x118] ;  /* 0x01004600ff167b82 */ /* 0x000e660000000a00 */
[----:B------:R-:W3:Y:S01]  /*3670*/  LDG.E.64 R14, desc[UR6][R2.64] ;  /* 0x00000006020e7981 */ /* 0x000ee2000c1e1b00 */
[----:B------:R-:W-:-:S05]  /*3680*/  IMAD.WIDE R20, R4, 0x8, R20 ;  /* 0x0000000804147825 */ /* 0x000fca00078e0214 */
[----:B------:R-:W4:Y:S04]  /*3690*/  LDG.E.64 R6, desc[UR6][R20.64] ;  /* 0x0000000614067981 */ /* 0x000f28000c1e1b00 */
[----:B-1----:R-:W3:Y:S01]  /*36a0*/  LDG.E.64 R16, desc[UR6][R22.64] ;  /* 0x0000000616107981 */ /* 0x002ee2000c1e1b00 */
[----:B--2---:R-:W-:-:S06]  /*36b0*/  IMAD.WIDE R12, R4, 0x8, R12 ;  /* 0x00000008040c7825 */ /* 0x004fcc00078e020c */
[----:B------:R-:W2:Y:S01]  /*36c0*/  LDG.E.64 R12, desc[UR6][R12.64] ;  /* 0x000000060c0c7981 */ /* 0x000ea2000c1e1b00 */
[----:B------:R-:W0:Y:S01]  /*36d0*/  LDC.64 R26, c[0x4][0xf0] ;  /* 0x01003c00ff1a7b82 */ /* 0x000e220000000a00 */
[----:B---3--:R-:W-:Y:S01]  /*36e0*/  IMAD.WIDE R16, R4, 0x8, R16 ;  /* 0x0000000804107825 */ /* 0x008fe200078e0210 */
[----:B--2---:R-:W-:-:S08]  /*36f0*/  DMUL R14, R12, R14 ;  /* 0x0000000e0c0e7228 */ /* 0x004fd00000000000 */
[----:B----4-:R-:W-:Y:S02]  /*3700*/  DFMA R6, R14, 0.5, R6 ;  /* 0x3fe000000e06782b */ /* 0x010fe40000000006 */
[----:B------:R-:W1:Y:S05]  /*3710*/  LDC.64 R14, c[0x0][0x398] ;  /* 0x0000e600ff0e7b82 */ /* 0x000e6a0000000a00 */
[----:B------:R-:W-:Y:S04]  /*3720*/  STG.E.64 desc[UR6][R16.64], R6 ;  /* 0x0000000610007986 */ /* 0x000fe8000c101b06 */
[----:B0-----:R-:W2:Y:S01]  /*3730*/  LDG.E.64 R8, desc[UR6][R26.64] ;  /* 0x000000061a087981 */ /* 0x001ea2000c1e1b00 */
[----:B------:R-:W0:Y:S03]  /*3740*/  LDC.64 R24, c[0x4][0x120] ;  /* 0x01004800ff187b82 */ /* 0x000e260000000a00 */
[----:B------:R-:W3:Y:S01]  /*3750*/  LDG.E.64 R2, desc[UR6][R2.64] ;  /* 0x0000000602027981 */ /* 0x000ee2000c1e1b00 */
[----:B-1----:R-:W-:-:S03]  /*3760*/  IMAD.WIDE R18, R4, 0x8, R14 ;  /* 0x0000000804127825 */ /* 0x002fc600078e020e */
[----:B0-----:R-:W4:Y:S01]  /*3770*/  LDG.E.64 R14, desc[UR6][R24.64] ;  /* 0x00000006180e7981 */ /* 0x001f22000c1e1b00 */
[----:B--2---:R-:W-:-:S03]  /*3780*/  IMAD.WIDE R10, R4, 0x8, R8 ;  /* 0x00000008040a7825 */ /* 0x004fc600078e0208 */
[----:B------:R-:W2:Y:S04]  /*3790*/  LDG.E.64 R8, desc[UR6][R18.64] ;  /* 0x0000000612087981 */ /* 0x000ea8000c1e1b00 */
[----:B------:R-:W3:Y:S01]  /*37a0*/  LDG.E.64 R10, desc[UR6][R10.64] ;  /* 0x000000060a0a7981 */ /* 0x000ee2000c1e1b00 */
[----:B----4-:R-:W-:Y:S01]  /*37b0*/  IMAD.WIDE R14, R4, 0x8, R14 ;  /* 0x00000008040e7825 */ /* 0x010fe200078e020e */
[----:B---3--:R-:W-:-:S08]  /*37c0*/  DMUL R12, R10, R2 ;  /* 0x000000020a0c7228 */ /* 0x008fd00000000000 */
[----:B--2---:R-:W-:-:S07]  /*37d0*/  DFMA R8, R12, 0.5, R8 ;  /* 0x3fe000000c08782b */ /* 0x004fce0000000008 */
[----:B------:R-:W-:Y:S01]  /*37e0*/  STG.E.64 desc[UR6][R14.64], R8 ;  /* 0x000000080e007986 */ /* 0x000fe2000c101b06 */
[----:B------:R-:W-:Y:S05]  /*37f0*/  EXIT ;  /* 0x000000000000794d */ /* 0x000fea0003800000 */
        .weak           $__internal_5_$__cuda_sm20_div_rn_f64_full
        .type           $__internal_5_$__cuda_sm20_div_rn_f64_full,@function
        .size           $__internal_5_$__cuda_sm20_div_rn_f64_full,(.L_x_380 - $__internal_5_$__cuda_sm20_div_rn_f64_full)
$__internal_5_$__cuda_sm20_div_rn_f64_full:
        /* <DEDUP_REMOVED lines=66> */
.L_x_256:
        /* <DEDUP_REMOVED lines=16> */
.L_x_259:
[----:B------:R-:W-:Y:S02]  /*3d20*/  LOP3.LUT R67, R55, 0x80000, RZ, 0xfc, !PT ;  /* 0x0008000037437812 */ /* 0x000fe400078efcff */
[----:B------:R-:W-:Y:S01]  /*3d30*/  MOV R66, R54 ;  /* 0x0000003600427202 */ /* 0x000fe20000000f00 */
[----:B------:R-:W-:Y:S06]  /*3d40*/  BRA `(.L_x_257) ;  /* 0x0000000000087947 */ /* 0x000fec0003800000 */
.L_x_258:
[----:B------:R-:W-:Y:S01]  /*3d50*/  LOP3.LUT R67, R53, 0x80000, RZ, 0xfc, !PT ;  /* 0x0008000035437812 */ /* 0x000fe200078efcff */
[----:B------:R-:W-:-:S07]  /*3d60*/  IMAD.MOV.U32 R66, RZ, RZ, R52 ;  /* 0x000000ffff427224 */ /* 0x000fce00078e0034 */
.L_x_257:
[----:B------:R-:W-:Y:S05]  /*3d70*/  BSYNC.RECONVERGENT B0 ;  /* 0x0000000000007941 */ /* 0x000fea0003800200 */
.L_x_255:
[----:B------:R-:W-:-:S04]  /*3d80*/  IMAD.MOV.U32 R7, RZ, RZ, 0x0 ;  /* 0x00000000ff077424 */ /* 0x000fc800078e00ff */
[----:B------:R-:W-:Y:S05]  /*3d90*/  RET.REL.NODEC R6 `(trf_phase2) ;  /* 0xffffffc006987950 */ /* 0x000fea0003c3ffff */
.L_x_260:
        /* <DEDUP_REMOVED lines=14> */
.L_x_380:


//--------------------- .text.trf_phase2_calc     --------------------------
	.section	.text.trf_phase2_calc,"ax",@progbits
	.align	128
        .global         trf_phase2_calc
        .type           trf_phase2_calc,@function
        .size           trf_phase2_calc,(.L_x_381 - trf_phase2_calc)
        .other          trf_phase2_calc,@"STO_CUDA_ENTRY STV_DEFAULT"
trf_phase2_calc:
.text.trf_phase2_calc:
        /* <DEDUP_REMOVED lines=34> */
.L_x_268:
        /* <DEDUP_REMOVED lines=43> */
.L_x_263:
[----:B------:R-:W-:Y:S05]  /*04d0*/  BSYNC.RECONVERGENT B0 ;  /* 0x0000000000007941 */ /* 0x000fea0003800200 */
.L_x_262:
        /* <DEDUP_REMOVED lines=16> */
.L_x_265:
[----:B------:R-:W-:Y:S05]  /*05e0*/  BSYNC.RECONVERGENT B0 ;  /* 0x0000000000007941 */ /* 0x000fea0003800200 */
.L_x_264:
        /* <DEDUP_REMOVED lines=29> */
[----:B------:R-:W-:Y:S05]  /*07c0*/  CALL.REL.NOINC `($__internal_6_$__cuda_sm20_dsqrt_rn_f64_mediumpath_v1) ;  /* 0x00000004001c7944 */ /* 0x000fea0003c00000 */
.L_x_267:
[----:B------:R-:W-:Y:S05]  /*07d0*/  BSYNC.RECONVERGENT B0 ;  /* 0x0000000000007941 */ /* 0x000fea0003800200 */
.L_x_266:
        /* <DEDUP_REMOVED lines=33> */
.L_x_261:
        /* <DEDUP_REMOVED lines=28> */
[----:B------:R-:W-:Y:S05]  /*0bb0*/  CALL.REL.NOINC `($__internal_6_$__cuda_sm20_dsqrt_rn_f64_mediumpath_v1) ;  /* 0x0000000000207944 */ /* 0x000fea0003c00000 */
[----:B------:R-:W-:Y:S01]  /*0bc0*/  MOV R6, R20 ;  /* 0x0000001400067202 */ /* 0x000fe20000000f00 */
[----:B------:R-:W-:-:S07]  /*0bd0*/  IMAD.MOV.U32 R7, RZ, RZ, R21 ;  /* 0x000000ffff077224 */ /* 0x000fce00078e0015 */
.L_x_270:
[----:B------:R-:W-:Y:S05]  /*0be0*/  BSYNC.RECONVERGENT B0 ;  /* 0x0000000000007941 */ /* 0x000fea0003800200 */
.L_x_269:
[----:B------:R-:W0:Y:S02]  /*0bf0*/  LDC.64 R2, c[0x4][0x60] ;  /* 0x01001800ff027b82 */ /* 0x000e240000000a00 */
[----:B0-----:R-:W2:Y:S02]  /*0c00*/  LDG.E.64 R2, desc[UR10][R2.64] ;  /* 0x0000000a02027981 */ /* 0x001ea4000c1e1b00 */
[----:B--2---:R-:W-:-:S05]  /*0c10*/  IMAD.WIDE R4, R23, 0x8, R2 ;  /* 0x0000000817047825 */ /* 0x004fca00078e0202 */
[----:B------:R-:W-:Y:S01]  /*0c20*/  STG.E.64 desc[UR10][R4.64], R6 ;  /* 0x0000000604007986 */ /* 0x000fe2000c101b0a */
[----:B------:R-:W-:Y:S05]  /*0c30*/  EXIT ;  /* 0x000000000000794d */ /* 0x000fea0003800000 */
        .weak           $__internal_6_$__cuda_sm20_dsqrt_rn_f64_mediumpath_v1
        .type           $__internal_6_$__cuda_sm20_dsqrt_rn_f64_mediumpath_v1,@function
        .size           $__internal_6_$__cuda_sm20_dsqrt_rn_f64_mediumpath_v1,(.L_x_381 - $__internal_6_$__cuda_sm20_dsqrt_rn_f64_mediumpath_v1)
$__internal_6_$__cuda_sm20_dsqrt_rn_f64_mediumpath_v1:
        /* <DEDUP_REMOVED lines=12> */
.L_x_272:
        /* <DEDUP_REMOVED lines=24> */
.L_x_274:
[----:B------:R-:W-:-:S11]  /*0e80*/  DADD R12, R8, R8 ;  /* 0x00000000080c7229 */ /* 0x000fd60000000008 */
.L_x_273:
[----:B------:R-:W-:Y:S05]  /*0e90*/  BSYNC.RECONVERGENT B1 ;  /* 0x0000000000017941 */ /* 0x000fea0003800200 */
.L_x_271:
[----:B------:R-:W-:Y:S01]  /*0ea0*/  HFMA2 R11, -RZ, RZ, 0, 0 ;  /* 0x00000000ff0b7431 */ /* 0x000fe200000001ff */
[----:B------:R-:W-:Y:S01]  /*0eb0*/  MOV R20, R12 ;  /* 0x0000000c00147202 */ /* 0x000fe20000000f00 */
[----:B------:R-:W-:Y:S02]  /*0ec0*/  IMAD.MOV.U32 R21, RZ, RZ, R13 ;  /* 0x000000ffff157224 */ /* 0x000fe400078e000d */
[----:B------:R-:W-:Y:S05]  /*0ed0*/  RET.REL.NODEC R10 `(trf_phase2_calc) ;  /* 0xfffffff00a487950 */ /* 0x000fea0003c3ffff */
.L_x_275:
        /* <DEDUP_REMOVED lines=10> */
.L_x_381:


//--------------------- .text.trf_phase1          --------------------------
	.section	.text.trf_phase1,"ax",@progbits
	.align	128
        .global         trf_phase1
        .type           trf_phase1,@function
        .size           trf_phase1,(.L_x_382 - trf_phase1)
        .other          trf_phase1,@"STO_CUDA_ENTRY STV_DEFAULT"
trf_phase1:
.text.trf_phase1:
        /* <DEDUP_REMOVED lines=22> */
[----:B-1----:R-:W5:Y:S04]  /*0160*/  LDG.E.64 R42, desc[UR6][R42.64] ;  /* 0x000000062a2a7981 */ /* 0x002f68000c1e1b00 */
[----:B--2---:R-:W5:Y:S04]  /*0170*/  LDG.E.64 R40, desc[UR6][R40.64] ;  /* 0x0000000628287981 */ /* 0x004f68000c1e1b00 */
[----:B---3--:R-:W5:Y:S04]  /*0180*/  LDG.E.64 R38, desc[UR6][R38.64] ;  /* 0x0000000626267981 */ /* 0x008f68000c1e1b00 */
[----:B0-----:R-:W5:Y:S01]  /*0190*/  LDG.E.64 R36, desc[UR6][R36.64] ;  /* 0x0000000624247981 */ /* 0x001f62000c1e1b00 */
        /* <DEDUP_REMOVED lines=23> */
[----:B-1----:R-:W5:Y:S03]  /*0310*/  LDG.E.64 R18, desc[UR6][R18.64] ;  /* 0x0000000612127981 */ /* 0x002f66000c1e1b00 */
[----:B------:R-:W0:Y:S01]  /*0320*/  LDC.64 R10, c[0x0][0x390] ;  /* 0x0000e400ff0a7b82 */ /* 0x000e220000000a00 */
[----:B--2---:R-:W5:Y:S07]  /*0330*/  LDG.E.64 R16, desc[UR6][R16.64] ;  /* 0x0000000610107981 */ /* 0x004f6e000c1e1b00 */
[----:B------:R-:W1:Y:S01]  /*0340*/  LDC.64 R8, c[0x0][0x398] ;  /* 0x0000e600ff087b82 */ /* 0x000e620000000a00 */
[----:B---3--:R-:W5:Y:S01]  /*0350*/  LDG.E.64 R14, desc[UR6][R14.64] ;  /* 0x000000060e0e7981 */ /* 0x008f62000c1e1b00 */
[----:B------:R-:W-:Y:S01]  /*0360*/  IMAD R3, R2, R5, RZ ;  /* 0x0000000502037224 */ /* 0x000fe200078e02ff */
[----:B------:R-:W-:Y:S01]  /*0370*/  CS2R R30, SRZ ;  /* 0x00000000001e7805 */ /* 0x000fe2000001ff00 */
[----:B------:R-:W-:Y:S01]  /*0380*/  IMAD.MOV R4, RZ, RZ, -R5 ;  /* 0x000000ffff047224 */ /* 0x000fe200078e0a05 */
[----:B------:R-:W-:Y:S01]  /*0390*/  CS2R R32, SRZ ;  /* 0x0000000000207805 */ /* 0x000fe2000001ff00 */
[----:B------:R-:W-:-:S02]  /*03a0*/  IMAD.MOV R5, RZ, RZ, -R2 ;  /* 0x000000ffff057224 */ /* 0x000fc400078e0a02 */
[----:B-----5:R-:W-:-:S04]  /*03b0*/  IMAD.WIDE R12, R2, 0x8, R34 ;  /* 0x00000008020c7825 */ /* 0x020fc800078e0222 */
[----:B0-----:R-:W-:-:S04]  /*03c0*/  IMAD.WIDE R10, R2, 0x8, R10 ;  /* 0x00000008020a7825 */ /* 0x001fc800078e020a */
[----:B-1----:R-:W-:-:S07]  /*03d0*/  IMAD.WIDE R8, R2, 0x8, R8 ;  /* 0x0000000802087825 */ /* 0x002fce00078e0208 */
.L_x_299:
[----:B------:R-:W-:Y:S01]  /*03e0*/  ISETP.NE.AND P0, PT, R5, RZ, PT ;  /* 0x000000ff0500720c */ /* 0x000fe20003f05270 */
[----:B------:R-:W-:Y:S01]  /*03f0*/  VIADD R4, R4, 0x1 ;  /* 0x0000000104047836 */ /* 0x000fe20000000000 */
[----:B------:R-:W-:Y:S04]  /*0400*/  BSSY.RECONVERGENT B1, `(.L_x_279) ;  /* 0x000010b000017945 */ /* 0x000fe80003800200 */
[----:B------:R-:W-:-:S07]  /*0410*/  ISETP.NE.AND P4, PT, R4, RZ, PT ;  /* 0x000000ff0400720c */ /* 0x000fce0003f85270 */
[----:B------:R-:W-:Y:S06]  /*0420*/  @!P0 BRA `(.L_x_280) ;  /* 0x0000001000208947 */ /* 0x000fec0003800000 */
[----:B------:R-:W-:-:S06]  /*0430*/  IMAD.WIDE R6, R3, 0x8, R28 ;  /* 0x0000000803067825 */ /* 0x000fcc00078e021c */
        /* <DEDUP_REMOVED lines=69> */
.L_x_284:
[----:B------:R-:W-:Y:S05]  /*0890*/  BSYNC.RECONVERGENT B0 ;  /* 0x0000000000007941 */ /* 0x000fea0003800200 */
.L_x_283:
        /* <DEDUP_REMOVED lines=17> */
[----:B------:R-:W-:-:S07]  /*09b0*/  MOV R0, 0x9d0 ;  /* 0x000009d000007802 */ /* 0x000fce0000000f00 */
[----:B------:R-:W-:Y:S05]  /*09c0*/  CALL.REL.NOINC `($__internal_7_$__cuda_sm20_div_rn_f64_full) ;  /* 0x0000002c00507944 */ /* 0x000fea0003c00000 */
.L_x_286:
[----:B------:R-:W-:Y:S05]  /*09d0*/  BSYNC.RECONVERGENT B3 ;  /* 0x0000000000037941 */ /* 0x000fea0003800200 */
.L_x_285:
[----:B------:R-:W-:-:S08]  /*09e0*/  DADD R60, R18, R60 ;  /* 0x00000000123c7229 */ /* 0x000fd0000000003c */
[----:B------:R-:W-:-:S11]  /*09f0*/  DMUL R62, R24, R60 ;  /* 0x0000003c183e7228 */ /* 0x000fd60000000000 */
.L_x_282:
[----:B------:R-:W-:Y:S05]  /*0a00*/  BSYNC.RECONVERGENT B2 ;  /* 0x0000000000027941 */ /* 0x000fea0003800200 */
.L_x_281:
[----:B------:R-:W2:Y:S01]  /*0a10*/  LDG.E.64 R52, desc[UR6][R12.64] ;  /* 0x000000060c347981 */ /* 0x000ea2000c1e1b00 */
[----:B------:R-:W-:-:S03]  /*0a20*/  IMAD.WIDE R44, R3, 0x8, R14 ;  /* 0x00000008032c7825 */ /* 0x000fc600078e020e */
[----:B------:R-:W3:Y:S01]  /*0a30*/  LDG.E.64 R50, desc[UR6][R8.64] ;  /* 0x0000000608327981 */ /* 0x000ee2000c1e1b00 */
[----:B------:R-:W-:-:S03]  /*0a40*/  IMAD.WIDE R46, R3, 0x8, R16 ;  /* 0x00000008032e7825 */ /* 0x000fc600078e0210 */
[----:B------:R-:W3:Y:S04]  /*0a50*/  LDG.E.64 R44, desc[UR6][R44.64] ;  /* 0x000000062c2c7981 */ /* 0x000ee8000c1e1b00 */
[----:B------:R-:W4:Y:S04]  /*0a60*/  LDG.E.64 R48, desc[UR6][R10.64] ;  /* 0x000000060a307981 */ /* 0x000f28000c1e1b00 */
[----:B------:R-:W4:Y:S01]  /*0a70*/  LDG.E.64 R46, desc[UR6][R46.64] ;  /* 0x000000062e2e7981 */ /* 0x000f22000c1e1b00 */
[----:B------:R-:W-:Y:S01]  /*0a80*/  IMAD.MOV.U32 R54, RZ, RZ, 0x1 ;  /* 0x00000001ff367424 */ /* 0x000fe200078e00ff */
[----:B------:R-:W-:Y:S01]  /*0a90*/  BSSY.RECONVERGENT B2, `(.L_x_287) ;  /* 0x0000013000027945 */ /* 0x000fe20003800200 */
[----:B--2---:R-:W-:-:S06]  /*0aa0*/  DMUL R52, R6, R52 ;  /* 0x0000003406347228 */ /* 0x004fcc0000000000 */
[----:B------:R-:W0:Y:S01]  /*0ab0*/  MUFU.RCP64H R55, R53 ;  /* 0x0000003500377308 */ /* 0x000e220000001800 */
[----:B---3--:R-:W-:Y:S02]  /*0ac0*/  DMUL R50, R44, R50 ;  /* 0x000000322c327228 */ /* 0x008fe40000000000 */
[----:B0-----:R-:W-:-:S08]  /*0ad0*/  DFMA R56, -R52, R54, 1 ;  /* 0x3ff000003438742b */ /* 0x001fd00000000136 */
[----:B------:R-:W-:-:S08]  /*0ae0*/  DFMA R56, R56, R56, R56 ;  /* 0x000000383838722b */ /* 0x000fd00000000038 */
[----:B------:R-:W-:Y:S02]  /*0af0*/  DFMA R56, R54, R56, R54 ;  /* 0x000000383638722b */ /* 0x000fe40000000036 */
[----:B----4-:R-:W-:-:S06]  /*0b00*/  DFMA R54, R46, R48, R50 ;  /* 0x000000302e36722b */ /* 0x010fcc0000000032 */
        /* <DEDUP_REMOVED lines=11> */
.L_x_288:
[----:B------:R-:W-:Y:S05]  /*0bc0*/  BSYNC.RECONVERGENT B2 ;  /* 0x0000000000027941 */ /* 0x000fea0003800200 */
.L_x_287:
        /* <DEDUP_REMOVED lines=23> */
[----:B------:R-:W-:Y:S05]  /*0d40*/  CALL.REL.NOINC `($__internal_7_$__cuda_sm20_div_rn_f64_full) ;  /* 0x0000002800707944 */ /* 0x000fea0003c00000 */
[----:B------:R-:W-:Y:S02]  /*0d50*/  IMAD.MOV.U32 R50, RZ, RZ, R60 ;  /* 0x000000ffff327224 */ /* 0x000fe400078e003c */
[----:B------:R-:W-:-:S07]  /*0d60*/  IMAD.MOV.U32 R51, RZ, RZ, R61 ;  /* 0x000000ffff337224 */ /* 0x000fce00078e003d */
.L_x_290:
[----:B------:R-:W-:Y:S05]  /*0d70*/  BSYNC.RECONVERGENT B2 ;  /* 0x0000000000027941 */ /* 0x000fea0003800200 */
.L_x_289:
        /* <DEDUP_REMOVED lines=61> */
[----:B------:R-:W-:Y:S01]  /*1150*/  @!P1 IMAD.IADD R50, R50, 0x1, -R47 ;  /* 0x0000000132329824 */ /* 0x000fe200078e0a2f */
[----:B------:R-:W-:-:S04]  /*1160*/  @!P1 LEA R47, R47, R53, 0x14 ;  /* 0x000000352f2f9211 */ /* 0x000fc800078ea0ff */
[----:B------:R-:W-:Y:S01]  /*1170*/  @!P1 LEA R51, R50, 0x3ff00000, 0x14 ;  /* 0x3ff0000032339811 */ /* 0x000fe200078ea0ff */
[----:B------:R-:W-:-:S06]  /*1180*/  @!P1 IMAD.MOV.U32 R50, RZ, RZ, RZ ;  /* 0x000000ffff329224 */ /* 0x000fcc00078e00ff */
[----:B------:R-:W-:-:S11]  /*1190*/  @!P1 DMUL R54, R46, R50 ;  /* 0x000000322e369228 */ /* 0x000fd60000000000 */
.L_x_294:
[----:B------:R-:W-:Y:S05]  /*11a0*/  BSYNC.RECONVERGENT B0 ;  /* 0x0000000000007941 */ /* 0x000fea0003800200 */
.L_x_293:
        /* <DEDUP_REMOVED lines=19> */
.L_x_296:
[----:B------:R-:W-:Y:S05]  /*12e0*/  BSYNC.RECONVERGENT B3 ;  /* 0x0000000000037941 */ /* 0x000fea0003800200 */
.L_x_295:
[----:B------:R-:W-:-:S08]  /*12f0*/  DADD R46, R18, R60 ;  /* 0x00000000122e7229 */ /* 0x000fd0000000003c */
[----:B------:R-:W-:-:S11]  /*1300*/  DMUL R46, R24, R46 ;  /* 0x0000002e182e7228 */ /* 0x000fd60000000000 */
.L_x_292:
[----:B------:R-:W-:Y:S05]  /*1310*/  BSYNC.RECONVERGENT B2 ;  /* 0x0000000000027941 */ /* 0x000fea0003800200 */
.L_x_291:
        /* <DEDUP_REMOVED lines=22> */
[----:B------:R-:W-:Y:S05]  /*1480*/  CALL.REL.NOINC `($__internal_7_$__cuda_sm20_div_rn_f64_full) ;  /* 0x0000002000a07944 */ /* 0x000fea0003c00000 */
.L_x_298:
[----:B------:R-:W-:Y:S05]  /*1490*/  BSYNC.RECONVERGENT B2 ;  /* 0x0000000000027941 */ /* 0x000fea0003800200 */
.L_x_297:
[----:B------:R-:W-:-:S11]  /*14a0*/  DFMA R30, R46, R60, R30 ;  /* 0x0000003c2e1e722b */ /* 0x000fd6000000001e */
.L_x_280:
[----:B------:R-:W-:Y:S05]  /*14b0*/  BSYNC.RECONVERGENT B1 ;  /* 0x0000000000017941 */ /* 0x000fea0003800200 */
.L_x_279:
[----:B------:R-:W-:Y:S02]  /*14c0*/  VIADD R5, R5, 0x1 ;  /* 0x0000000105057836 */ /* 0x000fe40000000000 */
[----:B------:R-:W-:Y:S01]  /*14d0*/  VIADD R3, R3, 0x1 ;  /* 0x0000000103037836 */ /* 0x000fe20000000000 */
[----:B------:R-:W-:Y:S06]  /*14e0*/  @P4 BRA `(.L_x_299) ;  /* 0xffffffec00bc4947 */ /* 0x000fec000383ffff */
.L_x_278:
[C---:B-----5:R-:W-:Y:S01]  /*14f0*/  IMAD.WIDE R6, R2.reuse, 0x8, R34 ;  /* 0x0000000802067825 */ /* 0x060fe200078e0222 */
[----:B------:R-:W0:Y:S05]  /*1500*/  LDC.64 R4, c[0x0][0x390] ;  /* 0x0000e400ff047b82 */ /* 0x000e2a0000000a00 */
[----:B------:R-:W2:Y:S01]  /*1510*/  LDG.E.64 R6, desc[UR6][R6.64] ;  /* 0x0000000606067981 */ /* 0x000ea2000c1e1b00 */
[----:B0-----:R-:W-:-:S06]  /*1520*/  IMAD.WIDE R8, R2, 0x8, R4 ;  /* 0x0000000802087825 */ /* 0x001fcc00078e0204 */
[----:B------:R-:W3:Y:S01]  /*1530*/  LDG.E.64 R8, desc[UR6][R8.64] ;  /* 0x0000000608087981 */ /* 0x000ee2000c1e1b00 */
[----:B------:R-:W-:Y:S01]  /*1540*/  IMAD.MOV.U32 R4, RZ, RZ, 0x1 ;  /* 0x00000001ff047424 */ /* 0x000fe200078e00ff */
[----:B------:R-:W-:Y:S01]  /*1550*/  BSSY.RECONVERGENT B1, `(.L_x_300) ;  /* 0x0000013000017945 */ /* 0x000fe20003800200 */
[----:B--2---:R-:W0:Y:S04]  /*1560*/  MUFU.RCP64H R5, R7 ;  /* 0x0000000700057308 */ /* 0x004e280000001800 */
[----:B0-----:R-:W-:-:S08]  /*1570*/  DFMA R10, -R6, R4, 1 ;  /* 0x3ff00000060a742b */ /* 0x001fd00000000104 */
[----:B------:R-:W-:Y:S02]  /*1580*/  DFMA R10, R10, R10, R10 ;  /* 0x0000000a0a0a722b */ /* 0x000fe4000000000a */
[----:B---3--:R-:W-:-:S06]  /*1590*/  DMUL R54, R8, 0.75 ;  /* 0x3fe8000008367828 */ /* 0x008fcc0000000000 */
[----:B------:R-:W-:-:S04]  /*15a0*/  DFMA R10, R4, R10, R4 ;  /* 0x0000000a040a722b */ /* 0x000fc80000000004 */
[----:B------:R-:W-:-:S04]  /*15b0*/  FSETP.GEU.AND P1, PT, |R55|, 6.5827683646048100446e-37, PT ;  /* 0x036000003700780b */ /* 0x000fc80003f2e200 */
        /* <DEDUP_REMOVED lines=11> */
[----:B------:R-:W-:Y:S05]  /*1670*/  CALL.REL.NOINC `($__internal_7_$__cuda_sm20_div_rn_f64_full) ;  /* 0x0000002000247944 */ /* 0x000fea0003c00000 */
.L_x_301:
[----:B------:R-:W-:Y:S05]  /*1680*/  BSYNC.RECONVERGENT B1 ;  /* 0x0000000000017941 */ /* 0x000fea0003800200 */
.L_x_300:
[----:B------:R-:W0:Y:S02]  /*1690*/  LDC.64 R4, c[0x0][0x398] ;  /* 0x0000e600ff047b82 */ /* 0x000e240000000a00 */
[----:B0-----:R-:W-:-:S05]  /*16a0*/  IMAD.WIDE R4, R2, 0x8, R4 ;  /* 0x0000000802047825 */ /* 0x001fca00078e0204 */
        /* <DEDUP_REMOVED lines=21> */
[----:B------:R-:W-:Y:S05]  /*1800*/  CALL.REL.NOINC `($__internal_7_$__cuda_sm20_div_rn_f64_full) ;  /* 0x0000001c00c07944 */ /* 0x000fea0003c00000 */
[----:B------:R-:W-:Y:S01]  /*1810*/  IMAD.MOV.U32 R10, RZ, RZ, R60 ;  /* 0x000000ffff0a7224 */ /* 0x000fe200078e003c */
[----:B------:R-:W-:-:S07]  /*1820*/  MOV R11, R61 ;  /* 0x0000003d000b7202 */ /* 0x000fce0000000f00 */
.L_x_303:
[----:B------:R-:W-:Y:S05]  /*1830*/  BSYNC.RECONVERGENT B1 ;  /* 0x0000000000017941 */ /* 0x000fea0003800200 */
.L_x_302:
        /* <DEDUP_REMOVED lines=17> */
.L_x_276:
        /* <DEDUP_REMOVED lines=19> */
[----:B0-----:R-:W5:Y:S07]  /*1a80*/  LDG.E.64 R24, desc[UR6][R24.64] ;  /* 0x0000000618187981 */ /* 0x001f6e000c1e1b00 */
[----:B------:R-:W0:Y:S01]  /*1a90*/  LDC.64 R8, c[0x0][0x398] ;  /* 0x0000e600ff087b82 */ /* 0x000e220000000a00 */
[----:B-1----:R-:W5:Y:S01]  /*1aa0*/  LDG.E.64 R22, desc[UR6][R22.64] ;  /* 0x0000000616167981 */ /* 0x002f62000c1e1b00 */
[C---:B------:R-:W-:Y:S01]  /*1ab0*/  IMAD R15, R2.reuse, R5, RZ ;  /* 0x00000005020f7224 */ /* 0x040fe200078e02ff */
[----:B------:R-:W-:Y:S01]  /*1ac0*/  CS2R R18, SRZ ;  /* 0x0000000000127805 */ /* 0x000fe2000001ff00 */
[----:B------:R-:W-:Y:S01]  /*1ad0*/  IMAD R14, R2, 0x6, RZ ;  /* 0x00000006020e7824 */ /* 0x000fe200078e02ff */
[----:B------:R-:W-:Y:S01]  /*1ae0*/  CS2R R12, SRZ ;  /* 0x00000000000c7805 */ /* 0x000fe2000001ff00 */
[----:B------:R-:W-:-:S02]  /*1af0*/  IMAD.MOV R3, RZ, RZ, -R2 ;  /* 0x000000ffff037224 */ /* 0x000fc400078e0a02 */
[----:B--2---:R-:W-:Y:S01]  /*1b00*/  IMAD.WIDE R4, R2, 0x8, R6 ;  /* 0x0000000802047825 */ /* 0x004fe200078e0206 */
[----:B------:R-:W-:-:S03]  /*1b10*/  UMOV UR4, URZ ;  /* 0x000000ff00047c82 */ /* 0x000fc60008000000 */
[----:B0-----:R-:W-:-:S04]  /*1b20*/  IMAD.WIDE R6, R2, 0x8, R8 ;  /* 0x0000000802067825 */ /* 0x001fc800078e0208 */
[----:B----4-:R-:W-:-:S07]  /*1b30*/  IMAD.WIDE R20, R2, 0x8, R20 ;  /* 0x0000000802147825 */ /* 0x010fce00078e0214 */
.L_x_332:
        /* <DEDUP_REMOVED lines=78> */
.L_x_309:
[----:B------:R-:W-:Y:S05]  /*2020*/  BSYNC.RECONVERGENT B0 ;  /* 0x0000000000007941 */ /* 0x000fea0003800200 */
.L_x_308:
        /* <DEDUP_REMOVED lines=19> */
.L_x_311:
[----:B------:R-:W-:Y:S05]  /*2160*/  BSYNC.RECONVERGENT B3 ;  /* 0x0000000000037941 */ /* 0x000fea0003800200 */
.L_x_310:
[----:B------:R-:W-:-:S08]  /*2170*/  DADD R10, R26, R60 ;  /* 0x000000001a0a7229 */ /* 0x000fd0000000003c */
[----:B------:R-:W-:-:S11]  /*2180*/  DMUL R10, R32, R10 ;  /* 0x0000000a200a7228 */ /* 0x000fd60000000000 */
.L_x_307:
[----:B------:R-:W-:Y:S05]  /*2190*/  BSYNC.RECONVERGENT B2 ;  /* 0x0000000000027941 */ /* 0x000fea0003800200 */
.L_x_306:
[----:B------:R-:W-:Y:S01]  /*21a0*/  ISETP.NE.AND P5, PT, R2, R16, PT ;  /* 0x000000100200720c */ /* 0x000fe20003fa5270 */
[----:B------:R-:W-:Y:S01]  /*21b0*/  BSSY.RECONVERGENT B2, `(.L_x_312) ;  /* 0x0000021000027945 */ /* 0x000fe20003800200 */
[----:B------:R-:W-:-:S04]  /*21c0*/  IMAD.WIDE R48, R17, 0x8, R24 ;  /* 0x0000000811307825 */ /* 0x000fc800078e0218 */
[----:B------:R-:W-:-:S04]  /*21d0*/  IMAD.WIDE R16, R17, 0x8, R22 ;  /* 0x0000000811107825 */ /* 0x000fc800078e0216 */
[----:B------:R-:W-:Y:S02]  /*21e0*/  IMAD.MOV.U32 R60, RZ, RZ, 0x0 ;  /* 0x00000000ff3c7424 */ /* 0x000fe400078e00ff */
[----:B------:R-:W-:Y:S01]  /*21f0*/  IMAD.MOV.U32 R61, RZ, RZ, 0x3ff00000 ;  /* 0x3ff00000ff3d7424 */ /* 0x000fe200078e00ff */
[----:B------:R-:W-:Y:S06]  /*2200*/  @!P5 BRA `(.L_x_313) ;  /* 0x00000000006cd947 */ /* 0x000fec0003800000 */
[----:B------:R-:W2:Y:S04]  /*2210*/  LDG.E.64 R52, desc[UR6][R20.64] ;  /* 0x0000000614347981 */ /* 0x000ea8000c1e1b00 */
[----:B------:R-:W3:Y:S04]  /*2220*/  LDG.E.64 R58, desc[UR6][R16.64] ;  /* 0x00000006103a7981 */ /* 0x000ee8000c1e1b00 */
[----:B------:R-:W3:Y:S04]  /*2230*/  LDG.E.64 R56, desc[UR6][R6.64] ;  /* 0x0000000606387981 */ /* 0x000ee8000c1e1b00 */
[----:B------:R-:W4:Y:S04]  /*2240*/  LDG.E.64 R54, desc[UR6][R48.64] ;  /* 0x0000000630367981 */ /* 0x000f28000c1e1b00 */
[----:B------:R-:W4:Y:S01]  /*2250*/  LDG.E.64 R50, desc[UR6][R4.64] ;  /* 0x0000000604327981 */ /* 0x000f22000c1e1b00 */
[----:B------:R-:W-:Y:S01]  /*2260*/  MOV R60, 0x1 ;  /* 0x00000001003c7802 */ /* 0x000fe20000000f00 */
[----:B------:R-:W-:Y:S01]  /*2270*/  BSSY.RECONVERGENT B3, `(.L_x_314) ;  /* 0x0000013000037945 */ /* 0x000fe20003800200 */
[----:B--2---:R-:W-:-:S06]  /*2280*/  DMUL R52, R8, R52 ;  /* 0x0000003408347228 */ /* 0x004fcc0000000000 */
[----:B------:R-:W0:Y:S01]  /*2290*/  MUFU.RCP64H R61, R53 ;  /* 0x00000035003d7308 */ /* 0x000e220000001800 */
[----:B---3--:R-:W-:-:S08]  /*22a0*/  DMUL R56, R58, R56 ;  /* 0x000000383a387228 */ /* 0x008fd00000000000 */
[----:B----4-:R-:W-:Y:S02]  /*22b0*/  DFMA R54, R54, R50, R56 ;  /* 0x000000323636722b */ /* 0x010fe40000000038 */
[----:B0-----:R-:W-:-:S08]  /*22c0*/  DFMA R62, -R52, R60, 1 ;  /* 0x3ff00000343e742b */ /* 0x001fd0000000013c */
        /* <DEDUP_REMOVED lines=13> */
.L_x_315:
[----:B------:R-:W-:Y:S05]  /*23a0*/  BSYNC.RECONVERGENT B3 ;  /* 0x0000000000037941 */ /* 0x000fea0003800200 */
.L_x_314:
[----:B------:R-:W-:-:S11]  /*23b0*/  DADD R60, R60, 1 ;  /* 0x3ff000003c3c7429 */ /* 0x000fd60000000000 */
.L_x_313:
[----:B------:R-:W-:Y:S05]  /*23c0*/  BSYNC.RECONVERGENT B2 ;  /* 0x0000000000027941 */ /* 0x000fea0003800200 */
.L_x_312:
        /* <DEDUP_REMOVED lines=24> */
.L_x_318:
[----:B------:R-:W-:Y:S05]  /*2550*/  BSYNC.RECONVERGENT B3 ;  /* 0x0000000000037941 */ /* 0x000fea0003800200 */
.L_x_317:
[----:B------:R-:W-:Y:S05]  /*2560*/  BSYNC.RECONVERGENT B2 ;  /* 0x0000000000027941 */ /* 0x000fea0003800200 */
.L_x_316:
        /* <DEDUP_REMOVED lines=67> */
.L_x_322:
[----:B------:R-:W-:Y:S05]  /*29a0*/  BSYNC.RECONVERGENT B0 ;  /* 0x0000000000007941 */ /* 0x000fea0003800200 */
.L_x_321:
        /* <DEDUP_REMOVED lines=19> */
.L_x_324:
[----:B------:R-:W-:Y:S05]  /*2ae0*/  BSYNC.RECONVERGENT B3 ;  /* 0x0000000000037941 */ /* 0x000fea0003800200 */
.L_x_323:
[----:B------:R-:W-:-:S08]  /*2af0*/  DADD R10, R26, R60 ;  /* 0x000000001a0a7229 */ /* 0x000fd0000000003c */
[----:B------:R-:W-:-:S11]  /*2b00*/  DMUL R10, R32, R10 ;  /* 0x0000000a200a7228 */ /* 0x000fd60000000000 */
.L_x_320:
[----:B------:R-:W-:Y:S05]  /*2b10*/  BSYNC.RECONVERGENT B2 ;  /* 0x0000000000027941 */ /* 0x000fea0003800200 */
.L_x_319:
[----:B------:R-:W-:Y:S01]  /*2b20*/  BSSY.RECONVERGENT B2, `(.L_x_325) ;  /* 0x000001f000027945 */ /* 0x000fe20003800200 */
[----:B------:R-:W-:Y:S01]  /*2b30*/  MOV R60, 0x0 ;  /* 0x00000000003c7802 */ /* 0x000fe20000000f00 */
[----:B------:R-:W-:Y:S02]  /*2b40*/  IMAD.MOV.U32 R61, RZ, RZ, 0x3ff00000 ;  /* 0x3ff00000ff3d7424 */ /* 0x000fe400078e00ff */
[----:B------:R-:W-:Y:S05]  /*2b50*/  @!P5 BRA `(.L_x_326) ;  /* 0x00000000006cd947 */ /* 0x000fea0003800000 */
[----:B------:R-:W2:Y:S04]  /*2b60*/  LDG.E.64 R52, desc[UR6][R20.64] ;  /* 0x0000000614347981 */ /* 0x000ea8000c1e1b00 */
[----:B------:R-:W3:Y:S04]  /*2b70*/  LDG.E.64 R56, desc[UR6][R16.64] ;  /* 0x0000000610387981 */ /* 0x000ee8000c1e1b00 */
[----:B------:R-:W3:Y:S04]  /*2b80*/  LDG.E.64 R54, desc[UR6][R6.64] ;  /* 0x0000000606367981 */ /* 0x000ee8000c1e1b00 */
[----:B------:R-:W4:Y:S04]  /*2b90*/  LDG.E.64 R48, desc[UR6][R48.64] ;  /* 0x0000000630307981 */ /* 0x000f28000c1e1b00 */
[----:B------:R-:W4:Y:S01]  /*2ba0*/  LDG.E.64 R50, desc[UR6][R4.64] ;  /* 0x0000000604327981 */ /* 0x000f22000c1e1b00 */
[----:B------:R-:W-:Y:S01]  /*2bb0*/  IMAD.MOV.U32 R58, RZ, RZ, 0x1 ;  /* 0x00000001ff3a7424 */ /* 0x000fe200078e00ff */
        /* <DEDUP_REMOVED lines=19> */
.L_x_328:
[----:B------:R-:W-:Y:S05]  /*2cf0*/  BSYNC.RECONVERGENT B3 ;  /* 0x0000000000037941 */ /* 0x000fea0003800200 */
.L_x_327:
[----:B------:R-:W-:-:S11]  /*2d00*/  DADD R60, R60, 1 ;  /* 0x3ff000003c3c7429 */ /* 0x000fd60000000000 */
.L_x_326:
[----:B------:R-:W-:Y:S05]  /*2d10*/  BSYNC.RECONVERGENT B2 ;  /* 0x0000000000027941 */ /* 0x000fea0003800200 */
.L_x_325:
        /* <DEDUP_REMOVED lines=23> */
[----:B------:R-:W-:Y:S05]  /*2e90*/  CALL.REL.NOINC `($__internal_7_$__cuda_sm20_div_rn_f64_full) ;  /* 0x00000008001c7944 */ /* 0x000fea0003c00000 */
.L_x_331:
[----:B------:R-:W-:Y:S05]  /*2ea0*/  BSYNC.RECONVERGENT B3 ;  /* 0x0000000000037941 */ /* 0x000fea0003800200 */
.L_x_330:
[----:B------:R-:W-:Y:S05]  /*2eb0*/  BSYNC.RECONVERGENT B2 ;  /* 0x0000000000027941 */ /* 0x000fea0003800200 */
.L_x_329:
[----:B------:R-:W-:-:S08]  /*2ec0*/  DMUL R10, R10, 0.5 ;  /* 0x3fe000000a0a7828 */ /* 0x000fd00000000000 */
[----:B------:R-:W-:-:S11]  /*2ed0*/  DFMA R18, R10, R60, R18 ;  /* 0x0000003c0a12722b */ /* 0x000fd60000000012 */
.L_x_305:
[----:B------:R-:W-:Y:S05]  /*2ee0*/  BSYNC.RECONVERGENT B1 ;  /* 0x0000000000017941 */ /* 0x000fea0003800200 */
.L_x_304:
[----:B------:R-:W-:Y:S02]  /*2ef0*/  VIADD R3, R3, 0x1 ;  /* 0x0000000103037836 */ /* 0x000fe40000000000 */
[----:B------:R-:W-:Y:S01]  /*2f00*/  VIADD R14, R14, 0x1 ;  /* 0x000000010e0e7836 */ /* 0x000fe20000000000 */
[----:B------:R-:W-:Y:S06]  /*2f10*/  BRA.U UP0, `(.L_x_332) ;  /* 0xffffffed00087547 */ /* 0x000fec000b83ffff */
[----:B------:R-:W2:Y:S04]  /*2f20*/  LDG.E.64 R20, desc[UR6][R20.64] ;  /* 0x0000000614147981 */ /* 0x000ea8000c1e1b00 */
[----:B------:R-:W3:Y:S01]  /*2f30*/  LDG.E.64 R4, desc[UR6][R4.64] ;  /* 0x0000000604047981 */ /* 0x000ee2000c1e1b00 */
[----:B------:R-:W-:Y:S01]  /*2f40*/  IMAD.MOV.U32 R8, RZ, RZ, 0x1 ;  /* 0x00000001ff087424 */ /* 0x000fe200078e00ff */
[----:B------:R-:W-:Y:S01]  /*2f50*/  BSSY.RECONVERGENT B1, `(.L_x_333) ;  /* 0x0000013000017945 */ /* 0x000fe20003800200 */
[----:B--2---:R-:W0:Y:S01]  /*2f60*/  MUFU.RCP64H R9, R21 ;  /* 0x0000001500097308 */ /* 0x004e220000001800 */
[----:B---3--:R-:W-:-:S10]  /*2f70*/  DMUL R54, R4, 0.75 ;  /* 0x3fe8000004367828 */ /* 0x008fd40000000000 */
        /* <DEDUP_REMOVED lines=15> */
[----:B-----5:R-:W-:Y:S05]  /*3070*/  CALL.REL.NOINC `($__internal_7_$__cuda_sm20_div_rn_f64_full) ;  /* 0x0000000400a47944 */ /* 0x020fea0003c00000 */
.L_x_334:
[----:B------:R-:W-:Y:S05]  /*3080*/  BSYNC.RECONVERGENT B1 ;  /* 0x0000000000017941 */ /* 0x000fea0003800200 */
.L_x_333:
        /* <DEDUP_REMOVED lines=21> */
[----:B-----5:R-:W-:Y:S05]  /*31e0*/  CALL.REL.NOINC `($__internal_7_$__cuda_sm20_div_rn_f64_full) ;  /* 0x0000000400487944 */ /* 0x020fea0003c00000 */
[----:B------:R-:W-:Y:S01]  /*31f0*/  IMAD.MOV.U32 R8, RZ, RZ, R60 ;  /* 0x000000ffff087224 */ /* 0x000fe200078e003c */
[----:B------:R-:W-:-:S07]  /*3200*/  MOV R9, R61 ;  /* 0x0000003d00097202 */ /* 0x000fce0000000f00 */
.L_x_336:
[----:B------:R-:W-:Y:S05]  /*3210*/  BSYNC.RECONVERGENT B1 ;  /* 0x0000000000017941 */ /* 0x000fea0003800200 */
.L_x_335:
[----:B------:R-:W0:Y:S08]  /*3220*/  LDC.64 R14, c[0x4][0x50] ;  /* 0x01001400ff0e7b82 */ /* 0x000e300000000a00 */
[----:B------:R-:W1:Y:S01]  /*3230*/  LDC.64 R16, c[0x4][0x28] ;  /* 0x01000a00ff107b82 */ /* 0x000e620000000a00 */
[----:B0-----:R-:W2:Y:S04]  /*3240*/  LDG.E.64 R14, desc[UR6][R14.64] ;  /* 0x000000060e0e7981 */ /* 0x001ea8000c1e1b00 */
[----:B-1----:R-:W3:Y:S01]  /*3250*/  LDG.E.64 R10, desc[UR6][R16.64] ;  /* 0x00000006100a7981 */ /* 0x002ee2000c1e1b00 */
[----:B------:R-:W-:Y:S01]  /*3260*/  DADD R12, -R4, R12 ;  /* 0x00000000040c7229 */ /* 0x000fe2000000010c */
[----:B-----5:R-:W-:-:S07]  /*3270*/  IMAD.WIDE R38, R2, 0x8, R38 ;  /* 0x0000000802267825 */ /* 0x020fce00078e0226 */
        /* <DEDUP_REMOVED lines=10> */
.L_x_277:
[----:B------:R-:W2:Y:S08]  /*3320*/  LDC.64 R6, c[0x0][0x390] ;  /* 0x0000e400ff067b82 */ /* 0x000eb00000000a00 */
[----:B-1----:R-:W1:Y:S01]  /*3330*/  LDC.64 R4, c[0x0][0x398] ;  /* 0x0000e600ff047b82 */ /* 0x002e620000000a00 */
[----:B-----5:R-:W-:-:S07]  /*3340*/  IMAD.WIDE R42, R2, 0x8, R42 ;  /* 0x00000008022a7825 */ /* 0x020fce00078e022a */
[----:B------:R-:W3:Y:S01]  /*3350*/  LDC.64 R26, c[0x4][0x88] ;  /* 0x01002200ff1a7b82 */ /* 0x000ee20000000a00 */
[----:B--2---:R-:W-:-:S04]  /*3360*/  IMAD.WIDE R6, R2, 0x8, R6 ;  /* 0x0000000802067825 */ /* 0x004fc800078e0206 */
[C---:B------:R-:W-:Y:S01]  /*3370*/  IMAD.WIDE R40, R2.reuse, 0x8, R40 ;  /* 0x0000000802287825 */ /* 0x040fe200078e0228 */
[----:B------:R-:W2:Y:S02]  /*3380*/  LDG.E.64 R10, desc[UR6][R6.64] ;  /* 0x00000006060a7981 */ /* 0x000ea4000c1e1b00 */
[----:B0-----:R-:W0:Y:S01]  /*3390*/  LDC.64 R8, c[0x4][0x20] ;  /* 0x01000800ff087b82 */ /* 0x001e220000000a00 */
[----:B-1----:R-:W-:-:S07]  /*33a0*/  IMAD.WIDE R4, R2, 0x8, R4 ;  /* 0x0000000802047825 */ /* 0x002fce00078e0204 */
[----:B------:R-:W1:Y:S08]  /*33b0*/  LDC.64 R20, c[0x0][0x380] ;  /* 0x0000e000ff147b82 */ /* 0x000e700000000a00 */
[----:B------:R-:W4:Y:S08]  /*33c0*/  LDC.64 R18, c[0x4][0x108] ;  /* 0x01004200ff127b82 */ /* 0x000f300000000a00 */
[----:B------:R-:W4:Y:S01]  /*33d0*/  LDC.64 R24, c[0x0][0x388] ;  /* 0x0000e200ff187b82 */ /* 0x000f220000000a00 */
[----:B--2---:R1:W-:Y:S04]  /*33e0*/  STG.E.64 desc[UR6][R42.64], R10 ;  /* 0x0000000a2a007986 */ /* 0x0043e8000c101b06 */
[----:B------:R-:W2:Y:S04]  /*33f0*/  LDG.E.64 R12, desc[UR6][R4.64] ;  /* 0x00000006040c7981 */ /* 0x000ea8000c1e1b00 */
[----:B--2---:R2:W-:Y:S04]  /*3400*/  STG.E.64 desc[UR6][R40.64], R12 ;  /* 0x0000000c28007986 */ /* 0x0045e8000c101b06 */
[----:B---3--:R-:W3:Y:S01]  /*3410*/  LDG.E.64 R14, desc[UR6][R26.64] ;  /* 0x000000061a0e7981 */ /* 0x008ee2000c1e1b00 */
[----:B-1----:R-:W-:-:S03]  /*3420*/  IMAD.WIDE R10, R2, 0x8, R20 ;  /* 0x00000008020a7825 */ /* 0x002fc600078e0214 */
[----:B0-----:R-:W2:Y:S04]  /*3430*/  LDG.E.64 R16, desc[UR6][R8.64] ;  /* 0x0000000608107981 */ /* 0x001ea8000c1e1b00 */
[----:B------:R-:W2:Y:S04]  /*3440*/  LDG.E.64 R10, desc[UR6][R10.64] ;  /* 0x000000060a0a7981 */ /* 0x000ea8000c1e1b00 */
[----:B----4-:R-:W2:Y:S01]  /*3450*/  LDG.E.64 R18, desc[UR6][R18.64] ;  /* 0x0000000612127981 */ /* 0x010ea2000c1e1b00 */
[----:B---3--:R-:W-:-:S06]  /*3460*/  IMAD.WIDE R14, R2, 0x8, R14 ;  /* 0x00000008020e7825 */ /* 0x008fcc00078e020e */
[----:B------:R-:W3:Y:S01]  /*3470*/  LDG.E.64 R14, desc[UR6][R14.64] ;  /* 0x000000060e0e7981 */ /* 0x000ee2000c1e1b00 */
[----:B--2---:R-:W-:Y:S01]  /*3480*/  IMAD.WIDE R12, R2, 0x8, R18 ;  /* 0x00000008020c7825 */ /* 0x004fe200078e0212 */
[----:B---3--:R-:W-:-:S08]  /*3490*/  DMUL R16, R14, R16 ;  /* 0x000000100e107228 */ /* 0x008fd00000000000 */
[----:B------:R-:W-:-:S07]  /*34a0*/  DFMA R16, R16, 0.5, R10 ;  /* 0x3fe000001010782b */ /* 0x000fce000000000a */
[----:B------:R0:W-:Y:S04]  /*34b0*/  STG.E.64 desc[UR6][R12.64], R16 ;  /* 0x000000100c007986 */ /* 0x0001e8000c101b06 */
[----:B------:R-:W2:Y:S01]  /*34c0*/  LDG.E.64 R20, desc[UR6][R26.64] ;  /* 0x000000061a147981 */ /* 0x000ea2000c1e1b00 */
[----:B------:R-:W1:Y:S01]  /*34d0*/  LDC.64 R22, c[0x4][0x110] ;  /* 0x01004400ff167b82 */ /* 0x000e620000000a00 */
[C---:B------:R-:W-:Y:S02]  /*34e0*/  IMAD.WIDE R10, R2.reuse, 0x8, R24 ;  /* 0x00000008020a7825 */ /* 0x040fe400078e0218 */
[----:B------:R-:W3:Y:S04]  /*34f0*/  LDG.E.64 R14, desc[UR6][R8.64] ;  /* 0x00000006080e7981 */ /* 0x000ee8000c1e1b00 */
[----:B------:R-:W4:Y:S04]  /*3500*/  LDG.E.64 R10, desc[UR6][R10.64] ;  /* 0x000000060a0a7981 */ /* 0x000f28000c1e1b00 */
[----:B-1----:R-:W0:Y:S01]  /*3510*/  LDG.E.64 R22, desc[UR6][R22.64] ;  /* 0x0000000616167981 */ /* 0x002e22000c1e1b00 */
[----:B--2---:R-:W-:-:S06]  /*3520*/  IMAD.WIDE R20, R2, 0x8, R20 ;  /* 0x0000000802147825 */ /* 0x004fcc00078e0214 */
[----:B------:R-:W3:Y:S01]  /*3530*/  LDG.E.64 R20, desc[UR6][R20.64] ;  /* 0x0000000614147981 */ /* 0x000ee2000c1e1b00 */
[----:B------:R-:W1:Y:S01]  /*3540*/  LDC.64 R28, c[0x4][0xc8] ;  /* 0x01003200ff1c7b82 */ /* 0x000e620000000a00 */
[----:B0-----:R-:W-:Y:S01]  /*3550*/  IMAD.WIDE R12, R2, 0x8, R22 ;  /* 0x00000008020c7825 */ /* 0x001fe200078e0216 */
[----:B---3--:R-:W-:-:S08]  /*3560*/  DMUL R14, R20, R14 ;  /* 0x0000000e140e7228 */ /* 0x008fd00000000000 */
[----:B----4-:R-:W-:-:S07]  /*3570*/  DFMA R14, R14, 0.5, R10 ;  /* 0x3fe000000e0e782b */ /* 0x010fce000000000a */
[----:B------:R0:W-:Y:S04]  /*3580*/  STG.E.64 desc[UR6][R12.64], R14 ;  /* 0x0000000e0c007986 */ /* 0x0001e8000c101b06 */
[----:B-1----:R-:W2:Y:S01]  /*3590*/  LDG.E.64 R16, desc[UR6][R28.64] ;  /* 0x000000061c107981 */ /* 0x002ea2000c1e1b00 */
[----:B------:R-:W1:Y:S03]  /*35a0*/  LDC.64 R24, c[0x4][0x118] ;  /* 0x01004600ff187b82 */ /* 0x000e660000000a00 */
[----:B------:R-:W3:Y:S04]  /*35b0*/  LDG.E.64 R18, desc[UR6][R8.64] ;  /* 0x0000000608127981 */ /* 0x000ee8000c1e1b00 */
[----:B------:R-:W4:Y:S04]  /*35c0*/  LDG.E.64 R6, desc[UR6][R6.64] ;  /* 0x0000000606067981 */ /* 0x000f28000c1e1b00 */
[----:B-1----:R-:W3:Y:S01]  /*35d0*/  LDG.E.64 R24, desc[UR6][R24.64] ;  /* 0x0000000618187981 */ /* 0x002ee2000c1e1b00 */
[----:B--2---:R-:W-:-:S06]  /*35e0*/  IMAD.WIDE R16, R2, 0x8, R16 ;  /* 0x0000000802107825 */ /* 0x004fcc00078e0210 */
[----:B------:R-:W2:Y:S01]  /*35f0*/  LDG.E.64 R16, desc[UR6][R16.64] ;  /* 0x0000000610107981 */ /* 0x000ea2000c1e1b00 */
[----:B------:R-:W0:Y:S01]  /*3600*/  LDC.64 R20, c[0x4][0xe8] ;  /* 0x01003a00ff147b82 */ /* 0x000e220000000a00 */
[----:B---3--:R-:W-:Y:S01]  /*3610*/  IMAD.WIDE R10, R2, 0x8, R24 ;  /* 0x00000008020a7825 */ /* 0x008fe200078e0218 */
[----:B--2---:R-:W-:-:S08]  /*3620*/  DMUL R18, R16, R18 ;  /* 0x0000001210127228 */ /* 0x004fd00000000000 */
[----:B----4-:R-:W-:-:S07]  /*3630*/  DFMA R18, R18, 0.5, R6 ;  /* 0x3fe000001212782b */ /* 0x010fce0000000006 */
[----:B------:R-:W-:Y:S04]  /*3640*/  STG.E.64 desc[UR6][R10.64], R18 ;  /* 0x000000120a007986 */ /* 0x000fe8000c101b06 */
[----:B0-----:R-:W2:Y:S01]  /*3650*/  LDG.E.64 R12, desc[UR6][R20.64] ;  /* 0x00000006140c7981 */ /* 0x001ea2000c1e1b00 */
[----:B------:R-:W0:Y:S03]  /*3660*/  LDC.64 R14, c[0x4][0x120] ;  /* 0x01004800ff0e7b82 */ /* 0x000e260000000a00 */
[----:B------:R-:W3:Y:S04]  /*3670*/  LDG.E.64 R8, desc[UR6][R8.64] ;  /* 0x0000000608087981 */ /* 0x000ee8000c1e1b00 */
[----:B------:R-:W4:Y:S04]  /*3680*/  LDG.E.64 R4, desc[UR6][R4.64] ;  /* 0x0000000604047981 */ /* 0x000f28000c1e1b00 */
[----:B0-----:R-:W3:Y:S01]  /*3690*/  LDG.E.64 R14, desc[UR6][R14.64] ;  /* 0x000000060e0e7981 */ /* 0x001ee2000c1e1b00 */
[----:B--2---:R-:W-:-:S06]  /*36a0*/  IMAD.WIDE R12, R2, 0x8, R12 ;  /* 0x00000008020c7825 */ /* 0x004fcc00078e020c */
[----:B------:R-:W2:Y:S01]  /*36b0*/  LDG.E.64 R12, desc[UR6][R12.64] ;  /* 0x000000060c0c7981 */ /* 0x000ea2000c1e1b00 */
[----:B---3--:R-:W-:Y:S01]  /*36c0*/  IMAD.WIDE R2, R2, 0x8, R14 ;  /* 0x0000000802027825 */ /* 0x008fe200078e020e */
[----:B--2---:R-:W-:-:S08]  /*36d0*/  DMUL R6, R12, R8 ;  /* 0x000000080c067228 */ /* 0x004fd00000000000 */
[----:B----4-:R-:W-:-:S07]  /*36e0*/  DFMA R6, R6, 0.5, R4 ;  /* 0x3fe000000606782b */ /* 0x010fce0000000004 */
[----:B------:R-:W-:Y:S01]  /*36f0*/  STG.E.64 desc[UR6][R2.64], R6 ;  /* 0x0000000602007986 */ /* 0x000fe2000c101b06 */
[----:B------:R-:W-:Y:S05]  /*3700*/  EXIT ;  /* 0x000000000000794d */ /* 0x000fea0003800000 */
        .weak           $__internal_7_$__cuda_sm20_div_rn_f64_full
        .type           $__internal_7_$__cuda_sm20_div_rn_f64_full,@function
        .size           $__internal_7_$__cuda_sm20_div_rn_f64_full,(.L_x_382 - $__internal_7_$__cuda_sm20_div_rn_f64_full)
$__internal_7_$__cuda_sm20_div_rn_f64_full:
[C---:B------:R-:W-:Y:S01]  /*3710*/  FSETP.GEU.AND P0, PT, |R53|.reuse, 1.469367938527859385e-39, PT ;  /* 0x001000003500780b */ /* 0x040fe20003f0e200 */
[----:B------:R-:W-:Y:S01]  /*3720*/  IMAD.MOV.U32 R66, RZ, RZ, 0x1 ;  /* 0x00000001ff427424 */ /* 0x000fe200078e00ff */
[----:B------:R-:W-:Y:S01]  /*3730*/  LOP3.LUT R50, R53, 0x800fffff, RZ, 0xc0, !PT ;  /* 0x800fffff35327812 */ /* 0x000fe200078ec0ff */
[----:B------:R-:W-:Y:S01]  /*3740*/  IMAD.MOV.U32 R60, RZ, RZ, 0x1ca00000 ;  /* 0x1ca00000ff3c7424 */ /* 0x000fe200078e00ff */
[C---:B------:R-:W-:Y:S01]  /*3750*/  FSETP.GEU.AND P1, PT, |R55|.reuse, 1.469367938527859385e-39, PT ;  /* 0x001000003700780b */ /* 0x040fe20003f2e200 */
[----:B------:R-:W-:Y:S01]  /*3760*/  BSSY.RECONVERGENT B0, `(.L_x_337) ;  /* 0x0000052000007945 */ /* 0x000fe20003800200 */
[----:B------:R-:W-:Y:S01]  /*3770*/  LOP3.LUT R51, R50, 0x3ff00000, RZ, 0xfc, !PT ;  /* 0x3ff0000032337812 */ /* 0x000fe200078efcff */
[----:B------:R-:W-:Y:S01]  /*3780*/  IMAD.MOV.U32 R50, RZ, RZ, R52 ;  /* 0x000000ffff327224 */ /* 0x000fe200078e0034 */
[----:B------:R-:W-:Y:S02]  /*3790*/  LOP3.LUT R61, R55, 0x7ff00000, RZ, 0xc0, !PT ;  /* 0x7ff00000373d7812 */ /* 0x000fe400078ec0ff */
[----:B------:R-:W-:-:S03]  /*37a0*/  LOP3.LUT R65, R53, 0x7ff00000, RZ, 0xc0, !PT ;  /* 0x7ff0000035417812 */ /* 0x000fc600078ec0ff */
[----:B------:R-:W-:Y:S01]  /*37b0*/  @!P0 DMUL R50, R52, 8.98846567431157953865e+307 ;  /* 0x7fe0000034328828 */ /* 0x000fe20000000000 */
[----:B------:R-:W-:Y:S01]  /*37c0*/  ISETP.GE.U32.AND P3, PT, R61, R65, PT ;  /* 0x000000413d00720c */ /* 0x000fe20003f66070 */
[----:B------:R-:W-:Y:S02]  /*37d0*/  IMAD.MOV.U32 R64, RZ, RZ, R61 ;  /* 0x000000ffff407224 */ /* 0x000fe400078e003d */
[----:B------:R-:W-:Y:S02]  /*37e0*/  @!P1 LOP3.LUT R56, R53, 0x7ff00000, RZ, 0xc0, !PT ;  /* 0x7ff0000035389812 */ /* 0x000fe400078ec0ff */
[----:B------:R-:W0:Y:S01]  /*37f0*/  MUFU.RCP64H R67, R51 ;  /* 0x0000003300437308 */ /* 0x000e220000001800 */
[----:B------:R-:W-:Y:S02]  /*3800*/  SEL R57, R60, 0x63400000, !P3 ;  /* 0x634000003c397807 */ /* 0x000fe40005800000 */
[----:B------:R-:W-:Y:S02]  /*3810*/  @!P1 ISETP.GE.U32.AND P2, PT, R61, R56, PT ;  /* 0x000000383d00920c */ /* 0x000fe40003f46070 */
[----:B------:R-:W-:-:S02]  /*3820*/  LOP3.LUT R57, R57, 0x800fffff, R55, 0xf8, !PT ;  /* 0x800fffff39397812 */ /* 0x000fc400078ef837 */
[----:B------:R-:W-:Y:S01]  /*3830*/  @!P0 LOP3.LUT R65, R51, 0x7ff00000, RZ, 0xc0, !PT ;  /* 0x7ff0000033418812 */ /* 0x000fe200078ec0ff */
[----:B0-----:R-:W-:-:S08]  /*3840*/  DFMA R58, R66, -R50, 1 ;  /* 0x3ff00000423a742b */ /* 0x001fd00000000832 */
[----:B------:R-:W-:-:S08]  /*3850*/  DFMA R58, R58, R58, R58 ;  /* 0x0000003a3a3a722b */ /* 0x000fd0000000003a */
[----:B------:R-:W-:Y:S01]  /*3860*/  DFMA R66, R66, R58, R66 ;  /* 0x0000003a4242722b */ /* 0x000fe20000000042 */
[----:B------:R-:W-:Y:S02]  /*3870*/  @!P1 SEL R59, R60, 0x63400000, !P2 ;  /* 0x634000003c3b9807 */ /* 0x000fe40005000000 */
[----:B------:R-:W-:Y:S02]  /*3880*/  @!P1 MOV R58, RZ ;  /* 0x000000ff003a9202 */ /* 0x000fe40000000f00 */
[----:B------:R-:W-:-:S03]  /*3890*/  @!P1 LOP3.LUT R56, R59, 0x80000000, R55, 0xf8, !PT ;  /* 0x800000003b389812 */ /* 0x000fc600078ef837 */
[----:B------:R-:W-:Y:S01]  /*38a0*/  DFMA R68, R66, -R50, 1 ;  /* 0x3ff000004244742b */ /* 0x000fe20000000832 */
[----:B------:R-:W-:Y:S01]  /*38b0*/  @!P1 LOP3.LUT R59, R56, 0x100000, RZ, 0xfc, !PT ;  /* 0x00100000383b9812 */ /* 0x000fe200078efcff */
[----:B------:R-:W-:-:S06]  /*38c0*/  IMAD.MOV.U32 R56, RZ, RZ, R54 ;  /* 0x000000ffff387224 */ /* 0x000fcc00078e0036 */
[----:B------:R-:W-:Y:S02]  /*38d0*/  DFMA R68, R66, R68, R66 ;  /* 0x000000444244722b */ /* 0x000fe40000000042 */
[----:B------:R-:W-:-:S08]  /*38e0*/  @!P1 DFMA R56, R56, 2, -R58 ;  /* 0x400000003838982b */ /* 0x000fd0000000083a */
[----:B------:R-:W-:Y:S02]  /*38f0*/  DMUL R66, R68, R56 ;  /* 0x0000003844427228 */ /* 0x000fe40000000000 */
[----:B------:R-:W-:-:S06]  /*3900*/  @!P1 LOP3.LUT R64, R57, 0x7ff00000, RZ, 0xc0, !PT ;  /* 0x7ff0000039409812 */ /* 0x000fcc00078ec0ff */
[----:B------:R-:W-:-:S08]  /*3910*/  DFMA R58, R66, -R50, R56 ;  /* 0x80000032423a722b */ /* 0x000fd00000000038 */
[----:B------:R-:W-:Y:S01]  /*3920*/  DFMA R58, R68, R58, R66 ;  /* 0x0000003a443a722b */ /* 0x000fe20000000042 */
[----:B------:R-:W-:-:S05]  /*3930*/  VIADD R66, R64, 0xffffffff ;  /* 0xffffffff40427836 */ /* 0x000fca0000000000 */
[----:B------:R-:W-:Y:S01]  /*3940*/  ISETP.GT.U32.AND P0, PT, R66, 0x7feffffe, PT ;  /* 0x7feffffe4200780c */ /* 0x000fe20003f04070 */
[----:B------:R-:W-:-:S05]  /*3950*/  VIADD R66, R65, 0xffffffff ;  /* 0xffffffff41427836 */ /* 0x000fca0000000000 */
[----:B------:R-:W-:-:S13]  /*3960*/  ISETP.GT.U32.OR P0, PT, R66, 0x7feffffe, P0 ;  /* 0x7feffffe4200780c */ /* 0x000fda0000704470 */
[----:B------:R-:W-:Y:S05]  /*3970*/  @P0 BRA `(.L_x_338) ;  /* 0x00000000006c0947 */ /* 0x000fea0003800000 */
[----:B------:R-:W-:Y:S01]  /*3980*/  LOP3.LUT R54, R53, 0x7ff00000, RZ, 0xc0, !PT ;  /* 0x7ff0000035367812 */ /* 0x000fe200078ec0ff */
[----:B------:R-:W-:-:S03]  /*3990*/  IMAD.MOV.U32 R64, RZ, RZ, RZ ;  /* 0x000000ffff407224 */ /* 0x000fc600078e00ff */
[CC--:B------:R-:W-:Y:S02]  /*39a0*/  VIADDMNMX R55, R61.reuse, -R54.reuse, 0xb9600000, !PT ;  /* 0xb96000003d377446 */ /* 0x0c0fe40007800936 */
[----:B------:R-:W-:Y:S02]  /*39b0*/  ISETP.GE.U32.AND P0, PT, R61, R54, PT ;  /* 0x000000363d00720c */ /* 0x000fe40003f06070 */
[----:B------:R-:W-:Y:S02]  /*39c0*/  VIMNMX R54, PT, PT, R55, 0x46a00000, PT ;  /* 0x46a0000037367848 */ /* 0x000fe40003fe0100 */
[----:B------:R-:W-:-:S05]  /*39d0*/  SEL R55, R60, 0x63400000, !P0 ;  /* 0x634000003c377807 */ /* 0x000fca0004000000 */
[----:B------:R-:W-:-:S05]  /*39e0*/  IMAD.IADD R54, R54, 0x1, -R55 ;  /* 0x0000000136367824 */ /* 0x000fca00078e0a37 */
[----:B------:R-:W-:-:S06]  /*39f0*/  IADD3 R65, PT, PT, R54, 0x7fe00000, RZ ;  /* 0x7fe0000036417810 */ /* 0x000fcc0007ffe0ff */
        /* <DEDUP_REMOVED lines=19> */
.L_x_338:
        /* <DEDUP_REMOVED lines=16> */
.L_x_341:
[----:B------:R-:W-:Y:S02]  /*3c30*/  LOP3.LUT R61, R53, 0x80000, RZ, 0xfc, !PT ;  /* 0x00080000353d7812 */ /* 0x000fe400078efcff */
[----:B------:R-:W-:Y:S01]  /*3c40*/  MOV R60, R52 ;  /* 0x00000034003c7202 */ /* 0x000fe20000000f00 */
[----:B------:R-:W-:Y:S06]  /*3c50*/  BRA `(.L_x_339) ;  /* 0x0000000000087947 */ /* 0x000fec0003800000 */
.L_x_340:
[----:B------:R-:W-:Y:S01]  /*3c60*/  LOP3.LUT R61, R55, 0x80000, RZ, 0xfc, !PT ;  /* 0x00080000373d7812 */ /* 0x000fe200078efcff */
[----:B------:R-:W-:-:S07]  /*3c70*/  IMAD.MOV.U32 R60, RZ, RZ, R54 ;  /* 0x000000ffff3c7224 */ /* 0x000fce00078e0036 */
.L_x_339:
[----:B------:R-:W-:Y:S05]  /*3c80*/  BSYNC.RECONVERGENT B0 ;  /* 0x0000000000007941 */ /* 0x000fea0003800200 */
.L_x_337:
[----:B------:R-:W-:Y:S02]  /*3c90*/  IMAD.MOV.U32 R50, RZ, RZ, R0 ;  /* 0x000000ffff327224 */ /* 0x000fe400078e0000 */
[----:B------:R-:W-:-:S04]  /*3ca0*/  IMAD.MOV.U32 R51, RZ, RZ, 0x0 ;  /* 0x00000000ff337424 */ /* 0x000fc800078e00ff */
[----:B------:R-:W-:Y:S05]  /*3cb0*/  RET.REL.NODEC R50 `(trf_phase1) ;  /* 0xffffffc032d07950 */ /* 0x000fea0003c3ffff */
.L_x_342:
        /* <DEDUP_REMOVED lines=12> */
.L_x_382:


//--------------------- .text.trf_phase1_calc     --------------------------
	.section	.text.trf_phase1_calc,"ax",@progbits
	.align	128
        .global         trf_phase1_calc
        .type           trf_phase1_calc,@function
        .size           trf_phase1_calc,(.L_x_383 - trf_phase1_calc)
        .other          trf_phase1_calc,@"STO_CUDA_ENTRY STV_DEFAULT"
trf_phase1_calc:
.text.trf_phase1_calc:
        /* <DEDUP_REMOVED lines=16> */
[----:B------:R-:W-:-:S13]  /*0100*/  ISETP.GE.AND P0, PT, R27, 0x2, PT ;  /* 0x000000021b00780c */ /* 0x000fda0003f06270 */
[----:B------:R-:W-:Y:S05]  /*0110*/  @!P0 BRA `(.L_x_343) ;  /* 0x00000008002c8947 */ /* 0x000fea0003800000 */
[----:B------:R-:W0:Y:S01]  /*0120*/  LDC.64 R6, c[0x0][0x380] ;  /* 0x0000e000ff067b82 */ /* 0x000e220000000a00 */
[----:B------:R-:W-:Y:S01]  /*0130*/  VIADD R3, R27, 0xffffffff ;  /* 0xffffffff1b037836 */ /* 0x000fe20000000000 */
[----:B------:R-:W1:Y:S01]  /*0140*/  LDCU.128 UR8, c[0x0][0x380] ;  /* 0x00007000ff0877ac */ /* 0x000e620008000c00 */
[----:B------:R-:W-:Y:S02]  /*0150*/  IMAD R5, R26, R27, RZ ;  /* 0x0000001b1a057224 */ /* 0x000fe400078e02ff */
[----:B------:R-:W-:-:S03]  /*0160*/  IMAD.WIDE.U32 R24, R3, 0x8, RZ ;  /* 0x0000000803187825 */ /* 0x000fc600078e00ff */
[----:B------:R-:W2:Y:S01]  /*0170*/  LDC.64 R8, c[0x0][0x388] ;  /* 0x0000e200ff087b82 */ /* 0x000ea20000000a00 */
[----:B------:R-:W-:Y:S02]  /*0180*/  IMAD.MOV.U32 R4, RZ, RZ, R27 ;  /* 0x000000ffff047224 */ /* 0x000fe400078e001b */
[----:B------:R-:W-:Y:S02]  /*0190*/  IMAD R3, R27, R3, R26 ;  /* 0x000000031b037224 */ /* 0x000fe400078e021a */
[----:B0-----:R-:W-:-:S04]  /*01a0*/  IMAD.WIDE R6, R26, 0x8, R6 ;  /* 0x000000081a067825 */ /* 0x001fc800078e0206 */
[----:B-12---:R-:W-:-:S07]  /*01b0*/  IMAD.WIDE R8, R26, 0x8, R8 ;  /* 0x000000081a087825 */ /* 0x006fce00078e0208 */
.L_x_350:
[----:B0-----:R-:W0:Y:S01]  /*01c0*/  LDC.64 R20, c[0x4][0x68] ;  /* 0x01001a00ff147b82 */ /* 0x001e220000000a00 */
[----:B------:R-:W-:Y:S01]  /*01d0*/  IADD3 R16, P0, PT, R24, UR8, RZ ;  /* 0x0000000818107c10 */ /* 0x000fe2000ff1e0ff */
[----:B------:R-:W2:Y:S03]  /*01e0*/  LDG.E.64 R12, desc[UR4][R6.64] ;  /* 0x00000004060c7981 */ /* 0x000ea6000c1e1b00 */
[----:B------:R-:W-:-:S05]  /*01f0*/  IADD3.X R17, PT, PT, R25, UR9, RZ, P0, !PT ;  /* 0x0000000919117c10 */ /* 0x000fca00087fe4ff */
[----:B------:R-:W2:Y:S04]  /*0200*/  LDG.E.64 R14, desc[UR4][R16.64] ;  /* 0x00000004100e7981 */ /* 0x000ea8000c1e1b00 */
[----:B0-----:R-:W3:Y:S01]  /*0210*/  LDG.E.64 R10, desc[UR4][R20.64] ;  /* 0x00000004140a7981 */ /* 0x001ee2000c1e1b00 */
[----:B------:R-:W0:Y:S01]  /*0220*/  LDC.64 R18, c[0x4][0x70] ;  /* 0x01001c00ff127b82 */ /* 0x000e220000000a00 */
[----:B------:R-:W-:Y:S02]  /*0230*/  SHF.R.S32.HI R0, RZ, 0x1f, R4 ;  /* 0x0000001fff007819 */ /* 0x000fe40000011404 */
[----:B------:R-:W-:-:S04]  /*0240*/  IADD3 R22, P0, PT, R5, R4, RZ ;  /* 0x0000000405167210 */ /* 0x000fc80007f1e0ff */
[----:B------:R-:W-:Y:S02]  /*0250*/  LEA.HI.X.SX32 R23, R5, R0, 0x1, P0 ;  /* 0x0000000005177211 */ /* 0x000fe400000f0eff */
[C---:B------:R-:W-:Y:S02]  /*0260*/  SHF.L.U32 R2, R22.reuse, 0x3, RZ ;  /* 0x0000000316027819 */ /* 0x040fe400000006ff */
[----:B------:R-:W-:Y:S02]  /*0270*/  SHF.L.U64.HI R0, R22, 0x3, R23 ;  /* 0x0000000316007819 */ /* 0x000fe40000010217 */
[----:B------:R-:W-:-:S04]  /*0280*/  IADD3 R22, P1, PT, R24, UR10, RZ ;  /* 0x0000000a18167c10 */ /* 0x000fc8000ff3e0ff */
[----:B------:R-:W-:Y:S01]  /*0290*/  IADD3.X R23, PT, PT, R25, UR11, RZ, P1, !PT ;  /* 0x0000000b19177c10 */ /* 0x000fe20008ffe4ff */
        /* <DEDUP_REMOVED lines=12> */
[----:B------:R-:W3:Y:S03]  /*0360*/  LDC.64 R16, c[0x4][0x10] ;  /* 0x01000400ff107b82 */ /* 0x000ee60000000a00 */
[----:B---3--:R-:W3:Y:S01]  /*0370*/  LDG.E.64 R16, desc[UR4][R16.64] ;  /* 0x0000000410107981 */ /* 0x008ee2000c1e1b00 */
[----:B--2---:R-:W-:-:S04]  /*0380*/  IADD3 R12, P0, PT, R12, R2, RZ ;  /* 0x000000020c0c7210 */ /* 0x004fc80007f1e0ff */
[----:B------:R-:W-:-:S05]  /*0390*/  IADD3.X R13, PT, PT, R13, R0, RZ, P0, !PT ;  /* 0x000000000d0d7210 */ /* 0x000fca00007fe4ff */
[----:B-1----:R-:W2:Y:S01]  /*03a0*/  LDG.E.64 R10, desc[UR4][R12.64+-0x8] ;  /* 0xfffff8040c0a7981 */ /* 0x002ea2000c1e1b00 */
        /* <DEDUP_REMOVED lines=10> */
.L_x_345:
[----:B------:R-:W-:Y:S05]  /*0450*/  BSYNC.RECONVERGENT B0 ;  /* 0x0000000000007941 */ /* 0x000fea0003800200 */
.L_x_344:
[----:B-1----:R-:W2:Y:S01]  /*0460*/  LDG.E.64 R10, desc[UR4][R18.64] ;  /* 0x00000004120a7981 */ /* 0x002ea2000c1e1b00 */
[----:B------:R-:W1:Y:S03]  /*0470*/  LDC.64 R16, c[0x4][0x18] ;  /* 0x01000600ff107b82 */ /* 0x000e660000000a00 */
[----:B-1----:R-:W3:Y:S01]  /*0480*/  LDG.E.64 R16, desc[UR4][R16.64] ;  /* 0x0000000410107981 */ /* 0x002ee2000c1e1b00 */
[----:B--2---:R-:W-:-:S05]  /*0490*/  IADD3 R10, P0, PT, R10, R2, RZ ;  /* 0x000000020a0a7210 */ /* 0x004fca0007f1e0ff */
[----:B------:R-:W-:-:S05]  /*04a0*/  IMAD.X R11, R11, 0x1, R0, P0 ;  /* 0x000000010b0b7824 */ /* 0x000fca00000e0600 */
[----:B0-----:R-:W2:Y:S01]  /*04b0*/  LDG.E.64 R12, desc[UR4][R10.64+-0x8] ;  /* 0xfffff8040a0c7981 */ /* 0x001ea2000c1e1b00 */
        /* <DEDUP_REMOVED lines=10> */
.L_x_347:
[----:B------:R-:W-:Y:S05]  /*0560*/  BSYNC.RECONVERGENT B0 ;  /* 0x0000000000007941 */ /* 0x000fea0003800200 */
.L_x_346:
[----:B------:R-:W2:Y:S04]  /*0570*/  LDG.E.64 R18, desc[UR4][R18.64] ;  /* 0x0000000412127981 */ /* 0x000ea8000c1e1b00 */
[----:B------:R-:W3:Y:S01]  /*0580*/  LDG.E.64 R20, desc[UR4][R20.64] ;  /* 0x0000000414147981 */ /* 0x000ee2000c1e1b00 */
[----:B--2---:R-:W-:-:S05]  /*0590*/  IADD3 R28, P0, PT, R18, R2, RZ ;  /* 0x00000002121c7210 */ /* 0x004fca0007f1e0ff */
[----:B------:R-:W-:Y:S01]  /*05a0*/  IMAD.X R29, R19, 0x1, R0, P0 ;  /* 0x00000001131d7824 */ /* 0x000fe200000e0600 */
[----:B---3--:R-:W-:-:S04]  /*05b0*/  IADD3 R22, P0, PT, R20, R2, RZ ;  /* 0x0000000214167210 */ /* 0x008fc80007f1e0ff */
[----:B01----:R-:W2:Y:S01]  /*05c0*/  LDG.E.64 R10, desc[UR4][R28.64+-0x8] ;  /* 0xfffff8041c0a7981 */ /* 0x003ea2000c1e1b00 */
[----:B------:R-:W-:-:S05]  /*05d0*/  IADD3.X R23, PT, PT, R21, R0, RZ, P0, !PT ;  /* 0x0000000015177210 */ /* 0x000fca00007fe4ff */
[----:B------:R-:W3:Y:S01]  /*05e0*/  LDG.E.64 R12, desc[UR4][R22.64+-0x8] ;  /* 0xfffff804160c7981 */ /* 0x000ee2000c1e1b00 */
[----:B------:R-:W-:Y:S01]  /*05f0*/  IMAD.MOV.U32 R14, RZ, RZ, 0x0 ;  /* 0x00000000ff0e7424 */ /* 0x000fe200078e00ff */
[----:B------:R-:W-:Y:S01]  /*0600*/  MOV R15, 0x3fd80000 ;  /* 0x3fd80000000f7802 */ /* 0x000fe20000000f00 */
[----:B------:R-:W-:Y:S01]  /*0610*/  BSSY.RECONVERGENT B0, `(.L_x_348) ;  /* 0x000001a000007945 */ /* 0x000fe20003800200 */
[----:B--2---:R-:W-:-:S08]  /*0620*/  DMUL R10, R10, R10 ;  /* 0x0000000a0a0a7228 */ /* 0x004fd00000000000 */
[----:B---3--:R-:W-:-:S06]  /*0630*/  DFMA R10, R12, R12, R10 ;  /* 0x0000000c0c0a722b */ /* 0x008fcc000000000a */
        /* <DEDUP_REMOVED lines=9> */
[----:B------:R-:W-:Y:S02]  /*06d0*/  VIADD R21, R15, 0xfff00000 ;  /* 0xfff000000f157836 */ /* 0x000fe40000000000 */
[----:B------:R-:W-:-:S04]  /*06e0*/  IMAD.MOV.U32 R20, RZ, RZ, R14 ;  /* 0x000000ffff147224 */ /* 0x000fc800078e000e */
[----:B------:R-:W-:-:S08]  /*06f0*/  DFMA R18, R16, -R16, R10 ;  /* 0x800000101012722b */ /* 0x000fd0000000000a */
[----:B------:R-:W-:Y:S01]  /*0700*/  DFMA R22, R18, R20, R16 ;  /* 0x000000141216722b */ /* 0x000fe20000000010 */
[----:B------:R-:W-:Y:S10]  /*0710*/  @!P0 BRA `(.L_x_349) ;  /* 0x0000000000248947 */ /* 0x000ff40003800000 */
[----:B------:R-:W-:Y:S01]  /*0720*/  MOV R22, R10 ;  /* 0x0000000a00167202 */ /* 0x000fe20000000f00 */
[----:B------:R-:W-:Y:S01]  /*0730*/  IMAD.MOV.U32 R23, RZ, RZ, R11 ;  /* 0x000000ffff177224 */ /* 0x000fe200078e000b */
[----:B------:R-:W-:Y:S01]  /*0740*/  MOV R11, R19 ;  /* 0x00000013000b7202 */ /* 0x000fe20000000f00 */
[----:B------:R-:W-:Y:S01]  /*0750*/  IMAD.MOV.U32 R10, RZ, RZ, R18 ;  /* 0x000000ffff0a7224 */ /* 0x000fe200078e0012 */
[----:B------:R-:W-:Y:S01]  /*0760*/  MOV R13, R21 ;  /* 0x00000015000d7202 */ /* 0x000fe20000000f00 */
[----:B------:R-:W-:Y:S01]  /*0770*/  IMAD.MOV.U32 R20, RZ, RZ, R16 ;  /* 0x000000ffff147224 */ /* 0x000fe200078e0010 */
[----:B------:R-:W-:Y:S01]  /*0780*/  MOV R18, 0x7b0 ;  /* 0x000007b000127802 */ /* 0x000fe20000000f00 */
[----:B------:R-:W-:-:S07]  /*0790*/  IMAD.MOV.U32 R15, RZ, RZ, R17 ;  /* 0x000000ffff0f7224 */ /* 0x000fce00078e0011 */
[----:B------:R-:W-:Y:S05]  /*07a0*/  CALL.REL.NOINC `($__internal_8_$__cuda_sm20_dsqrt_rn_f64_mediumpath_v1) ;  /* 0x0000000400207944 */ /* 0x000fea0003c00000 */
.L_x_349:
[----:B------:R-:W-:Y:S05]  /*07b0*/  BSYNC.RECONVERGENT B0 ;  /* 0x0000000000007941 */ /* 0x000fea0003800200 */
.L_x_348:
[----:B------:R-:W0:Y:S02]  /*07c0*/  LDC.64 R14, c[0x4][0x78] ;  /* 0x01001e00ff0e7b82 */ /* 0x000e240000000a00 */
[----:B0-----:R-:W2:Y:S06]  /*07d0*/  LDG.E.64 R12, desc[UR4][R14.64] ;  /* 0x000000040e0c7981 */ /* 0x001eac000c1e1b00 */
[----:B------:R-:W0:Y:S01]  /*07e0*/  LDC.64 R10, c[0x4][0x68] ;  /* 0x01001a00ff0a7b82 */ /* 0x000e220000000a00 */
[----:B--2---:R-:W-:-:S05]  /*07f0*/  IADD3 R12, P0, PT, R12, R2, RZ ;  /* 0x000000020c0c7210 */ /* 0x004fca0007f1e0ff */
[----:B------:R-:W-:-:S05]  /*0800*/  IMAD.X R13, R13, 0x1, R0, P0 ;  /* 0x000000010d0d7824 */ /* 0x000fca00000e0600 */
[----:B------:R1:W-:Y:S04]  /*0810*/  STG.E.64 desc[UR4][R12.64+-0x8], R22 ;  /* 0xfffff8160c007986 */ /* 0x0003e8000c101b04 */
[----:B0-----:R-:W2:Y:S01]  /*0820*/  LDG.E.64 R10, desc[UR4][R10.64] ;  /* 0x000000040a0a7981 */ /* 0x001ea2000c1e1b00 */
[----:B------:R-:W0:Y:S01]  /*0830*/  LDC.64 R16, c[0x4][0x70] ;  /* 0x01001c00ff107b82 */ /* 0x000e220000000a00 */
[----:B--2---:R-:W-:-:S05]  /*0840*/  IADD3 R28, P0, PT, R10, R2, RZ ;  /* 0x000000020a1c7210 */ /* 0x004fca0007f1e0ff */
[----:B------:R-:W-:-:S05]  /*0850*/  IMAD.X R29, R11, 0x1, R0, P0 ;  /* 0x000000010b1d7824 */ /* 0x000fca00000e0600 */
[----:B------:R-:W2:Y:S01]  /*0860*/  LDG.E.64 R18, desc[UR4][R28.64+-0x8] ;  /* 0xfffff8041c127981 */ /* 0x000ea2000c1e1b00 */
[----:B------:R-:W-:Y:S01]  /*0870*/  IMAD.WIDE R20, R3, 0x8, R10 ;  /* 0x0000000803147825 */ /* 0x000fe200078e020a */
[----:B--2---:R-:W-:-:S07]  /*0880*/  DADD R18, -RZ, -R18 ;  /* 0x00000000ff127229 */ /* 0x004fce0000000912 */
[----:B------:R2:W-:Y:S04]  /*0890*/  STG.E.64 desc[UR4][R20.64], R18 ;  /* 0x0000001214007986 */ /* 0x0005e8000c101b04 */
[----:B0-----:R-:W1:Y:S02]  /*08a0*/  LDG.E.64 R16, desc[UR4][R16.64] ;  /* 0x0000000410107981 */ /* 0x001e64000c1e1b00 */
[----:B-1----:R-:W-:-:S04]  /*08b0*/  IADD3 R22, P0, PT, R16, R2, RZ ;  /* 0x0000000210167210 */ /* 0x002fc80007f1e0ff */
[----:B------:R-:W-:-:S05]  /*08c0*/  IADD3.X R23, PT, PT, R17, R0, RZ, P0, !PT ;  /* 0x0000000011177210 */ /* 0x000fca00007fe4ff */
[----:B------:R-:W3:Y:S01]  /*08d0*/  LDG.E.64 R10, desc[UR4][R22.64+-0x8] ;  /* 0xfffff804160a7981 */ /* 0x000ee2000c1e1b00 */
[----:B------:R-:W-:Y:S01]  /*08e0*/  IMAD.WIDE R12, R3, 0x8, R16 ;  /* 0x00000008030c7825 */ /* 0x000fe200078e0210 */
[----:B---3--:R-:W-:-:S07]  /*08f0*/  DADD R10, -RZ, -R10 ;  /* 0x00000000ff0a7229 */ /* 0x008fce000000090a */
[----:B------:R0:W-:Y:S04]  /*0900*/  STG.E.64 desc[UR4][R12.64], R10 ;  /* 0x0000000a0c007986 */ /* 0x0001e8000c101b04 */
[----:B------:R-:W3:Y:S02]  /*0910*/  LDG.E.64 R14, desc[UR4][R14.64] ;  /* 0x000000040e0e7981 */ /* 0x000ee4000c1e1b00 */
[----:B---3--:R-:W-:-:S05]  /*0920*/  IADD3 R28, P0, PT, R14, R2, RZ ;  /* 0x000000020e1c7210 */ /* 0x008fca0007f1e0ff */
[----:B------:R-:W-:-:S05]  /*0930*/  IMAD.X R29, R15, 0x1, R0, P0 ;  /* 0x000000010f1d7824 */ /* 0x000fca00000e0600 */
[----:B--2---:R-:W2:Y:S01]  /*0940*/  LDG.E.64 R18, desc[UR4][R28.64+-0x8] ;  /* 0xfffff8041c127981 */ /* 0x004ea2000c1e1b00 */
[----:B------:R-:W-:Y:S01]  /*0950*/  IMAD.WIDE R16, R3, 0x8, R14 ;  /* 0x0000000803107825 */ /* 0x000fe200078e020e */
[----:B------:R-:W-:Y:S02]  /*0960*/  ISETP.GT.U32.AND P0, PT, R4, 0x2, PT ;  /* 0x000000020400780c */ /* 0x000fe40003f04070 */
[----:B------:R-:W-:Y:S01]  /*0970*/  IADD3 R24, P1, PT, R24, -0x8, RZ ;  /* 0xfffffff818187810 */ /* 0x000fe20007f3e0ff */
[----:B------:R-:W-:Y:S01]  /*0980*/  VIADD R4, R4, 0xffffffff ;  /* 0xffffffff04047836 */ /* 0x000fe20000000000 */
[----:B------:R-:W-:Y:S02]  /*0990*/  IADD3 R3, PT, PT, -R27, R3, RZ ;  /* 0x000000031b037210 */ /* 0x000fe40007ffe1ff */
[----:B------:R-:W-:Y:S01]  /*09a0*/  IADD3.X R25, PT, PT, R25, -0x1, RZ, P1, !PT ;  /* 0xffffffff19197810 */ /* 0x000fe20000ffe4ff */
[----:B--2---:R0:W-:Y:S06]  /*09b0*/  STG.E.64 desc[UR4][R16.64], R18 ;  /* 0x0000001210007986 */ /* 0x0041ec000c101b04 */
[----:B------:R-:W-:Y:S05]  /*09c0*/  @P0 BRA `(.L_x_350) ;  /* 0xfffffff400fc0947 */ /* 0x000fea000383ffff */
.L_x_343:
[----:B------:R-:W1:Y:S08]  /*09d0*/  LDC.64 R6, c[0x0][0x398] ;  /* 0x0000e600ff067b82 */ /* 0x000e700000000a00 */
[----:B------:R-:W2:Y:S01]  /*09e0*/  LDC.64 R4, c[0x0][0x390] ;  /* 0x0000e400ff047b82 */ /* 0x000ea20000000a00 */
[----:B-1----:R-:W-:-:S06]  /*09f0*/  IMAD.WIDE R6, R26, 0x8, R6 ;  /* 0x000000081a067825 */ /* 0x002fcc00078e0206 */
[----:B------:R-:W3:Y:S01]  /*0a00*/  LDG.E.64 R6, desc[UR4][R6.64] ;  /* 0x0000000406067981 */ /* 0x000ee2000c1e1b00 */
[----:B--2---:R-:W-:-:S06]  /*0a10*/  IMAD.WIDE R4, R26, 0x8, R4 ;  /* 0x000000081a047825 */ /* 0x004fcc00078e0204 */
[----:B------:R-:W2:Y:S01]  /*0a20*/  LDG.E.64 R4, desc[UR4][R4.64] ;  /* 0x0000000404047981 */ /* 0x000ea2000c1e1b00 */
[----:B0-----:R-:W-:Y:S01]  /*0a30*/  IMAD.MOV.U32 R10, RZ, RZ, 0x0 ;  /* 0x00000000ff0a7424 */ /* 0x001fe200078e00ff */
[----:B------:R-:W-:Y:S01]  /*0a40*/  MOV R11, 0x3fd80000 ;  /* 0x3fd80000000b7802 */ /* 0x000fe20000000f00 */
        /* <DEDUP_REMOVED lines=19> */
[----:B------:R-:W-:Y:S01]  /*0b80*/  MOV R18, 0xbb0 ;  /* 0x00000bb000127802 */ /* 0x000fe20000000f00 */
[----:B------:R-:W-:-:S07]  /*0b90*/  IMAD.MOV.U32 R13, RZ, RZ, R5 ;  /* 0x000000ffff0d7224 */ /* 0x000fce00078e0005 */
[----:B------:R-:W-:Y:S05]  /*0ba0*/  CALL.REL.NOINC `($__internal_8_$__cuda_sm20_dsqrt_rn_f64_mediumpath_v1) ;  /* 0x0000000000207944 */ /* 0x000fea0003c00000 */
[----:B------:R-:W-:Y:S01]  /*0bb0*/  MOV R6, R22 ;  /* 0x0000001600067202 */ /* 0x000fe20000000f00 */
[----:B------:R-:W-:-:S07]  /*0bc0*/  IMAD.MOV.U32 R7, RZ, RZ, R23 ;  /* 0x000000ffff077224 */ /* 0x000fce00078e0017 */
.L_x_352:
[----:B------:R-:W-:Y:S05]  /*0bd0*/  BSYNC.RECONVERGENT B0 ;  /* 0x0000000000007941 */ /* 0x000fea0003800200 */
.L_x_351:
[----:B------:R-:W0:Y:S02]  /*0be0*/  LDC.64 R2, c[0x4][0x60] ;  /* 0x01001800ff027b82 */ /* 0x000e240000000a00 */
[----:B0-----:R-:W2:Y:S02]  /*0bf0*/  LDG.E.64 R2, desc[UR4][R2.64] ;  /* 0x0000000402027981 */ /* 0x001ea4000c1e1b00 */
[----:B--2---:R-:W-:-:S05]  /*0c00*/  IMAD.WIDE R26, R26, 0x8, R2 ;  /* 0x000000081a1a7825 */ /* 0x004fca00078e0202 */
[----:B------:R-:W-:Y:S01]  /*0c10*/  STG.E.64 desc[UR4][R26.64], R6 ;  /* 0x000000061a007986 */ /* 0x000fe2000c101b04 */
[----:B------:R-:W-:Y:S05]  /*0c20*/  EXIT ;  /* 0x000000000000794d */ /* 0x000fea0003800000 */
        .weak           $__internal_8_$__cuda_sm20_dsqrt_rn_f64_mediumpath_v1
        .type           $__internal_8_$__cuda_sm20_dsqrt_rn_f64_mediumpath_v1,@function
        .size           $__internal_8_$__cuda_sm20_dsqrt_rn_f64_mediumpath_v1,(.L_x_383 - $__internal_8_$__cuda_sm20_dsqrt_rn_f64_mediumpath_v1)
$__internal_8_$__cuda_sm20_dsqrt_rn_f64_mediumpath_v1:
[----:B------:R-:W-:Y:S01]  /*0c30*/  ISETP.GE.U32.AND P0, PT, R12, -0x3400000, PT ;  /* 0xfcc000000c00780c */ /* 0x000fe20003f06070 */
[----:B------:R-:W-:Y:S01]  /*0c40*/  BSSY.RECONVERGENT B1, `(.L_x_353) ;  /* 0x0000027000017945 */ /* 0x000fe20003800200 */
[----:B------:R-:W-:Y:S01]  /*0c50*/  IMAD.MOV.U32 R12, RZ, RZ, R14 ;  /* 0x000000ffff0c7224 */ /* 0x000fe200078e000e */
[----:B------:R-:W-:Y:S01]  /*0c60*/  MOV R17, R23 ;  /* 0x0000001700117202 */ /* 0x000fe20000000f00 */
[----:B------:R-:W-:Y:S02]  /*0c70*/  IMAD.MOV.U32 R16, RZ, RZ, R22 ;  /* 0x000000ffff107224 */ /* 0x000fe400078e0016 */
[----:B------:R-:W-:-:S07]  /*0c80*/  IMAD.MOV.U32 R14, RZ, RZ, R20 ;  /* 0x000000ffff0e7224 */ /* 0x000fce00078e0014 */
        /* <DEDUP_REMOVED lines=9> */
.L_x_354:
        /* <DEDUP_REMOVED lines=24> */
.L_x_356:
[----:B------:R-:W-:-:S11]  /*0ea0*/  DADD R10, R16, R16 ;  /* 0x00000000100a7229 */ /* 0x000fd60000000010 */
.L_x_355:
[----:B------:R-:W-:Y:S05]  /*0eb0*/  BSYNC.RECONVERGENT B1 ;  /* 0x0000000000017941 */ /* 0x000fea0003800200 */
.L_x_353:
[----:B------:R-:W-:Y:S01]  /*0ec0*/  HFMA2 R19, -RZ, RZ, 0, 0 ;  /* 0x00000000ff137431 */ /* 0x000fe200000001ff */
[----:B------:R-:W-:Y:S01]  /*0ed0*/  MOV R22, R10 ;  /* 0x0000000a00167202 */ /* 0x000fe20000000f00 */
[----:B------:R-:W-:Y:S02]  /*0ee0*/  IMAD.MOV.U32 R23, RZ, RZ, R11 ;  /* 0x000000ffff177224 */ /* 0x000fe400078e000b */
[----:B------:R-:W-:Y:S05]  /*0ef0*/  RET.REL.NODEC R18 `(trf_phase1_calc) ;  /* 0xfffffff012407950 */ /* 0x000fea0003c3ffff */
.L_x_357:
        /* <DEDUP_REMOVED lines=16> */
.L_x_383:


//--------------------- .text.const_value_set     --------------------------
	.section	.text.const_value_set,"ax",@progbits
	.align	128
        .global         const_value_set
        .type           const_value_set,@function
        .size           const_value_set,(.L_x_393 - const_value_set)
        .other          const_value_set,@"STO_CUDA_ENTRY STV_DEFAULT"
const_value_set:
.text.const_value_set:
[----:B------:R-:W-:Y:S01]  /*0000*/  LDC R1, c[0x0][0x37c] ;  /* 0x0000df00ff017b82 */ /* 0x000fe20000000800 */
[----:B------:R-:W0:Y:S07]  /*0010*/  S2R R0, SR_CTAID.Y ;  /* 0x0000000000007919 */ /* 0x000e2e0000002600 */
[----:B------:R-:W0:Y:S01]  /*0020*/  S2UR UR4, SR_CTAID.X ;  /* 0x00000000000479c3 */ /* 0x000e220000002500 */
[----:B------:R-:W0:Y:S01]  /*0030*/  S2R R3, SR_TID.X ;  /* 0x0000000000037919 */ /* 0x000e220000002100 */
[----:B------:R-:W1:Y:S01]  /*0040*/  S2R R5, SR_TID.Y ;  /* 0x0000000000057919 */ /* 0x000e620000002200 */
[----:B0-----:R-:W-:-:S04]  /*0050*/  LOP3.LUT R0, R3, UR4, R0, 0xfe, !PT ;  /* 0x0000000403007c12 */ /* 0x001fc8000f8efe00 */
[----:B-1----:R-:W-:-:S13]  /*0060*/  LOP3.LUT P0, RZ, R0, R5, RZ, 0xfc, !PT ;  /* 0x0000000500ff7212 */ /* 0x002fda000780fcff */
[----:B------:R-:W-:Y:S05]  /*0070*/  @P0 EXIT ;  /* 0x000000000000094d */ /* 0x000fea0003800000 */
[----:B------:R-:W0:Y:S01]  /*0080*/  LDC.64 R6, c[0x4][0x10] ;  /* 0x01000400ff067b82 */ /* 0x000e220000000a00 */
[----:B------:R-:W0:Y:S01]  /*0090*/  LDCU.64 UR4, c[0x0][0x358] ;  /* 0x00006b00ff0477ac */ /* 0x000e220008000a00 */
[----:B------:R-:W1:Y:S06]  /*00a0*/  LDCU.64 UR6, c[0x0][0x3d0] ;  /* 0x00007a00ff0677ac */ /* 0x000e6c0008000a00 */
[----:B------:R-:W0:Y:S08]  /*00b0*/  LDC.64 R20, c[0x0][0x380] ;  /* 0x0000e000ff147b82 */ /* 0x000e300000000a00 */
[----:B------:R-:W2:Y:S08]  /*00c0*/  LDC.64 R22, c[0x0][0x388] ;  /* 0x0000e200ff167b82 */ /* 0x000eb00000000a00 */
[----:B------:R-:W2:Y:S08]  /*00d0*/  LDC.64 R8, c[0x4][0x18] ;  /* 0x01000600ff087b82 */ /* 0x000eb00000000a00 */
[----:B------:R-:W3:Y:S01]  /*00e0*/  LDC.64 R10, c[0x4][0x20] ;  /* 0x01000800ff0a7b82 */ /* 0x000ee20000000a00 */
[----:B0-----:R-:W-:Y:S07]  /*00f0*/  STG.E.64 desc[UR4][R6.64], R20 ;  /* 0x0000001406007986 */ /* 0x001fee000c101b04 */
[----:B------:R-:W3:Y:S08]  /*0100*/  LDC.64 R24, c[0x0][0x390] ;  /* 0x0000e400ff187b82 */ /* 0x000ef00000000a00 */
[----:B------:R-:W0:Y:S01]  /*0110*/  LDC.64 R26, c[0x0][0x398] ;  /* 0x0000e600ff1a7b82 */ /* 0x000e220000000a00 */
[----:B--2---:R-:W-:Y:S07]  /*0120*/  STG.E.64 desc[UR4][R8.64], R22 ;  /* 0x0000001608007986 */ /* 0x004fee000c101b04 */
[----:B------:R-:W0:Y:S08]  /*0130*/  LDC.64 R12, c[0x4][0x28] ;  /* 0x01000a00ff0c7b82 */ /* 0x000e300000000a00 */
[----:B------:R-:W2:Y:S01]  /*0140*/  LDC.64 R2, c[0x4][0x30] ;  /* 0x01000c00ff027b82 */ /* 0x000ea20000000a00 */
[----:B---3--:R-:W-:Y:S07]  /*0150*/  STG.E.64 desc[UR4][R10.64], R24 ;  /* 0x000000180a007986 */ /* 0x008fee000c101b04 */
[----:B------:R-:W2:Y:S01]  /*0160*/  LDC.64 R4, c[0x0][0x3a0] ;  /* 0x0000e800ff047b82 */ /* 0x000ea20000000a00 */
[----:B0-----:R1:W-:Y:S07]  /*0170*/  STG.E.64 desc[UR4][R12.64], R26 ;  /* 0x0000001a0c007986 */ /* 0x0013ee000c101b04 */
[----:B------:R-:W0:Y:S08]  /*0180*/  LDC.64 R28, c[0x0][0x3a8] ;  /* 0x0000ea00ff1c7b82 */ /* 0x000e300000000a00 */
[----:B------:R-:W0:Y:S01]  /*0190*/  LDC.64 R14, c[0x4][0x38] ;  /* 0x01000e00ff0e7b82 */ /* 0x000e220000000a00 */
[----:B-1----:R-:W1:Y:S01]  /*01a0*/  F2I.F64.TRUNC R27, UR6 ;  /* 0x00000006001b7d11 */ /* 0x002e62000830d100 */
[----:B--2---:R-:W-:Y:S06]  /*01b0*/  STG.E.64 desc[UR4][R2.64], R4 ;  /* 0x0000000402007986 */ /* 0x004fec000c101b04 */
        /* <DEDUP_REMOVED lines=10> */
[----:B------:R-:W2:Y:S08]  /*0260*/  LDC.64 R8, c[0x4][0x58] ;  /* 0x01001600ff087b82 */ /* 0x000eb00000000a00 */
[----:B------:R-:W1:Y:S01]  /*0270*/  LDC.64 R10, c[0x4][0x8] ;  /* 0x01000200ff0a7b82 */ /* 0x000e620000000a00 */
[----:B0-----:R-:W-:Y:S04]  /*0280*/  STG.E.64 desc[UR4][R6.64], R22 ;  /* 0x0000001606007986 */ /* 0x001fe8000c101b04 */
[----:B--2---:R-:W-:Y:S04]  /*0290*/  STG.E.64 desc[UR4][R8.64], R24 ;  /* 0x0000001808007986 */ /* 0x004fe8000c101b04 */
[----:B-1----:R-:W-:Y:S01]  /*02a0*/  STG.E desc[UR4][R10.64], R27 ;  /* 0x0000001b0a007986 */ /* 0x002fe2000c101904 */
[----:B------:R-:W-:Y:S05]  /*02b0*/  EXIT ;  /* 0x000000000000794d */ /* 0x000fea0003800000 */
.L_x_358:
        /* <DEDUP_REMOVED lines=12> */
.L_x_393:


//--------------------- .text.init_CUDA           --------------------------
	.section	.text.init_CUDA,"ax",@progbits
	.align	128
        .global         init_CUDA
        .type           init_CUDA,@function
        .size           init_CUDA,(.L_x_394 - init_CUDA)
        .other          init_CUDA,@"STO_CUDA_ENTRY STV_DEFAULT"
init_CUDA:
.text.init_CUDA:
        /* <DEDUP_REMOVED lines=9> */
[----:B------:R-:W1:Y:S07]  /*0090*/  LDCU.64 UR10, c[0x0][0x358] ;  /* 0x00006b00ff0a77ac */ /* 0x000e6e0008000a00 */
[----:B------:R-:W1:Y:S08]  /*00a0*/  LDC.64 R2, c[0x4][RZ] ;  /* 0x01000000ff027b82 */ /* 0x000e700000000a00 */
[----:B------:R-:W2:Y:S01]  /*00b0*/  LDC.64 R8, c[0x0][0x388] ;  /* 0x0000e200ff087b82 */ /* 0x000ea20000000a00 */
[----:B0-----:R-:W0:Y:S07]  /*00c0*/  F2I.F64.TRUNC R6, R6 ;  /* 0x0000000600067311 */ /* 0x001e2e000030d100 */
[----:B------:R-:W2:Y:S01]  /*00d0*/  LDC.64 R4, c[0x4][0x60] ;  /* 0x01001800ff047b82 */ /* 0x000ea20000000a00 */
[----:B0-----:R-:W-:-:S13]  /*00e0*/  R2UR UR7, R6 ;  /* 0x00000000060772ca */ /* 0x001fda00000e0000 */
[----:B------:R-:W-:Y:S01]  /*00f0*/  IMAD.U32 R11, RZ, RZ, UR7 ;  /* 0x00000007ff0b7e24 */ /* 0x000fe2000f8e00ff */
[----:B------:R-:W-:-:S04]  /*0100*/  UISETP.GE.AND UP0, UPT, UR7, 0x1, UPT ;  /* 0x000000010700788c */ /* 0x000fc8000bf06270 */
[----:B-1----:R0:W-:Y:S04]  /*0110*/  STG.E desc[UR10][R2.64], R11 ;  /* 0x0000000b02007986 */ /* 0x0021e8000c10190a */
[----:B--2---:R0:W-:Y:S01]  /*0120*/  STG.E.64 desc[UR10][R4.64], R8 ;  /* 0x0000000804007986 */ /* 0x0041e2000c101b0a */
[----:B------:R-:W-:Y:S05]  /*0130*/  BRA.U !UP0, `(.L_x_359) ;  /* 0x0000000908787547 */ /* 0x000fea000b800000 */
[----:B------:R-:W-:Y:S01]  /*0140*/  UISETP.GE.U32.AND UP0, UPT, UR7, 0x4, UPT ;  /* 0x000000040700788c */ /* 0x000fe2000bf06070 */
[----:B------:R-:W-:-:S08]  /*0150*/  UMOV UR4, URZ ;  /* 0x000000ff00047c82 */ /* 0x000fd00008000000 */
[----:B------:R-:W-:Y:S05]  /*0160*/  BRA.U !UP0, `(.L_x_360) ;  /* 0x0000000908387547 */ /* 0x000fea000b800000 */
[----:B------:R-:W-:Y:S01]  /*0170*/  ULOP3.LUT UR4, UR7, 0x7ffffffc, URZ, 0xc0, !UPT ;  /* 0x7ffffffc07047892 */ /* 0x000fe2000f8ec0ff */
[----:B------:R-:W-:Y:S01]  /*0180*/  UMOV UR5, URZ ;  /* 0x000000ff00057c82 */ /* 0x000fe20008000000 */
[----:B------:R-:W-:Y:S02]  /*0190*/  UMOV UR6, URZ ;  /* 0x000000ff00067c82 */ /* 0x000fe40008000000 */
[----:B------:R-:W-:-:S04]  /*01a0*/  UIADD3 UR8, UPT, UPT, -UR4, URZ, URZ ;  /* 0x000000ff04087290 */ /* 0x000fc8000fffe1ff */
[----:B------:R-:W-:-:S09]  /*01b0*/  UISETP.GE.AND UP0, UPT, UR8, URZ, UPT ;  /* 0x000000ff0800728c */ /* 0x000fd2000bf06270 */
[----:B------:R-:W-:Y:S05]  /*01c0*/  BRA.U UP0, `(.L_x_361) ;  /* 0x0000000500cc7547 */ /* 0x000fea000b800000 */
[----:B------:R-:W-:Y:S02]  /*01d0*/  UIADD3 UR9, UPT, UPT, -UR8, URZ, URZ ;  /* 0x000000ff08097290 */ /* 0x000fe4000fffe1ff */
[----:B------:R-:W-:Y:S02]  /*01e0*/  UPLOP3.LUT UP0, UPT, UPT, UPT, UPT, 0x80, 0x8 ;  /* 0x000000000008789c */ /* 0x000fe40003f0f070 */
[----:B------:R-:W-:-:S09]  /*01f0*/  UISETP.GT.AND UP1, UPT, UR9, 0xc, UPT ;  /* 0x0000000c0900788c */ /* 0x000fd2000bf24270 */
[----:B------:R-:W-:Y:S05]  /*0200*/  BRA.U !UP1, `(.L_x_362) ;  /* 0x0000000509187547 */ /* 0x000fea000b800000 */
[----:B------:R-:W-:-:S11]  /*0210*/  UPLOP3.LUT UP0, UPT, UPT, UPT, UPT, 0x40, 0x4 ;  /* 0x000000000004789c */ /* 0x000fd60003f0e870 */
.L_x_363:
[----:B---3--:R-:W0:Y:S02]  /*0220*/  LDG.E.64 R6, desc[UR10][R4.64] ;  /* 0x0000000a04067981 */ /* 0x008e24000c1e1b00 */
[----:B0-----:R-:W-:-:S04]  /*0230*/  IADD3 R8, P0, PT, R6, UR5, RZ ;  /* 0x0000000506087c10 */ /* 0x001fc8000ff1e0ff */
[----:B------:R-:W-:-:S05]  /*0240*/  IADD3.X R9, PT, PT, R7, UR6, RZ, P0, !PT ;  /* 0x0000000607097c10 */ /* 0x000fca00087fe4ff */
[----:B------:R0:W-:Y:S04]  /*0250*/  ST.E.64 desc[UR10][R8.64], RZ ;  /* 0x000000ff08007985 */ /* 0x0001e8000c101b0a */
[----:B------:R-:W2:Y:S02]  /*0260*/  LDG.E.64 R6, desc[UR10][R4.64] ;  /* 0x0000000a04067981 */ /* 0x000ea4000c1e1b00 */
[----:B--2---:R-:W-:-:S04]  /*0270*/  IADD3 R10, P0, PT, R6, UR5, RZ ;  /* 0x00000005060a7c10 */ /* 0x004fc8000ff1e0ff */
[----:B------:R-:W-:-:S05]  /*0280*/  IADD3.X R11, PT, PT, R7, UR6, RZ, P0, !PT ;  /* 0x00000006070b7c10 */ /* 0x000fca00087fe4ff */
[----:B------:R1:W-:Y:S04]  /*0290*/  ST.E.64 desc[UR10][R10.64+0x8], RZ ;  /* 0x000008ff0a007985 */ /* 0x0003e8000c101b0a */
[----:B------:R-:W2:Y:S02]  /*02a0*/  LDG.E.64 R6, desc[UR10][R4.64] ;  /* 0x0000000a04067981 */ /* 0x000ea4000c1e1b00 */
[----:B--2---:R-:W-:-:S04]  /*02b0*/  IADD3 R12, P0, PT, R6, UR5, RZ ;  /* 0x00000005060c7c10 */ /* 0x004fc8000ff1e0ff */
[----:B------:R-:W-:-:S05]  /*02c0*/  IADD3.X R13, PT, PT, R7, UR6, RZ, P0, !PT ;  /* 0x00000006070d7c10 */ /* 0x000fca00087fe4ff */
[----:B------:R2:W-:Y:S04]  /*02d0*/  ST.E.64 desc[UR10][R12.64+0x10], RZ ;  /* 0x000010ff0c007985 */ /* 0x0005e8000c101b0a */
[----:B------:R-:W3:Y:S02]  /*02e0*/  LDG.E.64 R6, desc[UR10][R4.64] ;  /* 0x0000000a04067981 */ /* 0x000ee4000c1e1b00 */
[----:B---3--:R-:W-:-:S04]  /*02f0*/  IADD3 R14, P0, PT, R6, UR5, RZ ;  /* 0x00000005060e7c10 */ /* 0x008fc8000ff1e0ff */
[----:B------:R-:W-:-:S05]  /*0300*/  IADD3.X R15, PT, PT, R7, UR6, RZ, P0, !PT ;  /* 0x00000006070f7c10 */ /* 0x000fca00087fe4ff */
[----:B------:R3:W-:Y:S04]  /*0310*/  ST.E.64 desc[UR10][R14.64+0x18], RZ ;  /* 0x000018ff0e007985 */ /* 0x0007e8000c101b0a */
[----:B------:R-:W0:Y:S02]  /*0320*/  LDG.E.64 R6, desc[UR10][R4.64] ;  /* 0x0000000a04067981 */ /* 0x000e24000c1e1b00 */
[----:B0-----:R-:W-:-:S04]  /*0330*/  IADD3 R8, P0, PT, R6, UR5, RZ ;  /* 0x0000000506087c10 */ /* 0x001fc8000ff1e0ff */
[----:B------:R-:W-:-:S05]  /*0340*/  IADD3.X R9, PT, PT, R7, UR6, RZ, P0, !PT ;  /* 0x0000000607097c10 */ /* 0x000fca00087fe4ff */
[----:B------:R0:W-:Y:S04]  /*0350*/  ST.E.64 desc[UR10][R8.64+0x20], RZ ;  /* 0x000020ff08007985 */ /* 0x0001e8000c101b0a */
[----:B------:R-:W1:Y:S02]  /*0360*/  LDG.E.64 R6, desc[UR10][R4.64] ;  /* 0x0000000a04067981 */ /* 0x000e64000c1e1b00 */
[----:B-1----:R-:W-:-:S04]  /*0370*/  IADD3 R10, P0, PT, R6, UR5, RZ ;  /* 0x00000005060a7c10 */ /* 0x002fc8000ff1e0ff */
        /* <DEDUP_REMOVED lines=38> */
[----:B------:R-:W2:Y:S01]  /*05e0*/  LDG.E.64 R6, desc[UR10][R4.64] ;  /* 0x0000000a04067981 */ /* 0x000ea2000c1e1b00 */
[----:B------:R-:W-:Y:S01]  /*05f0*/  UIADD3 UR8, UPT, UPT, UR8, 0x10, URZ ;  /* 0x0000001008087890 */ /* 0x000fe2000fffe0ff */
[----:B--2---:R-:W-:Y:S01]  /*0600*/  IADD3 R6, P0, PT, R6, UR5, RZ ;  /* 0x0000000506067c10 */ /* 0x004fe2000ff1e0ff */
[----:B------:R-:W-:-:S03]  /*0610*/  UIADD3 UR5, UP1, UPT, UR5, 0x80, URZ ;  /* 0x0000008005057890 */ /* 0x000fc6000ff3e0ff */
[----:B------:R-:W-:Y:S01]  /*0620*/  IADD3.X R7, PT, PT, R7, UR6, RZ, P0, !PT ;  /* 0x0000000607077c10 */ /* 0x000fe200087fe4ff */
[----:B------:R-:W-:Y:S02]  /*0630*/  UIADD3.X UR6, UPT, UPT, URZ, UR6, URZ, UP1, !UPT ;  /* 0x00000006ff067290 */ /* 0x000fe40008ffe4ff */
[----:B------:R-:W-:Y:S02]  /*0640*/  UISETP.GE.AND UP1, UPT, UR8, -0xc, UPT ;  /* 0xfffffff40800788c */ /* 0x000fe4000bf26270 */
[----:B------:R3:W-:Y:S07]  /*0650*/  ST.E.64 desc[UR10][R6.64+0x78], RZ ;  /* 0x000078ff06007985 */ /* 0x0007ee000c101b0a */
[----:B------:R-:W-:Y:S05]  /*0660*/  BRA.U !UP1, `(.L_x_363) ;  /* 0xfffffff909ec7547 */ /* 0x000fea000b83ffff */
.L_x_362:
[----:B------:R-:W-:-:S04]  /*0670*/  UIADD3 UR9, UPT, UPT, -UR8, URZ, URZ ;  /* 0x000000ff08097290 */ /* 0x000fc8000fffe1ff */
[----:B------:R-:W-:-:S09]  /*0680*/  UISETP.GT.AND UP1, UPT, UR9, 0x4, UPT ;  /* 0x000000040900788c */ /* 0x000fd2000bf24270 */
[----:B------:R-:W-:Y:S05]  /*0690*/  BRA.U !UP1, `(.L_x_364) ;  /* 0x0000000109907547 */ /* 0x000fea000b800000 */
        /* <DEDUP_REMOVED lines=34> */
[----:B------:R-:W-:Y:S02]  /*08c0*/  UPLOP3.LUT UP0, UPT, UPT, UPT, UPT, 0x40, 0x4 ;  /* 0x000000000004789c */ /* 0x000fe40003f0e870 */
[----:B------:R4:W-:Y:S09]  /*08d0*/  ST.E.64 desc[UR10][R6.64+0x38], RZ ;  /* 0x000038ff06007985 */ /* 0x0009f2000c101b0a */
.L_x_364:
[----:B------:R-:W-:-:S09]  /*08e0*/  UISETP.NE.OR UP0, UPT, UR8, URZ, UP0 ;  /* 0x000000ff0800728c */ /* 0x000fd20008705670 */
[----:B------:R-:W-:Y:S05]  /*08f0*/  BRA.U !UP0, `(.L_x_360) ;  /* 0x0000000108547547 */ /* 0x000fea000b800000 */
.L_x_361:
[----:B-1-34-:R-:W0:Y:S02]  /*0900*/  LDG.E.64 R6, desc[UR10][R4.64] ;  /* 0x0000000a04067981 */ /* 0x01ae24000c1e1b00 */
        /* <DEDUP_REMOVED lines=17> */
[----:B------:R-:W-:Y:S02]  /*0a20*/  UISETP.NE.AND UP0, UPT, UR8, URZ, UPT ;  /* 0x000000ff0800728c */ /* 0x000fe4000bf05270 */
[----:B------:R1:W-:Y:S07]  /*0a30*/  ST.E.64 desc[UR10][R6.64+0x18], RZ ;  /* 0x000018ff06007985 */ /* 0x0003ee000c101b0a */
[----:B------:R-:W-:Y:S05]  /*0a40*/  BRA.U UP0, `(.L_x_361) ;  /* 0xfffffffd00ac7547 */ /* 0x000fea000b83ffff */
.L_x_360:
[----:B------:R-:W-:-:S09]  /*0a50*/  ULOP3.LUT UP0, UR6, UR7, 0x3, URZ, 0xc0, !UPT ;  /* 0x0000000307067892 */ /* 0x000fd2000f80c0ff */
[----:B------:R-:W-:Y:S05]  /*0a60*/  BRA.U !UP0, `(.L_x_359) ;  /* 0x00000001082c7547 */ /* 0x000fea000b800000 */
[----:B------:R-:W-:Y:S02]  /*0a70*/  UIMAD.WIDE.U32 UR4, UR4, 0x8, URZ ;  /* 0x00000008040478a5 */ /* 0x000fe4000f8e00ff */
[----:B------:R-:W-:-:S12]  /*0a80*/  UIADD3 UR6, UPT, UPT, -UR6, URZ, URZ ;  /* 0x000000ff06067290 */ /* 0x000fd8000fffe1ff */
.L_x_365:
[----:B-1234-:R-:W2:Y:S01]  /*0a90*/  LDG.E.64 R6, desc[UR10][R4.64] ;  /* 0x0000000a04067981 */ /* 0x01eea2000c1e1b00 */
        /* <DEDUP_REMOVED lines=8> */
.L_x_359:
[----:B0-----:R-:W0:Y:S01]  /*0b20*/  LDC.64 R4, c[0x4][0x68] ;  /* 0x01001a00ff047b82 */ /* 0x001e220000000a00 */
[----:B------:R-:W-:-:S07]  /*0b30*/  UISETP.NE.AND UP0, UPT, UR7, URZ, UPT ;  /* 0x000000ff0700728c */ /* 0x000fce000bf05270 */
[----:B-1-34-:R-:W0:Y:S08]  /*0b40*/  LDC.64 R10, c[0x0][0x390] ;  /* 0x0000e400ff0a7b82 */ /* 0x01ae300000000a00 */
[----:B------:R-:W1:Y:S08]  /*0b50*/  LDC.64 R12, c[0x0][0x398] ;  /* 0x0000e600ff0c7b82 */ /* 0x000e700000000a00 */
[----:B--2---:R-:W1:Y:S08]  /*0b60*/  LDC.64 R6, c[0x4][0x70] ;  /* 0x01001c00ff067b82 */ /* 0x004e700000000a00 */
[----:B------:R-:W2:Y:S01]  /*0b70*/  LDC.64 R8, c[0x4][0x78] ;  /* 0x01001e00ff087b82 */ /* 0x000ea20000000a00 */
[----:B0-----:R0:W-:Y:S07]  /*0b80*/  STG.E.64 desc[UR10][R4.64], R10 ;  /* 0x0000000a04007986 */ /* 0x0011ee000c101b0a */
[----:B------:R-:W2:Y:S01]  /*0b90*/  LDC.64 R14, c[0x0][0x3a0] ;  /* 0x0000e800ff0e7b82 */ /* 0x000ea20000000a00 */
[----:B-1----:R0:W-:Y:S04]  /*0ba0*/  STG.E.64 desc[UR10][R6.64], R12 ;  /* 0x0000000c06007986 */ /* 0x0021e8000c101b0a */
[----:B--2---:R0:W-:Y:S01]  /*0bb0*/  STG.E.64 desc[UR10][R8.64], R14 ;  /* 0x0000000e08007986 */ /* 0x0041e2000c101b0a */
[----:B------:R-:W-:Y:S05]  /*0bc0*/  BRA.U !UP0, `(.L_x_366) ;  /* 0x0000000508547547 */ /* 0x000fea000b800000 */
[----:B------:R-:W-:-:S04]  /*0bd0*/  UIMAD UR4, UR7, UR7, URZ ;  /* 0x00000007070472a4 */ /* 0x000fc8000f8e02ff */
[----:B------:R-:W-:Y:S02]  /*0be0*/  UISETP.GE.U32.AND UP1, UPT, UR4, 0x4, UPT ;  /* 0x000000040400788c */ /* 0x000fe4000bf26070 */
[----:B------:R-:W-:-:S04]  /*0bf0*/  UISETP.LT.U32.AND UP0, UPT, UR4, 0x1, UPT ;  /* 0x000000010400788c */ /* 0x000fc8000bf01070 */
[----:B------:R-:W-:-:S03]  /*0c00*/  USEL UR5, UR4, 0x1, !UP0 ;  /* 0x0000000104057887 */ /* 0x000fc6000c000000 */
[----:B------:R-:W-:Y:S01]  /*0c10*/  UMOV UR4, URZ ;  /* 0x000000ff00047c82 */ /* 0x000fe20008000000 */
[----:B------:R-:W-:-:S04]  /*0c20*/  ULOP3.LUT UR8, UR5, 0x1, URZ, 0xc0, !UPT ;  /* 0x0000000105087892 */ /* 0x000fc8000f8ec0ff */
[----:B------:R-:W-:Y:S01]  /*0c30*/  UISETP.NE.AND UP0, UPT, UR8, URZ, UPT ;  /* 0x000000ff0800728c */ /* 0x000fe2000bf05270 */
[----:B------:R-:W-:Y:S10]  /*0c40*/  BRA.U !UP1, `(.L_x_367) ;  /* 0x0000000109e47547 */ /* 0x000ff4000b800000 */
[----:B------:R-:W-:Y:S01]  /*0c50*/  ULOP3.LUT UR4, UR5, 0x7ffffffc, URZ, 0xc0, !UPT ;  /* 0x7ffffffc05047892 */ /* 0x000fe2000f8ec0ff */
[----:B------:R-:W-:Y:S02]  /*0c60*/  UMOV UR6, URZ ;  /* 0x000000ff00067c82 */ /* 0x000fe40008000000 */
[----:B------:R-:W-:Y:S01]  /*0c70*/  UMOV UR5, URZ ;  /* 0x000000ff00057c82 */ /* 0x000fe20008000000 */
[----:B------:R-:W-:-:S12]  /*0c80*/  UIADD3 UR9, UPT, UPT, -UR4, URZ, URZ ;  /* 0x000000ff04097290 */ /* 0x000fd8000fffe1ff */
.L_x_368:
[----:B0--3--:R-:W2:Y:S02]  /*0c90*/  LDG.E.64 R10, desc[UR10][R4.64] ;  /* 0x0000000a040a7981 */ /* 0x009ea4000c1e1b00 */
[----:B--2---:R-:W-:-:S04]  /*0ca0*/  IADD3 R12, P0, PT, R10, UR5, RZ ;  /* 0x000000050a0c7c10 */ /* 0x004fc8000ff1e0ff */
        /* <DEDUP_REMOVED lines=51> */
.L_x_367:
[----:B------:R-:W-:Y:S05]  /*0fe0*/  BRA.U !UP0, `(.L_x_366) ;  /* 0x00000001084c7547 */ /* 0x000fea000b800000 */
[----:B------:R-:W-:Y:S02]  /*0ff0*/  UIMAD.WIDE.U32 UR4, UR4, 0x8, URZ ;  /* 0x00000008040478a5 */ /* 0x000fe4000f8e00ff */
[----:B------:R-:W-:-:S12]  /*1000*/  UIADD3 UR6, UPT, UPT, -UR8, URZ, URZ ;  /* 0x000000ff08067290 */ /* 0x000fd8000fffe1ff */
.L_x_369:
[----:B01-3--:R-:W2:Y:S02]  /*1010*/  LDG.E.64 R10, desc[UR10][R4.64] ;  /* 0x0000000a040a7981 */ /* 0x00bea4000c1e1b00 */
        /* <DEDUP_REMOVED lines=16> */
.L_x_366:
[----:B0-----:R-:W0:Y:S01]  /*1120*/  LDC.64 R4, c[0x4][0x80] ;  /* 0x01002000ff047b82 */ /* 0x001e220000000a00 */
[----:B------:R-:W-:-:S07]  /*1130*/  UISETP.GE.AND UP0, UPT, UR7, 0x1, UPT ;  /* 0x000000010700788c */ /* 0x000fce000bf06270 */
[----:B------:R-:W0:Y:S02]  /*1140*/  LDC.64 R6, c[0x0][0x3a8] ;  /* 0x0000ea00ff067b82 */ /* 0x000e240000000a00 */
[----:B0-----:R0:W-:Y:S01]  /*1150*/  STG.E.64 desc[UR10][R4.64], R6 ;  /* 0x0000000604007986 */ /* 0x0011e2000c101b0a */
[----:B------:R-:W-:Y:S05]  /*1160*/  BRA.U !UP0, `(.L_x_370) ;  /* 0x0000000108287547 */ /* 0x000fea000b800000 */
[----:B------:R-:W-:-:S07]  /*1170*/  IMAD.MOV.U32 R9, RZ, RZ, RZ ;  /* 0x000000ffff097224 */ /* 0x000fce00078e00ff */
.L_x_371:
[----:B0-----:R-:W2:Y:S02]  /*1180*/  LDG.E.64 R6, desc[UR10][R4.64] ;  /* 0x0000000a04067981 */ /* 0x001ea4000c1e1b00 */
[----:B--2---:R-:W-:-:S05]  /*1190*/  IMAD.WIDE.U32 R6, R9, 0x4, R6 ;  /* 0x0000000409067825 */ /* 0x004fca00078e0006 */
[----:B------:R2:W-:Y:S04]  /*11a0*/  ST.E desc[UR10][R6.64], RZ ;  /* 0x000000ff06007985 */ /* 0x0005e8000c10190a */
[----:B------:R-:W4:Y:S01]  /*11b0*/  LDG.E R0, desc[UR10][R2.64] ;  /* 0x0000000a02007981 */ /* 0x000f22000c1e1900 */
[----:B------:R-:W-:Y:S02]  /*11c0*/  VIADD R9, R9, 0x1 ;  /* 0x0000000109097836 */ /* 0x000fe40000000000 */
[----:B----4-:R-:W-:-:S05]  /*11d0*/  IMAD R8, R0, 0x6, RZ ;  /* 0x0000000600087824 */ /* 0x010fca00078e02ff */
[----:B------:R-:W-:-:S13]  /*11e0*/  ISETP.GE.AND P0, PT, R9, R8, PT ;  /* 0x000000080900720c */ /* 0x000fda0003f06270 */
[----:B--2---:R-:W-:Y:S05]  /*11f0*/  @!P0 BRA `(.L_x_371) ;  /* 0xfffffffc00e08947 */ /* 0x004fea000383ffff */
[----:B------:R-:W-:-:S15]  /*1200*/  R2UR UR7, R0 ;  /* 0x00000000000772ca */ /* 0x000fde00000e0000 */
.L_x_370:
[----:B------:R-:W2:Y:S01]  /*1210*/  LDC.64 R2, c[0x4][0x88] ;  /* 0x01002200ff027b82 */ /* 0x000ea20000000a00 */
[----:B------:R-:W-:-:S06]  /*1220*/  UISETP.GE.AND UP0, UPT, UR7, 0x1, UPT ;  /* 0x000000010700788c */ /* 0x000fcc000bf06270 */
[----:B------:R-:W-:Y:S01]  /*1230*/  PLOP3.LUT P0, PT, PT, PT, UP0, 0x80, 0x8 ;  /* 0x000000000008781c */ /* 0x000fe20003f0f008 */
[----:B------:R-:W2:Y:S08]  /*1240*/  LDC.64 R20, c[0x0][0x3b0] ;  /* 0x0000ec00ff147b82 */ /* 0x000eb00000000a00 */
[----:B------:R-:W4:Y:S08]  /*1250*/  LDC.64 R22, c[0x0][0x3b8] ;  /* 0x0000ee00ff167b82 */ /* 0x000f300000000a00 */
[----:B0-----:R-:W4:Y:S08]  /*1260*/  LDC.64 R4, c[0x4][0x90] ;  /* 0x01002400ff047b82 */ /* 0x001f300000000a00 */
[----:B------:R-:W0:Y:S01]  /*1270*/  LDC.64 R6, c[0x4][0x98] ;  /* 0x01002600ff067b82 */ /* 0x000e220000000a00 */
[----:B--2---:R2:W-:Y:S07]  /*1280*/  STG.E.64 desc[UR10][R2.64], R20 ;  /* 0x0000001402007986 */ /* 0x0045ee000c101b0a */
[----:B------:R-:W0:Y:S08]  /*1290*/  LDC.64 R24, c[0x0][0x3c0] ;  /* 0x0000f000ff187b82 */ /* 0x000e300000000a00 */
[----:B------:R-:W5:Y:S01]  /*12a0*/  LDC.64 R26, c[0x0][0x3c8] ;  /* 0x0000f200ff1a7b82 */ /* 0x000f620000000a00 */
[----:B----4-:R4:W-:Y:S07]  /*12b0*/  STG.E.64 desc[UR10][R4.64], R22 ;  /* 0x0000001604007986 */ /* 0x0109ee000c101b0a */
[----:B------:R-:W5:Y:S08]  /*12c0*/  LDC.64 R8, c[0x4][0xa0] ;  /* 0x01002800ff087b82 */ /* 0x000f700000000a00 */
[----:B-1-3--:R-:W1:Y:S01]  /*12d0*/  LDC.64 R10, c[0x4][0xa8] ;  /* 0x01002a00ff0a7b82 */ /* 0x00ae620000000a00 */
[----:B0-----:R0:W-:Y:S07]  /*12e0*/  STG.E.64 desc[UR10][R6.64], R24 ;  /* 0x0000001806007986 */ /* 0x0011ee000c101b0a */
[----:B------:R-:W1:Y:S08]  /*12f0*/  LDC.64 R28, c[0x0][0x3d0] ;  /* 0x0000f400ff1c7b82 */ /* 0x000e700000000a00 */
[----:B------:R-:W3:Y:S01]  /*1300*/  LDC.64 R32, c[0x0][0x3d8] ;  /* 0x0000f600ff207b82 */ /* 0x000ee20000000a00 */
[----:B-----5:R5:W-:Y:S07]  /*1310*/  STG.E.64 desc[UR10][R8.64], R26 ;  /* 0x0000001a08007986 */ /* 0x020bee000c101b0a */
[----:B------:R-:W3:Y:S08]  /*1320*/  LDC.64 R12, c[0x4][0xb0] ;  /* 0x01002c00ff0c7b82 */ /* 0x000ef00000000a00 */
[----:B------:R-:W2:Y:S01]  /*1330*/  LDC.64 R14, c[0x4][0xb8] ;  /* 0x01002e00ff0e7b82 */ /* 0x000ea20000000a00 */
[----:B-1----:R-:W-:Y:S07]  /*1340*/  STG.E.64 desc[UR10][R10.64], R28 ;  /* 0x0000001c0a007986 */ /* 0x002fee000c101b0a */
[----:B------:R-:W2:Y:S08]  /*1350*/  LDC.64 R34, c[0x0][0x3e0] ;  /* 0x0000f800ff227b82 */ /* 0x000eb00000000a00 */
[----:B------:R-:W1:Y:S01]  /*1360*/  LDC.64 R38, c[0x0][0x3e8] ;  /* 0x0000fa00ff267b82 */ /* 0x000e620000000a00 */
[----:B---3--:R3:W-:Y:S07]  /*1370*/  STG.E.64 desc[UR10][R12.64], R32 ;  /* 0x000000200c007986 */ /* 0x0087ee000c101b0a */
[----:B------:R-:W1:Y:S08]  /*1380*/  LDC.64 R16, c[0x4][0xc0] ;  /* 0x01003000ff107b82 */ /* 0x000e700000000a00 */
[----:B------:R-:W0:Y:S01]  /*1390*/  LDC.64 R18, c[0x4][0xc8] ;  /* 0x01003200ff127b82 */ /* 0x000e220000000a00 */
[----:B--2---:R-:W-:Y:S07]  /*13a0*/  STG.E.64 desc[UR10][R14.64], R34 ;  /* 0x000000220e007986 */ /* 0x004fee000c101b0a */
[----:B------:R-:W0:Y:S08]  /*13b0*/  LDC.64 R40, c[0x0][0x3f0] ;  /* 0x0000fc00ff287b82 */ /* 0x000e300000000a00 */
[----:B------:R-:W2:Y:S01]  /*13c0*/  LDC.64 R42, c[0x0][0x3f8] ;  /* 0x0000fe00ff2a7b82 */ /* 0x000ea20000000a00 */
[----:B-1----:R-:W-:Y:S07]  /*13d0*/  STG.E.64 desc[UR10][R16.64], R38 ;  /* 0x0000002610007986 */ /* 0x002fee000c101b0a */
[----:B------:R-:W2:Y:S08]  /*13e0*/  LDC.64 R20, c[0x4][0xd0] ;  /* 0x01003400ff147b82 */ /* 0x000eb00000000a00 */
[----:B----4-:R-:W1:Y:S01]  /*13f0*/  LDC.64 R22, c[0x4][0xd8] ;  /* 0x01003600ff167b82 */ /* 0x010e620000000a00 */
[----:B0-----:R-:W-:Y:S07]  /*1400*/  STG.E.64 desc[UR10][R18.64], R40 ;  /* 0x0000002812007986 */ /* 0x001fee000c101b0a */
[----:B------:R-:W1:Y:S08]  /*1410*/  LDC.64 R30, c[0x0][0x400] ;  /* 0x00010000ff1e7b82 */ /* 0x000e700000000a00 */
[----:B------:R-:W0:Y:S01]  /*1420*/  LDC.64 R44, c[0x0][0x408] ;  /* 0x00010200ff2c7b82 */ /* 0x000e220000000a00 */
[----:B--2---:R-:W-:Y:S07]  /*1430*/  STG.E.64 desc[UR10][R20.64], R42 ;  /* 0x0000002a14007986 */ /* 0x004fee000c101b0a */
[----:B------:R-:W0:Y:S08]  /*1440*/  LDC.64 R24, c[0x4][0xe0] ;  /* 0x01003800ff187b82 */ /* 0x000e300000000a00 */
[----:B-----5:R-:W2:Y:S01]  /*1450*/  LDC.64 R26, c[0x4][0xe8] ;  /* 0x01003a00ff1a7b82 */ /* 0x020ea20000000a00 */
[----:B-1----:R1:W-:Y:S07]  /*1460*/  STG.E.64 desc[UR10][R22.64], R30 ;  /* 0x0000001e16007986 */ /* 0x0023ee000c101b0a */
[----:B------:R-:W2:Y:S08]  /*1470*/  LDC.64 R36, c[0x0][0x410] ;  /* 0x00010400ff247b82 */ /* 0x000eb00000000a00 */
[----:B---3--:R-:W3:Y:S01]  /*1480*/  LDC.64 R32, c[0x0][0x418] ;  /* 0x00010600ff207b82 */ /* 0x008ee20000000a00 */
[----:B0-----:R0:W-:Y:S07]  /*1490*/  STG.E.64 desc[UR10][R24.64], R44 ;  /* 0x0000002c18007986 */ /* 0x0011ee000c101b0a */
[----:B------:R-:W3:Y:S08]  /*14a0*/  LDC.64 R28, c[0x4][0xf0] ;  /* 0x01003c00ff1c7b82 */ /* 0x000ef00000000a00 */
[----:B-1----:R-:W1:Y:S01]  /*14b0*/  LDC.64 R30, c[0x4][0xf8] ;  /* 0x01003e00ff1e7b82 */ /* 0x002e620000000a00 */
[----:B--2---:R-:W-:Y:S07]  /*14c0*/  STG.E.64 desc[UR10][R26.64], R36 ;  /* 0x000000241a007986 */ /* 0x004fee000c101b0a */
[----:B------:R-:W1:Y:S08]  /*14d0*/  LDC.64 R34, c[0x0][0x420] ;  /* 0x00010800ff227b82 */ /* 0x000e700000000a00 */
[----:B------:R-:W2:Y:S01]  /*14e0*/  LDC.64 R42, c[0x0][0x428] ;  /* 0x00010a00ff2a7b82 */ /* 0x000ea20000000a00 */
[----:B---3--:R3:W-:Y:S07]  /*14f0*/  STG.E.64 desc[UR10][R28.64], R32 ;  /* 0x000000201c007986 */ /* 0x0087ee000c101b0a */
[----:B0-----:R-:W2:Y:S08]  /*1500*/  LDC.64 R44, c[0x4][0x100] ;  /* 0x01004000ff2c7b82 */ /* 0x001eb00000000a00 */
[----:B------:R-:W0:Y:S01]  /*1510*/  LDC.64 R38, c[0x4][0x108] ;  /* 0x01004200ff267b82 */ /* 0x000e220000000a00 */
[----:B-1----:R1:W-:Y:S07]  /*1520*/  STG.E.64 desc[UR10][R30.64], R34 ;  /* 0x000000221e007986 */ /* 0x0023ee000c101b0a */
[----:B------:R-:W0:Y:S01]  /*1530*/  LDC.64 R40, c[0x0][0x430] ;  /* 0x00010c00ff287b82 */ /* 0x000e220000000a00 */
[----:B--2---:R2:W-:Y:S07]  /*1540*/  STG.E.64 desc[UR10][R44.64], R42 ;  /* 0x0000002a2c007986 */ /* 0x0045ee000c101b0a */
[----:B---3--:R-:W3:Y:S08]  /*1550*/  LDC.64 R32, c[0x4][0x110] ;  /* 0x01004400ff207b82 */ /* 0x008ef00000000a00 */
[----:B-1----:R-:W1:Y:S01]  /*1560*/  LDC.64 R34, c[0x4][0x118] ;  /* 0x01004600ff227b82 */ /* 0x002e620000000a00 */
[----:B0-----:R0:W-:Y:S07]  /*1570*/  STG.E.64 desc[UR10][R38.64], R40 ;  /* 0x0000002826007986 */ /* 0x0011ee000c101b0a */
[----:B--2---:R-:W3:Y:S08]  /*1580*/  LDC.64 R42, c[0x0][0x438] ;  /* 0x00010e00ff2a7b82 */ /* 0x004ef00000000a00 */
[----:B------:R-:W2:Y:S08]  /*1590*/  LDC.64 R36, c[0x4][0x120] ;  /* 0x01004800ff247b82 */ /* 0x000eb00000000a00 */
[----:B0-----:R-:W1:Y:S08]  /*15a0*/  LDC.64 R38, c[0x0][0x440] ;  /* 0x00011000ff267b82 */ /* 0x001e700000000a00 */
[----:B------:R-:W2:Y:S01]  /*15b0*/  LDC.64 R40, c[0x0][0x448] ;  /* 0x00011200ff287b82 */ /* 0x000ea20000000a00 */
[----:B---3--:R0:W-:Y:S04]  /*15c0*/  STG.E.64 desc[UR10][R32.64], R42 ;  /* 0x0000002a20007986 */ /* 0x0081e8000c101b0a */
[----:B-1----:R0:W-:Y:S04]  /*15d0*/  STG.E.64 desc[UR10][R34.64], R38 ;  /* 0x0000002622007986 */ /* 0x0021e8000c101b0a */
[----:B--2---:R0:W-:Y:S01]  /*15e0*/  STG.E.64 desc[UR10][R36.64], R40 ;  /* 0x0000002824007986 */ /* 0x0041e2000c101b0a */
[----:B------:R-:W-:Y:S05]  /*15f0*/  @!P0 EXIT ;  /* 0x000000000000894d */ /* 0x000fea0003800000 */
[----:B------:R-:W-:Y:S01]  /*1600*/  UISETP.NE.AND UP0, UPT, UR7, 0x1, UPT ;  /* 0x000000010700788c */ /* 0x000fe2000bf05270 */
[----:B------:R-:W-:Y:S01]  /*1610*/  UMOV UR4, URZ ;  /* 0x000000ff00047c82 */ /* 0x000fe20008000000 */
[----:B------:R-:W-:-:S07]  /*1620*/  UMOV UR5, URZ ;  /* 0x000000ff00057c82 */ /* 0x000fce0008000000 */
[----:B------:R-:W-:Y:S05]  /*1630*/  BRA.U !UP0, `(.L_x_372) ;  /* 0x0000000908bc7547 */ /* 0x000fea000b800000 */
[----:B------:R-:W-:Y:S01]  /*1640*/  ULOP3.LUT UR6, UR7, 0x7ffffffe, URZ, 0xc0, !UPT ;  /* 0x7ffffffe07067892 */ /* 0x000fe2000f8ec0ff */
[----:B------:R-:W-:Y:S01]  /*1650*/  UMOV UR4, URZ ;  /* 0x000000ff00047c82 */ /* 0x000fe20008000000 */
[----:B------:R-:W-:Y:S02]  /*1660*/  UMOV UR5, URZ ;  /* 0x000000ff00057c82 */ /* 0x000fe40008000000 */
[----:B------:R-:W-:-:S12]  /*1670*/  UIADD3 UR6, UPT, UPT, -UR6, URZ, URZ ;  /* 0x000000ff06067290 */ /* 0x000fd8000fffe1ff */
.L_x_373:
[----:B0-----:R-:W2:Y:S02]  /*1680*/  LDG.E.64 R38, desc[UR10][R2.64] ;  /* 0x0000000a02267981 */ /* 0x001ea4000c1e1b00 */
[----:B--2---:R-:W-:-:S04]  /*1690*/  IADD3 R40, P0, PT, R38, UR4, RZ ;  /* 0x0000000426287c10 */ /* 0x004fc8000ff1e0ff */
[----:B------:R-:W-:-:S05]  /*16a0*/  IADD3.X R41, PT, PT, R39, UR5, RZ, P0, !PT ;  /* 0x0000000527297c10 */ /* 0x000fca00087fe4ff */
[----:B------:R0:W-:Y:S04]  /*16b0*/  ST.E.64 desc[UR10][R40.64], RZ ;  /* 0x000000ff28007985 */ /* 0x0001e8000c101b0a */
[----:B------:R-:W2:Y:S02]  /*16c0*/  LDG.E.64 R38, desc[UR10][R4.64] ;  /* 0x0000000a04267981 */ /* 0x000ea4000c1e1b00 */
[----:B--2---:R-:W-:-:S04]  /*16d0*/  IADD3 R42, P0, PT, R38, UR4, RZ ;  /* 0x00000004262a7c10 */ /* 0x004fc8000ff1e0ff */
[----:B------:R-:W-:-:S05]  /*16e0*/  IADD3.X R43, PT, PT, R39, UR5, RZ, P0, !PT ;  /* 0x00000005272b7c10 */ /* 0x000fca00087fe4ff */
[----:B-1----:R1:W-:Y:S04]  /*16f0*/  ST.E.64 desc[UR10][R42.64], RZ ;  /* 0x000000ff2a007985 */ /* 0x0023e8000c101b0a */
[----:B------:R-:W2:Y:S02]  /*1700*/  LDG.E.64 R38, desc[UR10][R6.64] ;  /* 0x0000000a06267981 */ /* 0x000ea4000c1e1b00 */
[----:B--2---:R-:W-:-:S04]  /*1710*/  IADD3 R44, P0, PT, R38, UR4, RZ ;  /* 0x00000004262c7c10 */ /* 0x004fc8000ff1e0ff */
        /* <DEDUP_REMOVED lines=37> */
[----:B------:R-:W-:Y:S04]  /*1970*/  ST.E.64 desc[UR10][R44.64], RZ ;  /* 0x000000ff2c007985 */ /* 0x000fe8000c101b0a */
        /* <DEDUP_REMOVED lines=8> */
[----:B------:R-:W2:Y:S01]  /*1a00*/  LDG.E.64 R38, desc[UR10][R30.64] ;  /* 0x0000000a1e267981 */ /* 0x000ea2000c1e1b00 */
[----:B0-----:R-:W0:Y:S01]  /*1a10*/  LDC.64 R40, c[0x4][0x100] ;  /* 0x01004000ff287b82 */ /* 0x001e220000000a00 */
[----:B--2---:R-:W-:-:S04]  /*1a20*/  IADD3 R44, P0, PT, R38, UR4, RZ ;  /* 0x00000004262c7c10 */ /* 0x004fc8000ff1e0ff */
[----:B------:R-:W-:-:S05]  /*1a30*/  IADD3.X R45, PT, PT, R39, UR5, RZ, P0, !PT ;  /* 0x00000005272d7c10 */ /* 0x000fca00087fe4ff */
[----:B------:R2:W-:Y:S04]  /*1a40*/  ST.E.64 desc[UR10][R44.64], RZ ;  /* 0x000000ff2c007985 */ /* 0x0005e8000c101b0a */
[----:B0-----:R-:W3:Y:S01]  /*1a50*/  LDG.E.64 R38, desc[UR10][R40.64] ;  /* 0x0000000a28267981 */ /* 0x001ee2000c1e1b00 */
[----:B-1----:R-:W0:Y:S01]  /*1a60*/  LDC.64 R42, c[0x4][0x108] ;  /* 0x01004200ff2a7b82 */ /* 0x002e220000000a00 */
[----:B---3--:R-:W-:-:S04]  /*1a70*/  IADD3 R40, P0, PT, R38, UR4, RZ ;  /* 0x0000000426287c10 */ /* 0x008fc8000ff1e0ff */
[----:B------:R-:W-:-:S05]  /*1a80*/  IADD3.X R41, PT, PT, R39, UR5, RZ, P0, !PT ;  /* 0x0000000527297c10 */ /* 0x000fca00087fe4ff */
[----:B------:R1:W-:Y:S04]  /*1a90*/  ST.E.64 desc[UR10][R40.64], RZ ;  /* 0x000000ff28007985 */ /* 0x0003e8000c101b0a */
[----:B0-----:R-:W3:Y:S02]  /*1aa0*/  LDG.E.64 R38, desc[UR10][R42.64] ;  /* 0x0000000a2a267981 */ /* 0x001ee4000c1e1b00 */
[----:B---3--:R-:W-:-:S04]  /*1ab0*/  IADD3 R42, P0, PT, R38, UR4, RZ ;  /* 0x00000004262a7c10 */ /* 0x008fc8000ff1e0ff */
[----:B------:R-:W-:-:S05]  /*1ac0*/  IADD3.X R43, PT, PT, R39, UR5, RZ, P0, !PT ;  /* 0x00000005272b7c10 */ /* 0x000fca00087fe4ff */
[----:B------:R0:W-:Y:S04]  /*1ad0*/  ST.E.64 desc[UR10][R42.64], RZ ;  /* 0x000000ff2a007985 */ /* 0x0001e8000c101b0a */
[----:B------:R-:W2:Y:S02]  /*1ae0*/  LDG.E.64 R38, desc[UR10][R32.64] ;  /* 0x0000000a20267981 */ /* 0x000ea4000c1e1b00 */
[----:B--2---:R-:W-:-:S04]  /*1af0*/  IADD3 R44, P0, PT, R38, UR4, RZ ;  /* 0x00000004262c7c10 */ /* 0x004fc8000ff1e0ff */
[----:B------:R-:W-:-:S05]  /*1b00*/  IADD3.X R45, PT, PT, R39, UR5, RZ, P0, !PT ;  /* 0x00000005272d7c10 */ /* 0x000fca00087fe4ff */
[----:B------:R2:W-:Y:S04]  /*1b10*/  ST.E.64 desc[UR10][R44.64], RZ ;  /* 0x000000ff2c007985 */ /* 0x0005e8000c101b0a */
[----:B------:R-:W1:Y:S02]  /*1b20*/  LDG.E.64 R38, desc[UR10][R34.64] ;  /* 0x0000000a22267981 */ /* 0x000e64000c1e1b00 */
[----:B-1----:R-:W-:-:S04]  /*1b30*/  IADD3 R40, P0, PT, R38, UR4, RZ ;  /* 0x0000000426287c10 */ /* 0x002fc8000ff1e0ff */
[----:B------:R-:W-:-:S05]  /*1b40*/  IADD3.X R41, PT, PT, R39, UR5, RZ, P0, !PT ;  /* 0x0000000527297c10 */ /* 0x000fca00087fe4ff */
[----:B------:R1:W-:Y:S04]  /*1b50*/  ST.E.64 desc[UR10][R40.64], RZ ;  /* 0x000000ff28007985 */ /* 0x0003e8000c101b0a */
[----:B------:R-:W0:Y:S02]  /*1b60*/  LDG.E.64 R38, desc[UR10][R36.64] ;  /* 0x0000000a24267981 */ /* 0x000e24000c1e1b00 */
[----:B0-----:R-:W-:-:S04]  /*1b70*/  IADD3 R42, P0, PT, R38, UR4, RZ ;  /* 0x00000004262a7c10 */ /* 0x001fc8000ff1e0ff */
        /* <DEDUP_REMOVED lines=49> */
[----:B------:R-:W-:Y:S04]  /*1e90*/  ST.E.64 desc[UR10][R42.64+0x8], RZ ;  /* 0x000008ff2a007985 */ /* 0x000fe8000c101b0a */
[----:B------:R-:W2:Y:S02]  /*1ea0*/  LDG.E.64 R38, desc[UR10][R26.64] ;  /* 0x0000000a1a267981 */ /* 0x000ea4000c1e1b00 */
[----:B--2---:R-:W-:-:S04]  /*1eb0*/  IADD3 R44, P0, PT, R38, UR4, RZ ;  /* 0x00000004262c7c10 */ /* 0x004fc8000ff1e0ff */
[----:B------:R-:W-:-:S05]  /*1ec0*/  IADD3.X R45, PT, PT, R39, UR5, RZ, P0, !PT ;  /* 0x00000005272d7c10 */ /* 0x000fca00087fe4ff */
[----:B------:R-:W-:Y:S04]  /*1ed0*/  ST.E.64 desc[UR10][R44.64+0x8], RZ ;  /* 0x000008ff2c007985 */ /* 0x000fe8000c101b0a */
        /* <DEDUP_REMOVED lines=9> */
[----:B0-----:R-:W2:Y:S01]  /*1f70*/  LDG.E.64 R38, desc[UR10][R40.64] ;  /* 0x0000000a28267981 */ /* 0x001ea2000c1e1b00 */
[----:B-1----:R-:W0:Y:S01]  /*1f80*/  LDC.64 R42, c[0x4][0x108] ;  /* 0x01004200ff2a7b82 */ /* 0x002e220000000a00 */
[----:B--2---:R-:W-:-:S04]  /*1f90*/  IADD3 R44, P0, PT, R38, UR4, RZ ;  /* 0x00000004262c7c10 */ /* 0x004fc8000ff1e0ff */
[----:B------:R-:W-:-:S05]  /*1fa0*/  IADD3.X R45, PT, PT, R39, UR5, RZ, P0, !PT ;  /* 0x00000005272d7c10 */ /* 0x000fca00087fe4ff */
[----:B------:R-:W-:Y:S04]  /*1fb0*/  ST.E.64 desc[UR10][R44.64+0x8], RZ ;  /* 0x000008ff2c007985 */ /* 0x000fe8000c101b0a */
[----:B0-----:R-:W2:Y:S02]  /*1fc0*/  LDG.E.64 R38, desc[UR10][R42.64] ;  /* 0x0000000a2a267981 */ /* 0x001ea4000c1e1b00 */
[----:B--2---:R-:W-:-:S04]  /*1fd0*/  IADD3 R40, P0, PT, R38, UR4, RZ ;  /* 0x0000000426287c10 */ /* 0x004fc8000ff1e0ff */
[----:B------:R-:W-:-:S05]  /*1fe0*/  IADD3.X R41, PT, PT, R39, UR5, RZ, P0, !PT ;  /* 0x0000000527297c10 */ /* 0x000fca00087fe4ff */
[----:B------:R-:W-:Y:S04]  /*1ff0*/  ST.E.64 desc[UR10][R40.64+0x8], RZ ;  /* 0x000008ff28007985 */ /* 0x000fe8000c101b0a */
[----:B------:R-:W2:Y:S02]  /*2000*/  LDG.E.64 R38, desc[UR10][R32.64] ;  /* 0x0000000a20267981 */ /* 0x000ea4000c1e1b00 */
[----:B--2---:R-:W-:-:S04]  /*2010*/  IADD3 R42, P0, PT, R38, UR4, RZ ;  /* 0x00000004262a7c10 */ /* 0x004fc8000ff1e0ff */
[----:B------:R-:W-:-:S05]  /*2020*/  IADD3.X R43, PT, PT, R39, UR5, RZ, P0, !PT ;  /* 0x00000005272b7c10 */ /* 0x000fca00087fe4ff */
[----:B------:R-:W-:Y:S04]  /*2030*/  ST.E.64 desc[UR10][R42.64+0x8], RZ ;  /* 0x000008ff2a007985 */ /* 0x000fe8000c101b0a */
[----:B------:R-:W2:Y:S02]  /*2040*/  LDG.E.64 R38, desc[UR10][R34.64] ;  /* 0x0000000a22267981 */ /* 0x000ea4000c1e1b00 */
[----:B--2---:R-:W-:-:S04]  /*2050*/  IADD3 R38, P0, PT, R38, UR4, RZ ;  /* 0x0000000426267c10 */ /* 0x004fc8000ff1e0ff */
[----:B------:R-:W-:-:S05]  /*2060*/  IADD3.X R39, PT, PT, R39, UR5, RZ, P0, !PT ;  /* 0x0000000527277c10 */ /* 0x000fca00087fe4ff */
[----:B------:R0:W-:Y:S04]  /*2070*/  ST.E.64 desc[UR10][R38.64+0x8], RZ ;  /* 0x000008ff26007985 */ /* 0x0001e8000c101b0a */
[----:B0-----:R-:W2:Y:S01]  /*2080*/  LDG.E.64 R38, desc[UR10][R36.64] ;  /* 0x0000000a24267981 */ /* 0x001ea2000c1e1b00 */
        /* <DEDUP_REMOVED lines=8> */
[----:B------:R-:W-:Y:S01]  /*2110*/  ULOP3.LUT UR4, UR7, 0x7ffffffe, URZ, 0xc0, !UPT ;  /* 0x7ffffffe07047892 */ /* 0x000fe2000f8ec0ff */
[----:B------:R-:W-:-:S11]  /*2120*/  UMOV UR5, URZ ;  /* 0x000000ff00057c82 */ /* 0x000fd60008000000 */
.L_x_372:
[----:B------:R-:W-:-:S04]  /*2130*/  ULOP3.LUT UR7, UR7, 0x1, URZ, 0xc0, !UPT ;  /* 0x0000000107077892 */ /* 0x000fc8000f8ec0ff */
[----:B------:R-:W-:-:S06]  /*2140*/  UISETP.NE.U32.AND UP0, UPT, UR7, 0x1, UPT ;  /* 0x000000010700788c */ /* 0x000fcc000bf05070 */
[----:B------:R-:W-:-:S13]  /*2150*/  PLOP3.LUT P0, PT, PT, PT, UP0, 0x80, 0x8 ;  /* 0x000000000008781c */ /* 0x000fda0003f0f008 */
[----:B------:R-:W-:Y:S05]  /*2160*/  @P0 EXIT ;  /* 0x000000000000094d */ /* 0x000fea0003800000 */
[----:B------:R-:W0:Y:S01]  /*2170*/  LDG.E.64 R2, desc[UR10][R2.64] ;  /* 0x0000000a02027981 */ /* 0x000e22000c1e1b00 */
[----:B------:R-:W-:Y:S02]  /*2180*/  USHF.L.U32 UR6, UR4, 0x3, URZ ;  /* 0x0000000304067899 */ /* 0x000fe400080006ff */
[----:B------:R-:W-:-:S04]  /*2190*/  USHF.L.U64.HI UR4, UR4, 0x3, UR5 ;  /* 0x0000000304047899 */ /* 0x000fc80008010205 */
[----:B0-----:R-:W-:-:S04]  /*21a0*/  IADD3 R32, P0, PT, R2, UR6, RZ ;  /* 0x0000000602207c10 */ /* 0x001fc8000ff1e0ff */
        /* <DEDUP_REMOVED lines=26> */
[----:B------:R-:W4:Y:S02]  /*2350*/  LDG.E.64 R16, desc[UR10][R16.64] ;  /* 0x0000000a10107981 */ /* 0x000f24000c1e1b00 */
[----:B----4-:R-:W-:-:S04]  /*2360*/  IADD3 R8, P0, PT, R16, UR6, RZ ;  /* 0x0000000610087c10 */ /* 0x010fc8000ff1e0ff */
        /* <DEDUP_REMOVED lines=13> */
[----:B------:R-:W-:Y:S04]  /*2440*/  ST.E.64 desc[UR10][R2.64], RZ ;  /* 0x000000ff02007985 */ /* 0x000fe8000c101b0a */
        /* <DEDUP_REMOVED lines=8> */
[----:B------:R-:W3:Y:S01]  /*24d0*/  LDG.E.64 R28, desc[UR10][R28.64] ;  /* 0x0000000a1c1c7981 */ /* 0x000ee2000c1e1b00 */
[----:B------:R-:W4:Y:S01]  /*24e0*/  LDC.64 R10, c[0x4][0x100] ;  /* 0x01004000ff0a7b82 */ /* 0x000f220000000a00 */
[----:B---3--:R-:W-:-:S04]  /*24f0*/  IADD3 R6, P0, PT, R28, UR6, RZ ;  /* 0x000000061c067c10 */ /* 0x008fc8000ff1e0ff */
[----:B------:R-:W-:-:S05]  /*2500*/  IADD3.X R7, PT, PT, R29, UR4, RZ, P0, !PT ;  /* 0x000000041d077c10 */ /* 0x000fca00087fe4ff */
[----:B------:R3:W-:Y:S04]  /*2510*/  ST.E.64 desc[UR10][R6.64], RZ ;  /* 0x000000ff06007985 */ /* 0x0007e8000c101b0a */
[----:B------:R-:W0:Y:S01]  /*2520*/  LDG.E.64 R30, desc[UR10][R30.64] ;  /* 0x0000000a1e1e7981 */ /* 0x000e22000c1e1b00 */
[----:B------:R-:W5:Y:S01]  /*2530*/  LDC.64 R12, c[0x4][0x108] ;  /* 0x01004200ff0c7b82 */ /* 0x000f620000000a00 */
[----:B0-----:R-:W-:-:S04]  /*2540*/  IADD3 R8, P0, PT, R30, UR6, RZ ;  /* 0x000000061e087c10 */ /* 0x001fc8000ff1e0ff */
[----:B------:R-:W-:-:S05]  /*2550*/  IADD3.X R9, PT, PT, R31, UR4, RZ, P0, !PT ;  /* 0x000000041f097c10 */ /* 0x000fca00087fe4ff */
[----:B------:R0:W-:Y:S04]  /*2560*/  ST.E.64 desc[UR10][R8.64], RZ ;  /* 0x000000ff08007985 */ /* 0x0001e8000c101b0a */
[----:B----4-:R-:W2:Y:S01]  /*2570*/  LDG.E.64 R2, desc[UR10][R10.64] ;  /* 0x0000000a0a027981 */ /* 0x010ea2000c1e1b00 */
[----:B------:R-:W4:Y:S01]  /*2580*/  LDC.64 R14, c[0x4][0x110] ;  /* 0x01004400ff0e7b82 */ /* 0x000f220000000a00 */
[----:B--2---:R-:W-:-:S04]  /*2590*/  IADD3 R4, P0, PT, R2, UR6, RZ ;  /* 0x0000000602047c10 */ /* 0x004fc8000ff1e0ff */
[----:B------:R-:W-:-:S05]  /*25a0*/  IADD3.X R5, PT, PT, R3, UR4, RZ, P0, !PT ;  /* 0x0000000403057c10 */ /* 0x000fca00087fe4ff */
[----:B------:R2:W-:Y:S04]  /*25b0*/  ST.E.64 desc[UR10][R4.64], RZ ;  /* 0x000000ff04007985 */ /* 0x0005e8000c101b0a */
[----:B-----5:R-:W3:Y:S01]  /*25c0*/  LDG.E.64 R2, desc[UR10][R12.64] ;  /* 0x0000000a0c027981 */ /* 0x020ee2000c1e1b00 */
[----:B------:R-:W5:Y:S01]  /*25d0*/  LDC.64 R10, c[0x4][0x118] ;  /* 0x01004600ff0a7b82 */ /* 0x000f620000000a00 */
[----:B---3--:R-:W-:-:S04]  /*25e0*/  IADD3 R6, P0, PT, R2, UR6, RZ ;  /* 0x0000000602067c10 */ /* 0x008fc8000ff1e0ff */
[----:B------:R-:W-:-:S05]  /*25f0*/  IADD3.X R7, PT, PT, R3, UR4, RZ, P0, !PT ;  /* 0x0000000403077c10 */ /* 0x000fca00087fe4ff */
[----:B------:R-:W-:Y:S04]  /*2600*/  ST.E.64 desc[UR10][R6.64], RZ ;  /* 0x000000ff06007985 */ /* 0x000fe8000c101b0a */
[----:B----4-:R-:W0:Y:S01]  /*2610*/  LDG.E.64 R2, desc[UR10][R14.64] ;  /* 0x0000000a0e027981 */ /* 0x010e22000c1e1b00 */
[----:B------:R-:W3:Y:S01]  /*2620*/  LDC.64 R12, c[0x4][0x120] ;  /* 0x01004800ff0c7b82 */ /* 0x000ee20000000a00 */
[----:B0-----:R-:W-:-:S04]  /*2630*/  IADD3 R8, P0, PT, R2, UR6, RZ ;  /* 0x0000000602087c10 */ /* 0x001fc8000ff1e0ff */
[----:B------:R-:W-:-:S05]  /*2640*/  IADD3.X R9, PT, PT, R3, UR4, RZ, P0, !PT ;  /* 0x0000000403097c10 */ /* 0x000fca00087fe4ff */
[----:B------:R-:W-:Y:S04]  /*2650*/  ST.E.64 desc[UR10][R8.64], RZ ;  /* 0x000000ff08007985 */ /* 0x000fe8000c101b0a */
[----:B-----5:R-:W2:Y:S02]  /*2660*/  LDG.E.64 R2, desc[UR10][R10.64] ;  /* 0x0000000a0a027981 */ /* 0x020ea4000c1e1b00 */
[----:B--2---:R-:W-:-:S04]  /*2670*/  IADD3 R4, P0, PT, R2, UR6, RZ ;  /* 0x0000000602047c10 */ /* 0x004fc8000ff1e0ff */
[----:B------:R-:W-:-:S05]  /*2680*/  IADD3.X R5, PT, PT, R3, UR4, RZ, P0, !PT ;  /* 0x0000000403057c10 */ /* 0x000fca00087fe4ff */
[----:B------:R-:W-:Y:S04]  /*2690*/  ST.E.64 desc[UR10][R4.64], RZ ;  /* 0x000000ff04007985 */ /* 0x000fe8000c101b0a */
[----:B---3--:R-:W2:Y:S02]  /*26a0*/  LDG.E.64 R2, desc[UR10][R12.64] ;  /* 0x0000000a0c027981 */ /* 0x008ea4000c1e1b00 */
[----:B--2---:R-:W-:-:S04]  /*26b0*/  IADD3 R2, P0, PT, R2, UR6, RZ ;  /* 0x0000000602027c10 */ /* 0x004fc8000ff1e0ff */
[----:B------:R-:W-:-:S05]  /*26c0*/  IADD3.X R3, PT, PT, R3, UR4, RZ, P0, !PT ;  /* 0x0000000403037c10 */ /* 0x000fca00087fe4ff */
[----:B------:R-:W-:Y:S01]  /*26d0*/  ST.E.64 desc[UR10][R2.64], RZ ;  /* 0x000000ff02007985 */ /* 0x000fe2000c101b0a */
[----:B------:R-:W-:Y:S05]  /*26e0*/  EXIT ;  /* 0x000000000000794d */ /* 0x000fea0003800000 */
.L_x_374:
        /* <DEDUP_REMOVED lines=9> */
.L_x_394:


//--------------------- .nv.shared.reserved.0     --------------------------
	.section	.nv.shared.reserved.0,"aw",@nobits
	.weak		__nv_reservedSMEM_offset_0_alias
	.size		__nv_reservedSMEM_offset_0_alias, 0, 64
	.other		__nv_reservedSMEM_offset_0_alias,@"STO_CUDA_RESERVED_SHARED STV_DEFAULT"
__nv_reservedSMEM_offset_0_alias:
	.zero		0
	.zero		64


//--------------------- .nv.global                --------------------------
	.section	.nv.global,"aw",@nobits
	.align	8
.nv.global:
	.type		kvy4,@object
	.size		kvy4,(pointer - kvy4)
kvy4:
	.zero		8
	.type		pointer,@object
	.size		pointer,(d - pointer)
pointer:
	.zero		8
	.type		d,@object
	.size		d,(ky4 - d)
d:
	.zero		8
	.type		ky4,@object
	.size		ky4,(svy - ky4)
ky4:
	.zero		8
	.type		svy,@object
	.size		svy,(dt - svy)
svy:
	.zero		8
	.type		dt,@object
	.size		dt,(kx4 - dt)
dt:
	.zero		8
	.type		kx4,@object
	.size		kx4,(v - kx4)
kx4:
	.zero		8
	.type		v,@object
	.size		v,(kvx4 - v)
v:
	.zero		8
	.type		kvx4,@object
	.size		kvx4,(sy - kvx4)
kvx4:
	.zero		8
	.type		sy,@object
	.size		sy,(Lx - sy)
sy:
	.zero		8
	.type		Lx,@object
	.size		Lx,(kx2 - Lx)
Lx:
	.zero		8
	.type		kx2,@object
	.size		kx2,(flow - kx2)
kx2:
	.zero		8
	.type		flow,@object
	.size		flow,(kvx2 - flow)
flow:
	.zero		8
	.type		kvx2,@object
	.size		kvx2,(dy - kvx2)
kvx2:
	.zero		8
	.type		dy,@object
	.size		dy,(kvy2 - dy)
dy:
	.zero		8
	.type		kvy2,@object
	.size		kvy2,(b - kvy2)
kvy2:
	.zero		8
	.type		b,@object
	.size		b,(ky2 - b)
b:
	.zero		8
	.type		ky2,@object
	.size		ky2,(svx - ky2)
ky2:
	.zero		8
	.type		svx,@object
	.size		svx,(Ly - svx)
svx:
	.zero		8
	.type		Ly,@object
	.size		Ly,(kx3 - Ly)
Ly:
	.zero		8
	.type		kx3,@object
	.size		kx3,(range - kx3)
kx3:
	.zero		8
	.type		range,@object
	.size		range,(kvx3 - range)
range:
	.zero		8
	.type		kvx3,@object
	.size		kvx3,(dr - kvx3)
kvx3:
	.zero		8
	.type		dr,@object
	.size		dr,(kvy3 - dr)
dr:
	.zero		8
	.type		kvy3,@object
	.size		kvy3,(c - kvy3)
kvy3:
	.zero		8
	.type		c,@object
	.size		c,(ky3 - c)
c:
	.zero		8
	.type		ky3,@object
	.size		ky3,(sx - ky3)
ky3:
	.zero		8
	.type		sx,@object
	.size		sx,(kx1 - sx)
sx:
	.zero		8
	.type		kx1,@object
	.size		kx1,(h - kx1)
kx1:
	.zero		8
	.type		h,@object
	.size		h,(kvx1 - h)
h:
	.zero		8
	.type		kvx1,@object
	.size		kvx1,(dx - kvx1)
kvx1:
	.zero		8
	.type		dx,@object
	.size		dx,(kvy1 - dx)
dx:
	.zero		8
	.type		kvy1,@object
	.size		kvy1,(a - kvy1)
kvy1:
	.zero		8
	.type		a,@object
	.size		a,(ky1 - a)
a:
	.zero		8
	.type		ky1,@object
	.size		ky1,(N - ky1)
ky1:
	.zero		8
	.type		N,@object
	.size		N,(typeCode - N)
N:
	.zero		4
	.type		typeCode,@object
	.size		typeCode,(.L_1 - typeCode)
typeCode:
	.zero		4
.L_1:


//--------------------- .nv.constant0.trf_calc_neighbor --------------------------
	.section	.nv.constant0.trf_calc_neighbor,"a",@progbits
	.sectionflags	@""
	.align	4
.nv.constant0.trf_calc_neighbor:
	.zero		912


//--------------------- .nv.constant0.trf_phase4  --------------------------
	.section	.nv.constant0.trf_phase4,"a",@progbits
	.sectionflags	@""
	.align	4
.nv.constant0.trf_phase4:
	.zero		928


//--------------------- .nv.constant0.trf_phase4_calc --------------------------
	.section	.nv.constant0.trf_phase4_calc,"a",@progbits
	.sectionflags	@""
	.align	4
.nv.constant0.trf_phase4_calc:
	.zero		912


//--------------------- .nv.constant0.trf_phase3  --------------------------
	.section	.nv.constant0.trf_phase3,"a",@progbits
	.sectionflags	@""
	.align	4
.nv.constant0.trf_phase3:
	.zero		928


//--------------------- .nv.constant0.trf_phase3_calc --------------------------
	.section	.nv.constant0.trf_phase3_calc,"a",@progbits
	.sectionflags	@""
	.align	4
.nv.constant0.trf_phase3_calc:
	.zero		912


//--------------------- .nv.constant0.trf_phase2  --------------------------
	.section	.nv.constant0.trf_phase2,"a",@progbits
	.sectionflags	@""
	.align	4
.nv.constant0.trf_phase2:
	.zero		928


//--------------------- .nv.constant0.trf_phase2_calc --------------------------
	.section	.nv.constant0.trf_phase2_calc,"a",@progbits
	.sectionflags	@""
	.align	4
.nv.constant0.trf_phase2_calc:
	.zero		912


//--------------------- .nv.constant0.trf_phase1  --------------------------
	.section	.nv.constant0.trf_phase1,"a",@progbits
	.sectionflags	@""
	.align	4
.nv.constant0.trf_phase1:
	.zero		928


//--------------------- .nv.constant0.trf_phase1_calc --------------------------
	.section	.nv.constant0.trf_phase1_calc,"a",@progbits
	.sectionflags	@""
	.align	4
.nv.constant0.trf_phase1_calc:
	.zero		928


//--------------------- .nv.constant0.const_value_set --------------------------
	.section	.nv.constant0.const_value_set,"a",@progbits
	.sectionflags	@""
	.align	4
.nv.constant0.const_value_set:
	.zero		984


//--------------------- .nv.constant0.init_CUDA   --------------------------
	.section	.nv.constant0.init_CUDA,"a",@progbits
	.sectionflags	@""
	.align	4
.nv.constant0.init_CUDA:
	.zero		1104


//--------------------- SYMBOLS --------------------------

	.type		.nv.reservedSmem.offset0,@object
	.size		.nv.reservedSmem.offset0,0x4
